// auto-generated by cutlass_sweep.gemm — config: {"arch": "sm_90", "cluster_m": 1, "cluster_n": 1, "dtype": "bf16", "dtype_b": "bf16", "layout": "nt", "stages": 0, "tile_k": 64, "tile_m": 512, "tile_n": 192}
#include "cutlass/cutlass.h"
#include "cutlass/gemm/collective/collective_builder.hpp"
#include "cutlass/gemm/device/gemm_universal_adapter.h"
#include "cutlass/gemm/kernel/gemm_universal.hpp"
#include "cutlass/epilogue/collective/collective_builder.hpp"

using ElemA = cutlass::bfloat16_t;
using ElemB = cutlass::bfloat16_t;
using ElemCD = cutlass::bfloat16_t;
using Acc  = float;
using TileShape    = cute::Shape<cute::_512, cute::_192, cute::_64>;
using ClusterShape = cute::Shape<cute::_1, cute::_1, cute::_1>;

using CollectiveEpilogue = typename cutlass::epilogue::collective::CollectiveBuilder<
    cutlass::arch::Sm90, cutlass::arch::OpClassTensorOp,
    TileShape, ClusterShape,
    cutlass::epilogue::collective::EpilogueTileAuto,
    Acc, Acc,
    ElemCD, cutlass::layout::RowMajor, 128 / cutlass::sizeof_bits<ElemCD>::value,
    ElemCD, cutlass::layout::RowMajor, 128 / cutlass::sizeof_bits<ElemCD>::value,
    cutlass::epilogue::collective::EpilogueScheduleAuto
  >::CollectiveOp;

using CollectiveMainloop = typename cutlass::gemm::collective::CollectiveBuilder<
    cutlass::arch::Sm90, cutlass::arch::OpClassTensorOp,
    ElemA, cutlass::layout::RowMajor, 128 / cutlass::sizeof_bits<ElemA>::value,
    ElemB, cutlass::layout::ColumnMajor, 128 / cutlass::sizeof_bits<ElemB>::value,
    Acc,
    TileShape, ClusterShape,
    cutlass::gemm::collective::StageCountAutoCarveout<static_cast<int>(sizeof(typename CollectiveEpilogue::SharedStorage))>,
    cutlass::gemm::collective::KernelScheduleAuto
  >::CollectiveOp;

using GemmKernel = cutlass::gemm::kernel::GemmUniversal<
    cute::Shape<int,int,int,int>,
    CollectiveMainloop,
    CollectiveEpilogue
>;
using Gemm = cutlass::gemm::device::GemmUniversalAdapter<GemmKernel>;

// Force the device kernel symbol into the cubin without needing a host main.
auto* _anchor = &cutlass::device_kernel<GemmKernel>;


// ===== COMPILED SASS (sm_90a) =====

	.target	sm_90a

	.elftype	@"ET_EXEC"


//--------------------- .note.nv.tkinfo           --------------------------
	.section	.note.nv.tkinfo,"",@"SHT_NOTE"
	.sectionflags	@"SHF_NOTE_NV_TKINFO"
	.tkinfo
        /*0018*/ 	.word	0x00000002
        /*0030*/ 	.string	""
        /*0030*/ 	.string	"ptxas"
        /*0030*/ 	.string	"Cuda compilation tools, release 13.0, V13.0.88"
        /*0030*/ 	.string	"Build cuda_13.0.r13.0/compiler.36424714_0"
        /*0030*/ 	.string	"-arch sm_90a -m 64 "



//--------------------- .note.nv.cuinfo           --------------------------
	.section	.note.nv.cuinfo,"",@"SHT_NOTE"
	.sectionflags	@"SHF_NOTE_NV_CUINFO"
        /*0018*/ 	.short	0x0002
        /*001a*/ 	.short	0x005a
        /*001c*/ 	.short	0x0082
	.zero		2


//--------------------- .nv.info                  --------------------------
	.section	.nv.info,"",@"SHT_CUDA_INFO"
	.align	4


	//----- nvinfo : EIATTR_REGCOUNT
	.align		4
        /*0000*/ 	.byte	0x04, 0x2f
        /*0002*/ 	.short	(.L_15 - .L_14)
	.align		4
.L_14:
        /*0004*/ 	.word	index@(_ZN7cutlass13device_kernelINS_4gemm6kernel13GemmUniversalIN4cute5tupleIJiiiiEEENS1_10collective13CollectiveMmaINS1_34MainloopSm90TmaGmmaWarpSpecializedILi2ENS5_IJNS4_1CILi1EEESB_SB_EEENS1_35KernelTmaWarpSpecializedCooperativeEEENS5_IJNSA_ILi512EEENSA_ILi192EEENSA_ILi64EEEEEENS_10bfloat16_tENS5_IJlSB_lEEESJ_SK_NS4_8TiledMMAINS4_8MMA_AtomIJNS4_4SM904GMMA28MMA_64x192x16_F32BF16BF16_SSILNSO_5MajorE0ELSQ_0ELNSO_7ScaleInE1ELSR_1EEEEEENS4_6LayoutINS5_IJNSA_ILi2EEESB_SB_EEENS5_IJSB_NSA_ILi0EEESX_EEEEENS5_IJNS4_10UnderscoreES10_S10_EEEEENS4_13SM90_TMA_LOADENS4_14ComposedLayoutINS4_7SwizzleILi3ELi4ELi3EEENS4_18smem_ptr_flag_bitsILi16EEENSU_INS5_IJNSA_ILi8EEESH_EEENS5_IJSH_SB_EEEEEEEvNS4_8identityES13_S1D_vS1E_EENS_8epilogue10collective6detail29Sm90TmaWarpSpecializedAdapterINS1H_15DefaultEpilogueISJ_SK_SK_NS1G_6thread17LinearCombinationISJ_Li1EffLNS1L_9ScaleType4KindE0ELNS_15FloatRoundStyleE2ESJ_EENS1_15EpilogueDefaultEEEEEvvEEEEvNT_6ParamsE)
        /*0008*/ 	.word	0x000000a8


	//----- nvinfo : EIATTR_FRAME_SIZE
	.align		4
.L_15:
        /*000c*/ 	.byte	0x04, 0x11
        /*000e*/ 	.short	(.L_17 - .L_16)
	.align		4
.L_16:
        /*0010*/ 	.word	index@(_ZN7cutlass13device_kernelINS_4gemm6kernel13GemmUniversalIN4cute5tupleIJiiiiEEENS1_10collective13CollectiveMmaINS1_34MainloopSm90TmaGmmaWarpSpecializedILi2ENS5_IJNS4_1CILi1EEESB_SB_EEENS1_35KernelTmaWarpSpecializedCooperativeEEENS5_IJNSA_ILi512EEENSA_ILi192EEENSA_ILi64EEEEEENS_10bfloat16_tENS5_IJlSB_lEEESJ_SK_NS4_8TiledMMAINS4_8MMA_AtomIJNS4_4SM904GMMA28MMA_64x192x16_F32BF16BF16_SSILNSO_5MajorE0ELSQ_0ELNSO_7ScaleInE1ELSR_1EEEEEENS4_6LayoutINS5_IJNSA_ILi2EEESB_SB_EEENS5_IJSB_NSA_ILi0EEESX_EEEEENS5_IJNS4_10UnderscoreES10_S10_EEEEENS4_13SM90_TMA_LOADENS4_14ComposedLayoutINS4_7SwizzleILi3ELi4ELi3EEENS4_18smem_ptr_flag_bitsILi16EEENSU_INS5_IJNSA_ILi8EEESH_EEENS5_IJSH_SB_EEEEEEEvNS4_8identityES13_S1D_vS1E_EENS_8epilogue10collective6detail29Sm90TmaWarpSpecializedAdapterINS1H_15DefaultEpilogueISJ_SK_SK_NS1G_6thread17LinearCombinationISJ_Li1EffLNS1L_9ScaleType4KindE0ELNS_15FloatRoundStyleE2ESJ_EENS1_15EpilogueDefaultEEEEEvvEEEEvNT_6ParamsE)
        /*0014*/ 	.word	0x000010d8


	//----- nvinfo : EIATTR_MIN_STACK_SIZE
	.align		4
.L_17:
        /*0018*/ 	.byte	0x04, 0x12
        /*001a*/ 	.short	(.L_19 - .L_18)
	.align		4
.L_18:
        /*001c*/ 	.word	index@(_ZN7cutlass13device_kernelINS_4gemm6kernel13GemmUniversalIN4cute5tupleIJiiiiEEENS1_10collective13CollectiveMmaINS1_34MainloopSm90TmaGmmaWarpSpecializedILi2ENS5_IJNS4_1CILi1EEESB_SB_EEENS1_35KernelTmaWarpSpecializedCooperativeEEENS5_IJNSA_ILi512EEENSA_ILi192EEENSA_ILi64EEEEEENS_10bfloat16_tENS5_IJlSB_lEEESJ_SK_NS4_8TiledMMAINS4_8MMA_AtomIJNS4_4SM904GMMA28MMA_64x192x16_F32BF16BF16_SSILNSO_5MajorE0ELSQ_0ELNSO_7ScaleInE1ELSR_1EEEEEENS4_6LayoutINS5_IJNSA_ILi2EEESB_SB_EEENS5_IJSB_NSA_ILi0EEESX_EEEEENS5_IJNS4_10UnderscoreES10_S10_EEEEENS4_13SM90_TMA_LOADENS4_14ComposedLayoutINS4_7SwizzleILi3ELi4ELi3EEENS4_18smem_ptr_flag_bitsILi16EEENSU_INS5_IJNSA_ILi8EEESH_EEENS5_IJSH_SB_EEEEEEEvNS4_8identityES13_S1D_vS1E_EENS_8epilogue10collective6detail29Sm90TmaWarpSpecializedAdapterINS1H_15DefaultEpilogueISJ_SK_SK_NS1G_6thread17LinearCombinationISJ_Li1EffLNS1L_9ScaleType4KindE0ELNS_15FloatRoundStyleE2ESJ_EENS1_15EpilogueDefaultEEEEEvvEEEEvNT_6ParamsE)
        /*0020*/ 	.word	0x000010d8
.L_19:


//--------------------- .nv.compat                --------------------------
	.section	.nv.compat,"",@"SHT_CUDA_COMPAT_INFO"
	.align	4
        /*0000*/ 	.byte	0x02, 0x09, 0x01, 0x00, 0x02, 0x02, 0x04, 0x00, 0x02, 0x05, 0x05, 0x00, 0x03, 0x07, 0x01, 0x01
        /*0010*/ 	.byte	0x02, 0x03, 0x01, 0x00, 0x02, 0x06, 0x01, 0x00, 0x04, 0x0b, 0x08, 0x00, 0x00, 0x00, 0x00, 0x00
        /*0020*/ 	.byte	0x00, 0x00, 0x00, 0x00


//--------------------- .nv.info._ZN7cutlass13device_kernelINS_4gemm6kernel13GemmUniversalIN4cute5tupleIJiiiiEEENS1_10collective13CollectiveMmaINS1_34MainloopSm90TmaGmmaWarpSpecializedILi2ENS5_IJNS4_1CILi1EEESB_SB_EEENS1_35KernelTmaWarpSpecializedCooperativeEEENS5_IJNSA_ILi512EEENSA_ILi192EEENSA_ILi64EEEEEENS_10bfloat16_tENS5_IJlSB_lEEESJ_SK_NS4_8TiledMMAINS4_8MMA_AtomIJNS4_4SM904GMMA28MMA_64x192x16_F32BF16BF16_SSILNSO_5MajorE0ELSQ_0ELNSO_7ScaleInE1ELSR_1EEEEEENS4_6LayoutINS5_IJNSA_ILi2EEESB_SB_EEENS5_IJSB_NSA_ILi0EEESX_EEEEENS5_IJNS4_10UnderscoreES10_S10_EEEEENS4_13SM90_TMA_LOADENS4_14ComposedLayoutINS4_7SwizzleILi3ELi4ELi3EEENS4_18smem_ptr_flag_bitsILi16EEENSU_INS5_IJNSA_ILi8EEESH_EEENS5_IJSH_SB_EEEEEEEvNS4_8identityES13_S1D_vS1E_EENS_8epilogue10collective6detail29Sm90TmaWarpSpecializedAdapterINS1H_15DefaultEpilogueISJ_SK_SK_NS1G_6thread17LinearCombinationISJ_Li1EffLNS1L_9ScaleType4KindE0ELNS_15FloatRoundStyleE2ESJ_EENS1_15EpilogueDefaultEEEEEvvEEEEvNT_6ParamsE --------------------------
	.section	.nv.info._ZN7cutlass13device_kernelINS_4gemm6kernel13GemmUniversalIN4cute5tupleIJiiiiEEENS1_10collective13CollectiveMmaINS1_34MainloopSm90TmaGmmaWarpSpecializedILi2ENS5_IJNS4_1CILi1EEESB_SB_EEENS1_35KernelTmaWarpSpecializedCooperativeEEENS5_IJNSA_ILi512EEENSA_ILi192EEENSA_ILi64EEEEEENS_10bfloat16_tENS5_IJlSB_lEEESJ_SK_NS4_8TiledMMAINS4_8MMA_AtomIJNS4_4SM904GMMA28MMA_64x192x16_F32BF16BF16_SSILNSO_5MajorE0ELSQ_0ELNSO_7ScaleInE1ELSR_1EEEEEENS4_6LayoutINS5_IJNSA_ILi2EEESB_SB_EEENS5_IJSB_NSA_ILi0EEESX_EEEEENS5_IJNS4_10UnderscoreES10_S10_EEEEENS4_13SM90_TMA_LOADENS4_14ComposedLayoutINS4_7SwizzleILi3ELi4ELi3EEENS4_18smem_ptr_flag_bitsILi16EEENSU_INS5_IJNSA_ILi8EEESH_EEENS5_IJSH_SB_EEEEEEEvNS4_8identityES13_S1D_vS1E_EENS_8epilogue10collective6detail29Sm90TmaWarpSpecializedAdapterINS1H_15DefaultEpilogueISJ_SK_SK_NS1G_6thread17LinearCombinationISJ_Li1EffLNS1L_9ScaleType4KindE0ELNS_15FloatRoundStyleE2ESJ_EENS1_15EpilogueDefaultEEEEEvvEEEEvNT_6ParamsE,"",@"SHT_CUDA_INFO"
	.sectionflags	@""
	.align	4


	//----- nvinfo : EIATTR_CUDA_API_VERSION
	.align		4
        /*0000*/ 	.byte	0x04, 0x37
        /*0002*/ 	.short	(.L_21 - .L_20)
.L_20:
        /*0004*/ 	.word	0x00000082


	//----- nvinfo : EIATTR_KPARAM_INFO
	.align		4
.L_21:
        /*0008*/ 	.byte	0x04, 0x17
        /*000a*/ 	.short	(.L_23 - .L_22)
.L_22:
        /*000c*/ 	.word	0x00000000
        /*0010*/ 	.short	0x0000
        /*0012*/ 	.short	0x0070
        /*0014*/ 	.byte	0x00, 0xf0, 0x01, 0x10


	//----- nvinfo : EIATTR_SPARSE_MMA_MASK
	.align		4
.L_23:
        /*0018*/ 	.byte	0x03, 0x50
        /*001a*/ 	.short	0x0000


	//----- nvinfo : EIATTR_MAXREG_COUNT
	.align		4
        /*001c*/ 	.byte	0x03, 0x1b
        /*001e*/ 	.short	0x00a8


	//----- nvinfo : EIATTR_NUM_BARRIERS
	.align		4
        /*0020*/ 	.byte	0x02, 0x4c
        /*0022*/ 	.byte	0x01
	.zero		1


	//----- nvinfo : EIATTR_EXTERNS
	.align		4
        /*0024*/ 	.byte	0x04, 0x0f
        /*0026*/ 	.short	(.L_25 - .L_24)


	//   ....[0]....
	.align		4
.L_24:
        /*0028*/ 	.word	index@(__assertfail)


	//----- nvinfo : EIATTR_ANNOTATIONS
	.align		4
.L_25:
        /*002c*/ 	.byte	0x04, 0x55
        /*002e*/ 	.short	(.L_27 - .L_26)


	//   ....[0]....
.L_26:
        /*0030*/ 	.word	0x00000001
        /*0034*/ 	.byte	0x50, 0x06, 0x00, 0x00, 0x01, 0x00, 0x00, 0x00, 0x70, 0x06, 0x00, 0x00, 0x01, 0x00, 0x00, 0x00
        /* <DEDUP_REMOVED lines=1732> */
        /*6c84*/ 	.byte	0x60, 0xc1, 0x02, 0x00, 0x01, 0x00, 0x00, 0x00, 0x80, 0xc1, 0x02, 0x00


	//----- nvinfo : EIATTR_MERCURY_ISA_VERSION
	.align		4
.L_27:
        /*6c90*/ 	.byte	0x03, 0x5f
        /*6c92*/ 	.short	0x0101


	//----- nvinfo : EIATTR_INT_WARP_WIDE_INSTR_OFFSETS
	.align		4
        /*6c94*/ 	.byte	0x04, 0x31
        /*6c96*/ 	.short	(.L_29 - .L_28)


	//   ....[0]....
.L_28:
        /*6c98*/ 	.word	0x000004c0


	//   ....[1]....
        /*6c9c*/ 	.word	0x000004d0


	//   ....[2]....
        /*6ca0*/ 	.word	0x00000560


	//----- nvinfo : EIATTR_COOP_GROUP_MASK_REGIDS
	.align		4
.L_29:
        /*6ca4*/ 	.byte	0x04, 0x29
        /*6ca6*/ 	.short	(.L_31 - .L_30)


	//   ....[0]....
.L_30:
        /*6ca8*/ 	.word	0xffffffff


	//   ....[1]....
        /*6cac*/ 	.word	0xffffffff


	//   ....[2]....
        /*6cb0*/ 	.word	0xffffffff


	//   ....[3]....
        /*6cb4*/ 	.word	0xffffffff


	//   ....[4]....
        /*6cb8*/ 	.word	0xffffffff


	//----- nvinfo : EIATTR_COOP_GROUP_INSTR_OFFSETS
	.align		4
.L_31:
        /*6cbc*/ 	.byte	0x04, 0x28
        /*6cbe*/ 	.short	(.L_33 - .L_32)


	//   ....[0]....
.L_32:
        /*6cc0*/ 	.word	0x00000070


	//   ....[1]....
        /*6cc4*/ 	.word	0x00000080


	//   ....[2]....
        /*6cc8*/ 	.word	0x000001a0


	//   ....[3]....
        /*6ccc*/ 	.word	0x00000370


	//   ....[4]....
        /*6cd0*/ 	.word	0x00001130


	//----- nvinfo : EIATTR_REG_RECONFIG
	.align		4
.L_33:
        /*6cd4*/ 	.byte	0x01, 0x54
	.zero		2


	//----- nvinfo : EIATTR_SYSCALL_OFFSETS
	.align		4
        /*6cd8*/ 	.byte	0x04, 0x46
        /*6cda*/ 	.short	(.L_35 - .L_34)


	//   ....[0]....
.L_34:
        /*6cdc*/ 	.word	0x000012e0


	//----- nvinfo : EIATTR_MBARRIER_INSTR_OFFSETS
	.align		4
.L_35:
        /*6ce0*/ 	.byte	0x04, 0x39
        /*6ce2*/ 	.short	(.L_37 - .L_36)


	//   ....[0]....
.L_36:
        /*6ce4*/ 	.word	0x00000320
        /*6ce8*/ 	.word	0x000000ff
        /*6cec*/ 	.word	0x00000000
        /*6cf0*/ 	.short	0x0100
        /*6cf2*/ 	.byte	0x08
	.zero		1


	//   ....[1]....
        /*6cf4*/ 	.word	0x00000330
        /*6cf8*/ 	.word	0x000000ff
        /*6cfc*/ 	.word	0x00000010
        /*6d00*/ 	.short	0x0100
        /*6d02*/ 	.byte	0x08
	.zero		1


	//   ....[2]....
        /*6d04*/ 	.word	0x00000340
        /*6d08*/ 	.word	0x000000ff
        /*6d0c*/ 	.word	0x00000008
        /*6d10*/ 	.short	0x0100
        /*6d12*/ 	.byte	0x08
	.zero		1


	//   ....[3]....
        /*6d14*/ 	.word	0x00000350
        /*6d18*/ 	.word	0x000000ff
        /*6d1c*/ 	.word	0x00000018
        /*6d20*/ 	.short	0x0100
        /*6d22*/ 	.byte	0x08
	.zero		1


	//   ....[4]....
        /*6d24*/ 	.word	0x000005e0
        /*6d28*/ 	.word	0x000000ff
        /*6d2c*/ 	.word	0x00000030
        /*6d30*/ 	.short	0x0100
        /*6d32*/ 	.byte	0x10
	.zero		1


	//   ....[5]....
        /*6d34*/ 	.word	0x00000680
        /*6d38*/ 	.word	0x000000ff
        /*6d3c*/ 	.word	0x00000038
        /*6d40*/ 	.short	0x0100
        /*6d42*/ 	.byte	0x10
	.zero		1


	//   ....[6]....
        /*6d44*/ 	.word	0x00001380
        /*6d48*/ 	.word	0x00000003
        /*6d4c*/ 	.word	0x00000000
        /*6d50*/ 	.short	0x010a
        /*6d52*/ 	.byte	0x3f
	.zero		1


	//   ....[7]....
        /*6d54*/ 	.word	0x000013c0
        /*6d58*/ 	.word	0x00000003
        /*6d5c*/ 	.word	0x00000000
        /*6d60*/ 	.short	0x010a
        /*6d62*/ 	.byte	0x3f
	.zero		1


	//   ....[8]....
        /*6d64*/ 	.word	0x00008500
        /*6d68*/ 	.word	0x000000ff
        /*6d6c*/ 	.word	0x00000000
        /*6d70*/ 	.short	0x010a
        /*6d72*/ 	.byte	0x09
	.zero		1


	//   ....[9]....
        /*6d74*/ 	.word	0x00008540
        /*6d78*/ 	.word	0x000000ff
        /*6d7c*/ 	.word	0x00000000
        /*6d80*/ 	.short	0x010a
        /*6d82*/ 	.byte	0x09
	.zero		1


	//   ....[10]....
        /*6d84*/ 	.word	0x00010fe0
        /*6d88*/ 	.word	0x000000ff
        /*6d8c*/ 	.word	0x00000000
        /*6d90*/ 	.short	0x0101
        /*6d92*/ 	.byte	0x08
	.zero		1


	//   ....[11]....
        /*6d94*/ 	.word	0x000111d0
        /*6d98*/ 	.word	0x000000ff
        /*6d9c*/ 	.word	0x00000000
        /*6da0*/ 	.short	0x0101
        /*6da2*/ 	.byte	0x04
	.zero		1


	//   ....[12]....
        /*6da4*/ 	.word	0x0002bd10
        /*6da8*/ 	.word	0x0000000f
        /*6dac*/ 	.word	0x00000010
        /*6db0*/ 	.short	0x010a
        /*6db2*/ 	.byte	0x3f
	.zero		1


	//   ....[13]....
        /*6db4*/ 	.word	0x0002c0f0
        /*6db8*/ 	.word	0x00000002
        /*6dbc*/ 	.word	0x00000038
        /*6dc0*/ 	.short	0x0101
        /*6dc2*/ 	.byte	0x3f
	.zero		1


	//   ....[14]....
        /*6dc4*/ 	.word	0x0002c890
        /*6dc8*/ 	.word	0x00000005
        /*6dcc*/ 	.word	0x00000000
        /*6dd0*/ 	.short	0x010a
        /*6dd2*/ 	.byte	0x3f
	.zero		1


	//   ....[15]....
        /*6dd4*/ 	.word	0x0002c920
        /*6dd8*/ 	.word	0x00000003
        /*6ddc*/ 	.word	0x00000000
        /*6de0*/ 	.short	0x010a
        /*6de2*/ 	.byte	0x3f
	.zero		1


	//   ....[16]....
        /*6de4*/ 	.word	0x0002c980
        /*6de8*/ 	.word	0x00000003
        /*6dec*/ 	.word	0x00000000
        /*6df0*/ 	.short	0x010a
        /*6df2*/ 	.byte	0x3f
	.zero		1


	//   ....[17]....
        /*6df4*/ 	.word	0x0002c9e0
        /*6df8*/ 	.word	0x00000005
        /*6dfc*/ 	.word	0x00000000
        /*6e00*/ 	.short	0x010a
        /*6e02*/ 	.byte	0x3f
	.zero		1


	//   ....[18]....
        /*6e04*/ 	.word	0x0002cab0
        /*6e08*/ 	.word	0x0000000f
        /*6e0c*/ 	.word	0x00000010
        /*6e10*/ 	.short	0x010a
        /*6e12*/ 	.byte	0x3f
	.zero		1


	//   ....[19]....
        /*6e14*/ 	.word	0x0002cb80
        /*6e18*/ 	.word	0x00000005
        /*6e1c*/ 	.word	0x00000000
        /*6e20*/ 	.short	0x010a
        /*6e22*/ 	.byte	0x3f
	.zero		1


	//----- nvinfo : EIATTR_NUM_MBARRIERS
	.align		4
.L_37:
        /*6e24*/ 	.byte	0x03, 0x38
        /*6e26*/ 	.short	0x0006


	//----- nvinfo : EIATTR_EXIT_INSTR_OFFSETS
	.align		4
        /*6e28*/ 	.byte	0x04, 0x1c
        /*6e2a*/ 	.short	(.L_39 - .L_38)


	//   ....[0]....
.L_38:
        /*6e2c*/ 	.word	0x000006e0


	//   ....[1]....
        /*6e30*/ 	.word	0x00001050


	//   ....[2]....
        /*6e34*/ 	.word	0x0002b290


	//   ....[3]....
        /*6e38*/ 	.word	0x0002b9a0


	//   ....[4]....
        /*6e3c*/ 	.word	0x0002c970


	//----- nvinfo : EIATTR_MAX_THREADS
	.align		4
.L_39:
        /*6e40*/ 	.byte	0x04, 0x05
        /*6e42*/ 	.short	(.L_41 - .L_40)
.L_40:
        /*6e44*/ 	.word	0x00000180
        /*6e48*/ 	.word	0x00000001
        /*6e4c*/ 	.word	0x00000001


	//----- nvinfo : EIATTR_CRS_STACK_SIZE
	.align		4
.L_41:
        /*6e50*/ 	.byte	0x04, 0x1e
        /*6e52*/ 	.short	(.L_43 - .L_42)
.L_42:
        /*6e54*/ 	.word	0x00000000


	//----- nvinfo : EIATTR_CBANK_PARAM_SIZE
	.align		4
.L_43:
        /*6e58*/ 	.byte	0x03, 0x19
        /*6e5a*/ 	.short	0x0470


	//----- nvinfo : EIATTR_PARAM_CBANK
	.align		4
        /*6e5c*/ 	.byte	0x04, 0x0a
        /*6e5e*/ 	.short	(.L_45 - .L_44)
	.align		4
.L_44:
        /*6e60*/ 	.word	index@(.nv.constant0._ZN7cutlass13device_kernelINS_4gemm6kernel13GemmUniversalIN4cute5tupleIJiiiiEEENS1_10collective13CollectiveMmaINS1_34MainloopSm90TmaGmmaWarpSpecializedILi2ENS5_IJNS4_1CILi1EEESB_SB_EEENS1_35KernelTmaWarpSpecializedCooperativeEEENS5_IJNSA_ILi512EEENSA_ILi192EEENSA_ILi64EEEEEENS_10bfloat16_tENS5_IJlSB_lEEESJ_SK_NS4_8TiledMMAINS4_8MMA_AtomIJNS4_4SM904GMMA28MMA_64x192x16_F32BF16BF16_SSILNSO_5MajorE0ELSQ_0ELNSO_7ScaleInE1ELSR_1EEEEEENS4_6LayoutINS5_IJNSA_ILi2EEESB_SB_EEENS5_IJSB_NSA_ILi0EEESX_EEEEENS5_IJNS4_10UnderscoreES10_S10_EEEEENS4_13SM90_TMA_LOADENS4_14ComposedLayoutINS4_7SwizzleILi3ELi4ELi3EEENS4_18smem_ptr_flag_bitsILi16EEENSU_INS5_IJNSA_ILi8EEESH_EEENS5_IJSH_SB_EEEEEEEvNS4_8identityES13_S1D_vS1E_EENS_8epilogue10collective6detail29Sm90TmaWarpSpecializedAdapterINS1H_15DefaultEpilogueISJ_SK_SK_NS1G_6thread17LinearCombinationISJ_Li1EffLNS1L_9ScaleType4KindE0ELNS_15FloatRoundStyleE2ESJ_EENS1_15EpilogueDefaultEEEEEvvEEEEvNT_6ParamsE)
        /*6e64*/ 	.short	0x0210
        /*6e66*/ 	.short	0x0470


	//----- nvinfo : EIATTR_SW_WAR
	.align		4
.L_45:
        /*6e68*/ 	.byte	0x04, 0x36
        /*6e6a*/ 	.short	(.L_47 - .L_46)
.L_46:
        /*6e6c*/ 	.word	0x00000008
.L_47:


//--------------------- .nv.callgraph             --------------------------
	.section	.nv.callgraph,"",@"SHT_CUDA_CALLGRAPH"
	.align	4
	.sectionentsize	8
	.align		4
        /*0000*/ 	.word	0x00000000
	.align		4
        /*0004*/ 	.word	0xffffffff
	.align		4
        /*0008*/ 	.word	index@(_ZN7cutlass13device_kernelINS_4gemm6kernel13GemmUniversalIN4cute5tupleIJiiiiEEENS1_10collective13CollectiveMmaINS1_34MainloopSm90TmaGmmaWarpSpecializedILi2ENS5_IJNS4_1CILi1EEESB_SB_EEENS1_35KernelTmaWarpSpecializedCooperativeEEENS5_IJNSA_ILi512EEENSA_ILi192EEENSA_ILi64EEEEEENS_10bfloat16_tENS5_IJlSB_lEEESJ_SK_NS4_8TiledMMAINS4_8MMA_AtomIJNS4_4SM904GMMA28MMA_64x192x16_F32BF16BF16_SSILNSO_5MajorE0ELSQ_0ELNSO_7ScaleInE1ELSR_1EEEEEENS4_6LayoutINS5_IJNSA_ILi2EEESB_SB_EEENS5_IJSB_NSA_ILi0EEESX_EEEEENS5_IJNS4_10UnderscoreES10_S10_EEEEENS4_13SM90_TMA_LOADENS4_14ComposedLayoutINS4_7SwizzleILi3ELi4ELi3EEENS4_18smem_ptr_flag_bitsILi16EEENSU_INS5_IJNSA_ILi8EEESH_EEENS5_IJSH_SB_EEEEEEEvNS4_8identityES13_S1D_vS1E_EENS_8epilogue10collective6detail29Sm90TmaWarpSpecializedAdapterINS1H_15DefaultEpilogueISJ_SK_SK_NS1G_6thread17LinearCombinationISJ_Li1EffLNS1L_9ScaleType4KindE0ELNS_15FloatRoundStyleE2ESJ_EENS1_15EpilogueDefaultEEEEEvvEEEEvNT_6ParamsE)
	.align		4
        /*000c*/ 	.word	index@(__assertfail)
	.align		4
        /*0010*/ 	.word	0x00000000
	.align		4
        /*0014*/ 	.word	0xfffffffe
	.align		4
        /*0018*/ 	.word	0x00000000
	.align		4
        /*001c*/ 	.word	0xfffffffd
	.align		4
        /*0020*/ 	.word	0x00000000
	.align		4
        /*0024*/ 	.word	0xfffffffc


//--------------------- .nv.constant4             --------------------------
	.section	.nv.constant4,"a",@progbits
	.align	8
	.align		8
.nv.constant4:
        /*0000*/ 	.dword	__assertfail
	.align		8
        /*0008*/ 	.dword	__unnamed_1
	.align		8
        /*0010*/ 	.dword	_ZN40_INTERNAL_869aa327_4_k_cu_24599602_104864cuda3std3__45__cpo5beginE
	.align		8
        /*0018*/ 	.dword	_ZN40_INTERNAL_869aa327_4_k_cu_24599602_104864cuda3std3__45__cpo3endE
	.align		8
        /*0020*/ 	.dword	_ZN40_INTERNAL_869aa327_4_k_cu_24599602_104864cuda3std3__45__cpo6cbeginE
	.align		8
        /*0028*/ 	.dword	_ZN40_INTERNAL_869aa327_4_k_cu_24599602_104864cuda3std3__45__cpo4cendE
	.align		8
        /*0030*/ 	.dword	_ZN40_INTERNAL_869aa327_4_k_cu_24599602_104864cuda3std3__442_GLOBAL__N__869aa327_4_k_cu_24599602_104866ignoreE
	.align		8
        /*0038*/ 	.dword	_ZN40_INTERNAL_869aa327_4_k_cu_24599602_104864cuda3std3__419piecewise_constructE
	.align		8
        /*0040*/ 	.dword	_ZN40_INTERNAL_869aa327_4_k_cu_24599602_104864cuda3std3__48in_placeE
	.align		8
        /*0048*/ 	.dword	_ZN40_INTERNAL_869aa327_4_k_cu_24599602_104864cuda3std6ranges3__45__cpo4swapE
	.align		8
        /*0050*/ 	.dword	_ZN40_INTERNAL_869aa327_4_k_cu_24599602_104864cuda3std6ranges3__45__cpo9iter_moveE
	.align		8
        /*0058*/ 	.dword	_ZN40_INTERNAL_869aa327_4_k_cu_24599602_104864cute7productE
	.align		8
        /*0060*/ 	.dword	_ZN40_INTERNAL_869aa327_4_k_cu_24599602_104864cute1_E
	.align		8
        /*0068*/ 	.dword	$str$22
	.align		8
        /*0070*/ 	.dword	$str$23


//--------------------- .text._ZN7cutlass13device_kernelINS_4gemm6kernel13GemmUniversalIN4cute5tupleIJiiiiEEENS1_10collective13CollectiveMmaINS1_34MainloopSm90TmaGmmaWarpSpecializedILi2ENS5_IJNS4_1CILi1EEESB_SB_EEENS1_35KernelTmaWarpSpecializedCooperativeEEENS5_IJNSA_ILi512EEENSA_ILi192EEENSA_ILi64EEEEEENS_10bfloat16_tENS5_IJlSB_lEEESJ_SK_NS4_8TiledMMAINS4_8MMA_AtomIJNS4_4SM904GMMA28MMA_64x192x16_F32BF16BF16_SSILNSO_5MajorE0ELSQ_0ELNSO_7ScaleInE1ELSR_1EEEEEENS4_6LayoutINS5_IJNSA_ILi2EEESB_SB_EEENS5_IJSB_NSA_ILi0EEESX_EEEEENS5_IJNS4_10UnderscoreES10_S10_EEEEENS4_13SM90_TMA_LOADENS4_14ComposedLayoutINS4_7SwizzleILi3ELi4ELi3EEENS4_18smem_ptr_flag_bitsILi16EEENSU_INS5_IJNSA_ILi8EEESH_EEENS5_IJSH_SB_EEEEEEEvNS4_8identityES13_S1D_vS1E_EENS_8epilogue10collective6detail29Sm90TmaWarpSpecializedAdapterINS1H_15DefaultEpilogueISJ_SK_SK_NS1G_6thread17LinearCombinationISJ_Li1EffLNS1L_9ScaleType4KindE0ELNS_15FloatRoundStyleE2ESJ_EENS1_15EpilogueDefaultEEEEEvvEEEEvNT_6ParamsE --------------------------
	.section	.text._ZN7cutlass13device_kernelINS_4gemm6kernel13GemmUniversalIN4cute5tupleIJiiiiEEENS1_10collective13CollectiveMmaINS1_34MainloopSm90TmaGmmaWarpSpecializedILi2ENS5_IJNS4_1CILi1EEESB_SB_EEENS1_35KernelTmaWarpSpecializedCooperativeEEENS5_IJNSA_ILi512EEENSA_ILi192EEENSA_ILi64EEEEEENS_10bfloat16_tENS5_IJlSB_lEEESJ_SK_NS4_8TiledMMAINS4_8MMA_AtomIJNS4_4SM904GMMA28MMA_64x192x16_F32BF16BF16_SSILNSO_5MajorE0ELSQ_0ELNSO_7ScaleInE1ELSR_1EEEEEENS4_6LayoutINS5_IJNSA_ILi2EEESB_SB_EEENS5_IJSB_NSA_ILi0EEESX_EEEEENS5_IJNS4_10UnderscoreES10_S10_EEEEENS4_13SM90_TMA_LOADENS4_14ComposedLayoutINS4_7SwizzleILi3ELi4ELi3EEENS4_18smem_ptr_flag_bitsILi16EEENSU_INS5_IJNSA_ILi8EEESH_EEENS5_IJSH_SB_EEEEEEEvNS4_8identityES13_S1D_vS1E_EENS_8epilogue10collective6detail29Sm90TmaWarpSpecializedAdapterINS1H_15DefaultEpilogueISJ_SK_SK_NS1G_6thread17LinearCombinationISJ_Li1EffLNS1L_9ScaleType4KindE0ELNS_15FloatRoundStyleE2ESJ_EENS1_15EpilogueDefaultEEEEEvvEEEEvNT_6ParamsE,"ax",@progbits
	.align	128
.text._ZN7cutlass13device_kernelINS_4gemm6kernel13GemmUniversalIN4cute5tupleIJiiiiEEENS1_10collective13CollectiveMmaINS1_34MainloopSm90TmaGmmaWarpSpecializedILi2ENS5_IJNS4_1CILi1EEESB_SB_EEENS1_35KernelTmaWarpSpecializedCooperativeEEENS5_IJNSA_ILi512EEENSA_ILi192EEENSA_ILi64EEEEEENS_10bfloat16_tENS5_IJlSB_lEEESJ_SK_NS4_8TiledMMAINS4_8MMA_AtomIJNS4_4SM904GMMA28MMA_64x192x16_F32BF16BF16_SSILNSO_5MajorE0ELSQ_0ELNSO_7ScaleInE1ELSR_1EEEEEENS4_6LayoutINS5_IJNSA_ILi2EEESB_SB_EEENS5_IJSB_NSA_ILi0EEESX_EEEEENS5_IJNS4_10UnderscoreES10_S10_EEEEENS4_13SM90_TMA_LOADENS4_14ComposedLayoutINS4_7SwizzleILi3ELi4ELi3EEENS4_18smem_ptr_flag_bitsILi16EEENSU_INS5_IJNSA_ILi8EEESH_EEENS5_IJSH_SB_EEEEEEEvNS4_8identityES13_S1D_vS1E_EENS_8epilogue10collective6detail29Sm90TmaWarpSpecializedAdapterINS1H_15DefaultEpilogueISJ_SK_SK_NS1G_6thread17LinearCombinationISJ_Li1EffLNS1L_9ScaleType4KindE0ELNS_15FloatRoundStyleE2ESJ_EENS1_15EpilogueDefaultEEEEEvvEEEEvNT_6ParamsE:
        .type           _ZN7cutlass13device_kernelINS_4gemm6kernel13GemmUniversalIN4cute5tupleIJiiiiEEENS1_10collective13CollectiveMmaINS1_34MainloopSm90TmaGmmaWarpSpecializedILi2ENS5_IJNS4_1CILi1EEESB_SB_EEENS1_35KernelTmaWarpSpecializedCooperativeEEENS5_IJNSA_ILi512EEENSA_ILi192EEENSA_ILi64EEEEEENS_10bfloat16_tENS5_IJlSB_lEEESJ_SK_NS4_8TiledMMAINS4_8MMA_AtomIJNS4_4SM904GMMA28MMA_64x192x16_F32BF16BF16_SSILNSO_5MajorE0ELSQ_0ELNSO_7ScaleInE1ELSR_1EEEEEENS4_6LayoutINS5_IJNSA_ILi2EEESB_SB_EEENS5_IJSB_NSA_ILi0EEESX_EEEEENS5_IJNS4_10UnderscoreES10_S10_EEEEENS4_13SM90_TMA_LOADENS4_14ComposedLayoutINS4_7SwizzleILi3ELi4ELi3EEENS4_18smem_ptr_flag_bitsILi16EEENSU_INS5_IJNSA_ILi8EEESH_EEENS5_IJSH_SB_EEEEEEEvNS4_8identityES13_S1D_vS1E_EENS_8epilogue10collective6detail29Sm90TmaWarpSpecializedAdapterINS1H_15DefaultEpilogueISJ_SK_SK_NS1G_6thread17LinearCombinationISJ_Li1EffLNS1L_9ScaleType4KindE0ELNS_15FloatRoundStyleE2ESJ_EENS1_15EpilogueDefaultEEEEEvvEEEEvNT_6ParamsE,@function
        .size           _ZN7cutlass13device_kernelINS_4gemm6kernel13GemmUniversalIN4cute5tupleIJiiiiEEENS1_10collective13CollectiveMmaINS1_34MainloopSm90TmaGmmaWarpSpecializedILi2ENS5_IJNS4_1CILi1EEESB_SB_EEENS1_35KernelTmaWarpSpecializedCooperativeEEENS5_IJNSA_ILi512EEENSA_ILi192EEENSA_ILi64EEEEEENS_10bfloat16_tENS5_IJlSB_lEEESJ_SK_NS4_8TiledMMAINS4_8MMA_AtomIJNS4_4SM904GMMA28MMA_64x192x16_F32BF16BF16_SSILNSO_5MajorE0ELSQ_0ELNSO_7ScaleInE1ELSR_1EEEEEENS4_6LayoutINS5_IJNSA_ILi2EEESB_SB_EEENS5_IJSB_NSA_ILi0EEESX_EEEEENS5_IJNS4_10UnderscoreES10_S10_EEEEENS4_13SM90_TMA_LOADENS4_14ComposedLayoutINS4_7SwizzleILi3ELi4ELi3EEENS4_18smem_ptr_flag_bitsILi16EEENSU_INS5_IJNSA_ILi8EEESH_EEENS5_IJSH_SB_EEEEEEEvNS4_8identityES13_S1D_vS1E_EENS_8epilogue10collective6detail29Sm90TmaWarpSpecializedAdapterINS1H_15DefaultEpilogueISJ_SK_SK_NS1G_6thread17LinearCombinationISJ_Li1EffLNS1L_9ScaleType4KindE0ELNS_15FloatRoundStyleE2ESJ_EENS1_15EpilogueDefaultEEEEEvvEEEEvNT_6ParamsE,(.L_x_824 - _ZN7cutlass13device_kernelINS_4gemm6kernel13GemmUniversalIN4cute5tupleIJiiiiEEENS1_10collective13CollectiveMmaINS1_34MainloopSm90TmaGmmaWarpSpecializedILi2ENS5_IJNS4_1CILi1EEESB_SB_EEENS1_35KernelTmaWarpSpecializedCooperativeEEENS5_IJNSA_ILi512EEENSA_ILi192EEENSA_ILi64EEEEEENS_10bfloat16_tENS5_IJlSB_lEEESJ_SK_NS4_8TiledMMAINS4_8MMA_AtomIJNS4_4SM904GMMA28MMA_64x192x16_F32BF16BF16_SSILNSO_5MajorE0ELSQ_0ELNSO_7ScaleInE1ELSR_1EEEEEENS4_6LayoutINS5_IJNSA_ILi2EEESB_SB_EEENS5_IJSB_NSA_ILi0EEESX_EEEEENS5_IJNS4_10UnderscoreES10_S10_EEEEENS4_13SM90_TMA_LOADENS4_14ComposedLayoutINS4_7SwizzleILi3ELi4ELi3EEENS4_18smem_ptr_flag_bitsILi16EEENSU_INS5_IJNSA_ILi8EEESH_EEENS5_IJSH_SB_EEEEEEEvNS4_8identityES13_S1D_vS1E_EENS_8epilogue10collective6detail29Sm90TmaWarpSpecializedAdapterINS1H_15DefaultEpilogueISJ_SK_SK_NS1G_6thread17LinearCombinationISJ_Li1EffLNS1L_9ScaleType4KindE0ELNS_15FloatRoundStyleE2ESJ_EENS1_15EpilogueDefaultEEEEEvvEEEEvNT_6ParamsE)
        .other          _ZN7cutlass13device_kernelINS_4gemm6kernel13GemmUniversalIN4cute5tupleIJiiiiEEENS1_10collective13CollectiveMmaINS1_34MainloopSm90TmaGmmaWarpSpecializedILi2ENS5_IJNS4_1CILi1EEESB_SB_EEENS1_35KernelTmaWarpSpecializedCooperativeEEENS5_IJNSA_ILi512EEENSA_ILi192EEENSA_ILi64EEEEEENS_10bfloat16_tENS5_IJlSB_lEEESJ_SK_NS4_8TiledMMAINS4_8MMA_AtomIJNS4_4SM904GMMA28MMA_64x192x16_F32BF16BF16_SSILNSO_5MajorE0ELSQ_0ELNSO_7ScaleInE1ELSR_1EEEEEENS4_6LayoutINS5_IJNSA_ILi2EEESB_SB_EEENS5_IJSB_NSA_ILi0EEESX_EEEEENS5_IJNS4_10UnderscoreES10_S10_EEEEENS4_13SM90_TMA_LOADENS4_14ComposedLayoutINS4_7SwizzleILi3ELi4ELi3EEENS4_18smem_ptr_flag_bitsILi16EEENSU_INS5_IJNSA_ILi8EEESH_EEENS5_IJSH_SB_EEEEEEEvNS4_8identityES13_S1D_vS1E_EENS_8epilogue10collective6detail29Sm90TmaWarpSpecializedAdapterINS1H_15DefaultEpilogueISJ_SK_SK_NS1G_6thread17LinearCombinationISJ_Li1EffLNS1L_9ScaleType4KindE0ELNS_15FloatRoundStyleE2ESJ_EENS1_15EpilogueDefaultEEEEEvvEEEEvNT_6ParamsE,@"STO_CUDA_ENTRY STV_DEFAULT"
_ZN7cutlass13device_kernelINS_4gemm6kernel13GemmUniversalIN4cute5tupleIJiiiiEEENS1_10collective13CollectiveMmaINS1_34MainloopSm90TmaGmmaWarpSpecializedILi2ENS5_IJNS4_1CILi1EEESB_SB_EEENS1_35KernelTmaWarpSpecializedCooperativeEEENS5_IJNSA_ILi512EEENSA_ILi192EEENSA_ILi64EEEEEENS_10bfloat16_tENS5_IJlSB_lEEESJ_SK_NS4_8TiledMMAINS4_8MMA_AtomIJNS4_4SM904GMMA28MMA_64x192x16_F32BF16BF16_SSILNSO_5MajorE0ELSQ_0ELNSO_7ScaleInE1ELSR_1EEEEEENS4_6LayoutINS5_IJNSA_ILi2EEESB_SB_EEENS5_IJSB_NSA_ILi0EEESX_EEEEENS5_IJNS4_10UnderscoreES10_S10_EEEEENS4_13SM90_TMA_LOADENS4_14ComposedLayoutINS4_7SwizzleILi3ELi4ELi3EEENS4_18smem_ptr_flag_bitsILi16EEENSU_INS5_IJNSA_ILi8EEESH_EEENS5_IJSH_SB_EEEEEEEvNS4_8identityES13_S1D_vS1E_EENS_8epilogue10collective6detail29Sm90TmaWarpSpecializedAdapterINS1H_15DefaultEpilogueISJ_SK_SK_NS1G_6thread17LinearCombinationISJ_Li1EffLNS1L_9ScaleType4KindE0ELNS_15FloatRoundStyleE2ESJ_EENS1_15EpilogueDefaultEEEEEvvEEEEvNT_6ParamsE:
[----:B------:R-:W0:Y:S02]  /*0000*/  LDC R1, c[0x0][0x28] ;  /* 0x00000a00ff017b82 */ /* 0x000e240000000800 */
[----:B0-----:R-:W-:Y:S01]  /*0010*/  VIADD R1, R1, 0xffffef28 ;  /* 0xffffef2801017836 */ /* 0x001fe20000000000 */
[----:B------:R-:W0:Y:S01]  /*0020*/  S2R R2, SR_TID.X ;  /* 0x0000000000027919 */ /* 0x000e220000002100 */
[----:B------:R-:W-:Y:S01]  /*0030*/  ELECT P0, URZ, PT ;  /* 0x00000000003f782f */ /* 0x000fe20003800000 */
[----:B------:R-:W-:Y:S01]  /*0040*/  BSSY B0, `(.L_x_0) ;  /* 0x0000015000007945 */ /* 0x000fe20003800000 */
[--C-:B0-----:R-:W-:Y:S02]  /*0050*/  SHF.R.U32.HI R0, RZ, 0x5, R2.reuse ;  /* 0x00000005ff007819 */ /* 0x101fe40000011602 */
[----:B------:R-:W-:-:S03]  /*0060*/  SHF.R.U32.HI R2, RZ, 0x7, R2 ;  /* 0x00000007ff027819 */ /* 0x000fc60000011602 */
[----:B------:R-:W0:Y:S04]  /*0070*/  SHFL.IDX PT, R3, R0, RZ, 0x1f ;  /* 0x00001fff00037589 */ /* 0x000e2800000e0000 */
[----:B------:R-:W1:Y:S01]  /*0080*/  SHFL.IDX PT, R2, R2, RZ, 0x1f ;  /* 0x00001fff02027589 */ /* 0x000e6200000e0000 */
[----:B0-----:R-:W-:Y:S02]  /*0090*/  R2UR UR10, R3 ;  /* 0x00000000030a72ca */ /* 0x001fe400000e0000 */
[----:B-1----:R-:W-:-:S11]  /*00a0*/  R2UR UR5, R2 ;  /* 0x00000000020572ca */ /* 0x002fd600000e0000 */
[----:B------:R-:W-:Y:S02]  /*00b0*/  USHF.R.S32.HI UR4, URZ, 0x1f, UR10 ;  /* 0x0000001f3f047899 */ /* 0x000fe4000801140a */
[----:B------:R-:W-:Y:S02]  /*00c0*/  ISETP.NE.OR P0, PT, RZ, UR10, !P0 ;  /* 0x0000000aff007c0c */ /* 0x000fe4000c705670 */
[----:B------:R-:W-:-:S04]  /*00d0*/  ULEA.HI UR4, UR4, UR10, URZ, 0x2 ;  /* 0x0000000a04047291 */ /* 0x000fc8000f8f103f */
[----:B------:R-:W-:-:S04]  /*00e0*/  ULOP3.LUT UR4, UR4, 0xfffffffc, URZ, 0xc0, !UPT ;  /* 0xfffffffc04047892 */ /* 0x000fc8000f8ec03f */
[----:B------:R-:W-:-:S03]  /*00f0*/  UIADD3 UR10, UR10, -UR4, URZ ;  /* 0x800000040a0a7290 */ /* 0x000fc6000fffe03f */
[----:B------:R-:W-:Y:S09]  /*0100*/  @P0 BRA `(.L_x_1) ;  /* 0x0000000000200947 */ /* 0x000ff20003800000 */
[----:B------:R-:W-:Y:S02]  /*0110*/  ULDC.64 UR6, c[0x0][0x198] ;  /* 0x0000660000067ab9 */ /* 0x000fe40000000a00 */
[----:B------:R-:W-:Y:S02]  /*0120*/  UIADD3 UR8, UP0, UR6, 0xf0, URZ ;  /* 0x000000f006087890 */ /* 0x000fe4000ff1e03f */
[----:B------:R-:W-:Y:S02]  /*0130*/  UIADD3 UR6, UP1, UR6, 0x1f0, URZ ;  /* 0x000001f006067890 */ /* 0x000fe4000ff3e03f */
[----:B------:R-:W-:Y:S02]  /*0140*/  UIADD3.X UR9, URZ, UR7, URZ, UP0, !UPT ;  /* 0x000000073f097290 */ /* 0x000fe400087fe43f */
[----:B------:R-:W-:-:S07]  /*0150*/  UIADD3.X UR7, URZ, UR7, URZ, UP1, !UPT ;  /* 0x000000073f077290 */ /* 0x000fce0008ffe43f */
[----:B------:R0:W-:Y:S02]  /*0160*/  UTMACCTL.PF [UR8] ;  /* 0x00000000080079b9 */ /* 0x0001e40008040000 */
[----:B------:R0:W-:Y:S02]  /*0170*/  UTMACCTL.PF [UR6] ;  /* 0x00000000060079b9 */ /* 0x0001e40008040000 */
[----:B0-----:R-:W-:Y:S01]  /*0180*/  NOP ;  /* 0x0000000000007918 */ /* 0x001fe20000000000 */
.L_x_1:
[----:B------:R-:W-:Y:S05]  /*0190*/  BSYNC B0 ;  /* 0x0000000000007941 */ /* 0x000fea0003800000 */
.L_x_0:
[----:B------:R-:W0:Y:S01]  /*01a0*/  SHFL.IDX PT, R2, R0, RZ, 0x1f ;  /* 0x00001fff00027589 */ /* 0x000e2200000e0000 */
[----:B------:R-:W-:Y:S01]  /*01b0*/  UISETP.NE.AND UP0, UPT, UR10, 0x3, UPT ;  /* 0x000000030a00788c */ /* 0x000fe2000bf05270 */
[----:B------:R-:W-:Y:S01]  /*01c0*/  ISETP.NE.AND P1, PT, RZ, UR5, PT ;  /* 0x00000005ff007c0c */ /* 0x000fe2000bf25270 */
[----:B------:R-:W-:Y:S02]  /*01d0*/  UIADD3 UR18, UR5, -0x1, URZ ;  /* 0xffffffff05127890 */ /* 0x000fe4000fffe03f */
[----:B------:R-:W-:Y:S02]  /*01e0*/  UISETP.EQ.OR UP0, UPT, UR10, URZ, !UP0 ;  /* 0x0000003f0a00728c */ /* 0x000fe4000c702670 */
[----:B------:R-:W-:Y:S02]  /*01f0*/  UISETP.GE.U32.AND UP1, UPT, UR18, 0x2, UPT ;  /* 0x000000021200788c */ /* 0x000fe4000bf26070 */
[----:B------:R-:W-:-:S04]  /*0200*/  UISETP.EQ.AND UP0, UPT, UR5, URZ, UP0 ;  /* 0x0000003f0500728c */ /* 0x000fc80008702270 */
[----:B------:R-:W-:-:S04]  /*0210*/  USEL UR38, URZ, 0x1, !UP0 ;  /* 0x000000013f267887 */ /* 0x000fc8000c000000 */
[----:B------:R-:W-:Y:S01]  /*0220*/  USEL UR38, UR38, 0x2, UP1 ;  /* 0x0000000226267887 */ /* 0x000fe20008800000 */
[----:B0-----:R-:W-:-:S13]  /*0230*/  ISETP.NE.AND P0, PT, R2, RZ, PT ;  /* 0x000000ff0200720c */ /* 0x001fda0003f05270 */
[----:B------:R-:W-:Y:S05]  /*0240*/  @P0 BRA `(.L_x_2) ;  /* 0x0000000000480947 */ /* 0x000fea0003800000 */
[----:B------:R-:W0:Y:S01]  /*0250*/  S2UR UR8, SR_CgaCtaId ;  /* 0x00000000000879c3 */ /* 0x000e220000008800 */
[----:B------:R-:W-:Y:S01]  /*0260*/  UMOV UR4, 0x400 ;  /* 0x0000040000047882 */ /* 0x000fe20000000000 */
[----:B------:R-:W-:Y:S01]  /*0270*/  UMOV UR5, 0x1 ;  /* 0x0000000100057882 */ /* 0x000fe20000000000 */
[----:B------:R-:W-:Y:S01]  /*0280*/  UMOV UR6, 0x100 ;  /* 0x0000010000067882 */ /* 0x000fe20000000000 */
[----:B------:R-:W-:Y:S01]  /*0290*/  ELECT P0, URZ, PT ;  /* 0x00000000003f782f */ /* 0x000fe20003800000 */
[----:B------:R-:W-:-:S04]  /*02a0*/  UIADD3 UR6, -UR6, 0x100000, URZ ;  /* 0x0010000006067890 */ /* 0x000fc8000fffe13f */
[----:B------:R-:W-:Y:S02]  /*02b0*/  USHF.L.U32 UR7, UR6, 0xb, URZ ;  /* 0x0000000b06077899 */ /* 0x000fe4000800063f */
[----:B------:R-:W-:Y:S02]  /*02c0*/  USHF.L.U32 UR6, UR6, 0x1, URZ ;  /* 0x0000000106067899 */ /* 0x000fe4000800063f */
[----:B0-----:R-:W-:Y:S02]  /*02d0*/  ULEA UR8, UR8, UR4, 0x18 ;  /* 0x0000000408087291 */ /* 0x001fe4000f8ec03f */
[----:B------:R-:W-:-:S04]  /*02e0*/  UIADD3 UR4, -UR5, 0x100000, URZ ;  /* 0x0010000005047890 */ /* 0x000fc8000fffe13f */
[----:B------:R-:W-:Y:S02]  /*02f0*/  USHF.L.U32 UR5, UR4, 0xb, URZ ;  /* 0x0000000b04057899 */ /* 0x000fe4000800063f */
[----:B------:R-:W-:Y:S01]  /*0300*/  USHF.L.U32 UR4, UR4, 0x1, URZ ;  /* 0x0000000104047899 */ /* 0x000fe2000800063f */
[----:B------:R-:W0:Y:S11]  /*0310*/  FENCE.VIEW.ASYNC.S ;  /* 0x00000000000073c6 */ /* 0x000e360000000000 */
[----:B0-----:R0:W1:Y:S01]  /*0320*/  SYNCS.EXCH.64 URZ, [UR8], UR4 ;  /* 0x00000004083f75b2 */ /* 0x0010620008000100 */
[----:B------:R0:W2:Y:S01]  /*0330*/  SYNCS.EXCH.64 URZ, [UR8+0x10], UR6 ;  /* 0x00001006083f75b2 */ /* 0x0000a20008000100 */
[----:B------:R0:W3:Y:S01]  /*0340*/  SYNCS.EXCH.64 URZ, [UR8+0x8], UR4 ;  /* 0x00000804083f75b2 */ /* 0x0000e20008000100 */
[----:B------:R0:W4:Y:S01]  /*0350*/  SYNCS.EXCH.64 URZ, [UR8+0x18], UR6 ;  /* 0x00001806083f75b2 */ /* 0x0001220008000100 */
[----:B------:R-:W-:Y:S01]  /*0360*/  NOP ;  /* 0x0000000000007918 */ /* 0x000fe20000000000 */
.L_x_2:
[----:B------:R-:W5:Y:S01]  /*0370*/  SHFL.IDX PT, R0, R0, RZ, 0x1f ;  /* 0x00001fff00007589 */ /* 0x000f6200000e0000 */
[----:B------:R-:W-:Y:S01]  /*0380*/  ELECT P0, URZ, PT ;  /* 0x00000000003f782f */ /* 0x000fe20003800000 */
[----:B------:R-:W1:Y:S01]  /*0390*/  S2UR UR17, SR_CTAID.Y ;  /* 0x00000000001179c3 */ /* 0x000e620000002600 */
[----:B0-----:R-:W-:Y:S01]  /*03a0*/  ULDC UR5, c[0x0][0x65c] ;  /* 0x0001970000057ab9 */ /* 0x001fe20000000800 */
[----:B------:R-:W-:Y:S01]  /*03b0*/  UMOV UR12, 0x20 ;  /* 0x00000020000c7882 */ /* 0x000fe20000000000 */
[----:B------:R-:W-:Y:S01]  /*03c0*/  UISETP.NE.AND UP2, UPT, UR5, 0x1, UPT ;  /* 0x000000010500788c */ /* 0x000fe2000bf45270 */
[----:B------:R-:W-:Y:S01]  /*03d0*/  NOP ;  /* 0x0000000000007918 */ /* 0x000fe20000000000 */
[----:B------:R-:W-:Y:S02]  /*03e0*/  NOP ;  /* 0x0000000000007918 */ /* 0x000fe40000000000 */
[----:B------:R-:W-:Y:S01]  /*03f0*/  UP2UR UR39, UPR, URZ, 0x4 ;  /* 0x000000043f277883 */ /* 0x000fe20008000000 */
[----:B------:R-:W0:Y:S01]  /*0400*/  S2UR UR4, SR_CTAID.X ;  /* 0x00000000000479c3 */ /* 0x000e220000002500 */
[----:B------:R-:W-:-:S02]  /*0410*/  PLOP3.LUT P2, PT, PT, PT, UP2, 0x80, 0x0 ;  /* 0x000000000000781c */ /* 0x000fc40003f4f028 */
[----:B------:R-:W-:Y:S02]  /*0420*/  PLOP3.LUT P4, PT, PT, PT, UP2, 0x80, 0x0 ;  /* 0x000000000000781c */ /* 0x000fe40003f8f028 */
[----:B------:R-:W-:Y:S01]  /*0430*/  PLOP3.LUT P3, PT, PT, PT, UP2, 0x80, 0x0 ;  /* 0x000000000000781c */ /* 0x000fe20003f6f028 */
[----:B------:R-:W-:Y:S01]  /*0440*/  @UP2 ULDC UR14, c[0x0][0x10] ;  /* 0x00000400000e2ab9 */ /* 0x000fe20000000800 */
[----:B------:R-:W-:Y:S01]  /*0450*/  @UP2 UMOV UR9, URZ ;  /* 0x0000003f00092c82 */ /* 0x000fe20008000000 */
[----:B------:R-:W-:Y:S01]  /*0460*/  @!UP2 ULDC UR11, c[0x0][0xc] ;  /* 0x00000300000baab9 */ /* 0x000fe20000000800 */
[----:B-----5:R-:W-:Y:S01]  /*0470*/  ISETP.NE.OR P0, PT, R0, RZ, !P0 ;  /* 0x000000ff0000720c */ /* 0x020fe20004705670 */
[----:B-1----:R-:W-:Y:S02]  /*0480*/  @UP2 UMOV UR7, UR17 ;  /* 0x0000001100072c82 */ /* 0x002fe40008000000 */
[----:B------:R-:W-:Y:S01]  /*0490*/  @UP2 UMOV UR8, UR7 ;  /* 0x0000000700082c82 */ /* 0x000fe20008000000 */
[----:B------:R-:W-:Y:S01]  /*04a0*/  @!UP2 UMOV UR7, UR17 ;  /* 0x000000110007ac82 */ /* 0x000fe20008000000 */
[----:B0-----:R-:W-:-:S08]  /*04b0*/  @UP2 UIMAD.WIDE.U32 UR14, UR4, UR14, UR8 ;  /* 0x0000000e040e22a5 */ /* 0x001fd0000f8e0008 */
[----:B------:R-:W-:Y:S01]  /*04c0*/  VOTEU.ALL UP0, P0 ;  /* 0x00000000003f7886 */ /* 0x000fe20000000000 */
[----:B------:R-:W-:Y:S01]  /*04d0*/  VOTEU.ALL UP1, P0 ;  /* 0x00000000003f7886 */ /* 0x000fe20000020000 */
[----:B------:R-:W-:-:S03]  /*04e0*/  IMAD.U32 R2, RZ, RZ, UR14 ;  /* 0x0000000eff027e24 */ /* 0x000fc6000f8e00ff */
[----:B------:R-:W0:Y:S01]  /*04f0*/  @!UP0 S2UR UR6, SR_CgaCtaId ;  /* 0x00000000000689c3 */ /* 0x000e220000008800 */
[----:B------:R-:W-:Y:S01]  /*0500*/  @!UP0 UMOV UR5, 0x400 ;  /* 0x0000040000058882 */ /* 0x000fe20000000000 */
[----:B------:R-:W-:-:S04]  /*0510*/  @!UP0 UIADD3 UR12, -UR12, 0x100000, URZ ;  /* 0x001000000c0c8890 */ /* 0x000fc8000fffe13f */
[----:B------:R-:W-:Y:S02]  /*0520*/  @!UP0 USHF.L.U32 UR13, UR12, 0xb, URZ ;  /* 0x0000000b0c0d8899 */ /* 0x000fe4000800063f */
[----:B------:R-:W-:Y:S01]  /*0530*/  @!UP0 USHF.L.U32 UR12, UR12, 0x1, URZ ;  /* 0x000000010c0c8899 */ /* 0x000fe2000800063f */
[----:B------:R-:W-:Y:S01]  /*0540*/  IMAD.U32 R3, RZ, RZ, UR15 ;  /* 0x0000000fff037e24 */ /* 0x000fe2000f8e00ff */
[----:B0-----:R-:W-:Y:S01]  /*0550*/  @!UP0 ULEA UR16, UR6, UR5, 0x18 ;  /* 0x0000000506108291 */ /* 0x001fe2000f8ec03f */
[----:B------:R-:W-:Y:S01]  /*0560*/  VOTEU.ALL UP0, P0 ;  /* 0x00000000003f7886 */ /* 0x000fe20000000000 */
[----:B------:R-:W-:Y:S01]  /*0570*/  PLOP3.LUT P0, PT, PT, PT, UP2, 0x80, 0x0 ;  /* 0x000000000000781c */ /* 0x000fe20003f0f028 */
[----:B------:R-:W-:Y:S01]  /*0580*/  UMOV UR5, URZ ;  /* 0x0000003f00057c82 */ /* 0x000fe20008000000 */
[----:B------:R-:W-:Y:S01]  /*0590*/  @UP2 UMOV UR6, URZ ;  /* 0x0000003f00062c82 */ /* 0x000fe20008000000 */
[----:B------:R-:W-:Y:S02]  /*05a0*/  @!UP2 UIMAD.WIDE.U32 UR8, UR11, UR7, UR4 ;  /* 0x000000070b08a2a5 */ /* 0x000fe4000f8e0004 */
[----:B------:R-:W-:-:S04]  /*05b0*/  @UP2 UIADD3 UR6, UR15, UR6, URZ ;  /* 0x000000060f062290 */ /* 0x000fc8000fffe03f */
[----:B------:R-:W-:Y:S01]  /*05c0*/  IMAD.U32 R5, RZ, RZ, UR9 ;  /* 0x00000009ff057e24 */ /* 0x000fe2000f8e00ff */
[----:B------:R-:W0:Y:S02]  /*05d0*/  FENCE.VIEW.ASYNC.S ;  /* 0x00000000000073c6 */ /* 0x000e240000000000 */
[----:B0-----:R0:W2:Y:S01]  /*05e0*/  @!UP0 SYNCS.EXCH.64 URZ, [UR16+0x30], UR12 ;  /* 0x0000300c103f85b2 */ /* 0x0010a20008000100 */
[----:B------:R-:W-:Y:S01]  /*05f0*/  @P2 IMAD.U32 R6, RZ, RZ, UR6 ;  /* 0x00000006ff062e24 */ /* 0x000fe2000f8e00ff */
[----:B------:R-:W-:Y:S01]  /*0600*/  MOV R4, UR8 ;  /* 0x0000000800047c02 */ /* 0x000fe20008000f00 */
[----:B------:R-:W-:Y:S01]  /*0610*/  @!P4 IMAD.MOV.U32 R6, RZ, RZ, R5 ;  /* 0x000000ffff06c224 */ /* 0x000fe200078e0005 */
[----:B------:R-:W-:Y:S01]  /*0620*/  @P0 MOV R7, R2 ;  /* 0x0000000200070202 */ /* 0x000fe20000000f00 */
[----:B------:R-:W-:Y:S02]  /*0630*/  IMAD.U32 R2, RZ, RZ, UR8 ;  /* 0x00000008ff027e24 */ /* 0x000fe4000f8e00ff */
[----:B------:R-:W-:Y:S01]  /*0640*/  IMAD.U32 R3, RZ, RZ, UR9 ;  /* 0x00000009ff037e24 */ /* 0x000fe2000f8e00ff */
[----:B------:R0:W-:Y:S01]  /*0650*/  STL [R1+0x300], R6 ;  /* 0x0003000601007387 */ /* 0x0001e20000100800 */
[----:B------:R-:W-:-:S05]  /*0660*/  @!P3 IMAD.MOV.U32 R7, RZ, RZ, R2 ;  /* 0x000000ffff07b224 */ /* 0x000fca00078e0002 */
[----:B------:R0:W-:Y:S01]  /*0670*/  STL [R1+0x304], R7 ;  /* 0x0003040701007387 */ /* 0x0001e20000100800 */
[----:B------:R0:W2:Y:S01]  /*0680*/  @!UP1 SYNCS.EXCH.64 URZ, [UR16+0x38], UR12 ;  /* 0x0000380c103f95b2 */ /* 0x0000a20008000100 */
[----:B------:R-:W-:Y:S01]  /*0690*/  NOP ;  /* 0x0000000000007918 */ /* 0x000fe20000000000 */
[----:B--234-:R-:W-:Y:S06]  /*06a0*/  BAR.SYNC.DEFER_BLOCKING 0x0 ;  /* 0x0000000000007b1d */ /* 0x01cfec0000010000 */
[----:B------:R-:W-:Y:S05]  /*06b0*/  @!P1 BRA `(.L_x_3) ;  /* 0x000002a800f89947 */ /* 0x000fea0003800000 */
[----:B------:R-:W-:-:S06]  /*06c0*/  UISETP.GT.U32.AND UP0, UPT, UR18, 0x1, UPT ;  /* 0x000000011200788c */ /* 0x000fcc000bf04070 */
[----:B------:R-:W-:-:S13]  /*06d0*/  PLOP3.LUT P0, PT, PT, PT, UP0, 0x80, 0x0 ;  /* 0x000000000000781c */ /* 0x000fda0003f0f008 */
[----:B0-----:R-:W-:Y:S05]  /*06e0*/  @P0 EXIT ;  /* 0x000000000000094d */ /* 0x001fea0003800000 */
[----:B------:R-:W-:Y:S01]  /*06f0*/  ULDC.64 UR8, c[0x0][0x650] ;  /* 0x0001940000087ab9 */ /* 0x000fe20000000a00 */
[----:B------:R-:W-:Y:S01]  /*0700*/  UMOV UR40, 0xffffffff ;  /* 0xffffffff00287882 */ /* 0x000fe20000000000 */
[----:B------:R-:W-:Y:S01]  /*0710*/  ISETP.GE.U32.AND P0, PT, R7, UR8, PT ;  /* 0x0000000807007c0c */ /* 0x000fe2000bf06070 */
[----:B------:R-:W-:Y:S01]  /*0720*/  UMOV UR41, 0xffffffff ;  /* 0xffffffff00297882 */ /* 0x000fe20000000000 */
[----:B------:R-:W-:Y:S01]  /*0730*/  UMOV UR42, 0xffffffff ;  /* 0xffffffff002a7882 */ /* 0x000fe20000000000 */
[----:B------:R-:W-:Y:S02]  /*0740*/  PRMT R0, RZ, 0x7610, R0 ;  /* 0x00007610ff007816 */ /* 0x000fe40000000000 */
[----:B------:R-:W-:-:S13]  /*0750*/  ISETP.GE.U32.AND.EX P0, PT, R6, UR9, PT, P0 ;  /* 0x0000000906007c0c */ /* 0x000fda000bf06100 */
[----:B------:R-:W-:Y:S05]  /*0760*/  @P0 BRA `(.L_x_4) ;  /* 0x0000000400800947 */ /* 0x000fea0003800000 */
[----:B------:R-:W-:Y:S01]  /*0770*/  I2FP.F32.U32 R0, UR4 ;  /* 0x0000000400007c45 */ /* 0x000fe20008201000 */
[----:B------:R-:W-:Y:S01]  /*0780*/  ULDC.64 UR16, c[0x0][0x628] ;  /* 0x00018a0000107ab9 */ /* 0x000fe20000000a00 */
[----:B------:R-:W-:Y:S01]  /*0790*/  ULDC UR6, c[0x0][0x150] ;  /* 0x0000540000067ab9 */ /* 0x000fe20000000800 */
[----:B------:R-:W-:Y:S01]  /*07a0*/  ISETP.NE.U32.AND P0, PT, RZ, UR16, PT ;  /* 0x00000010ff007c0c */ /* 0x000fe2000bf05070 */
[----:B------:R-:W-:Y:S01]  /*07b0*/  ULDC UR15, c[0x0][0x630] ;  /* 0x00018c00000f7ab9 */ /* 0x000fe20000000800 */
[----:B------:R-:W-:Y:S01]  /*07c0*/  FMUL R0, R0, UR6 ;  /* 0x0000000600007c20 */ /* 0x000fe20008400000 */
[----:B------:R-:W-:Y:S01]  /*07d0*/  R2UR UR18, R7 ;  /* 0x00000000071272ca */ /* 0x000fe200000e0000 */
[----:B------:R-:W-:Y:S01]  /*07e0*/  ULDC UR20, c[0x0][0x154] ;  /* 0x0000550000147ab9 */ /* 0x000fe20000000800 */
[----:B------:R-:W-:Y:S01]  /*07f0*/  ISETP.NE.AND.EX P0, PT, RZ, UR17, PT, P0 ;  /* 0x00000011ff007c0c */ /* 0x000fe2000bf05300 */
[----:B------:R0:W1:Y:S01]  /*0800*/  F2I.U32.TRUNC.NTZ R2, R0 ;  /* 0x0000000000027305 */ /* 0x000062000020f000 */
[----:B------:R-:W-:-:S02]  /*0810*/  R2UR UR19, R6 ;  /* 0x00000000061372ca */ /* 0x000fc400000e0000 */
[----:B------:R-:W-:Y:S02]  /*0820*/  R2UR UR8, R7 ;  /* 0x00000000070872ca */ /* 0x000fe400000e0000 */
[----:B------:R-:W-:-:S07]  /*0830*/  R2UR UR9, R6 ;  /* 0x00000000060972ca */ /* 0x000fce00000e0000 */
[----:B0-----:R-:W-:Y:S08]  /*0840*/  @!P0 BRA `(.L_x_5) ;  /* 0x0000000000308947 */ /* 0x001ff00003800000 */
[----:B------:R-:W-:Y:S01]  /*0850*/  R2UR UR8, R7 ;  /* 0x00000000070872ca */ /* 0x000fe200000e0000 */
[----:B------:R-:W-:Y:S01]  /*0860*/  ULDC UR6, c[0x0][0x634] ;  /* 0x00018d0000067ab9 */ /* 0x000fe20000000800 */
[----:B------:R-:W-:-:S11]  /*0870*/  R2UR UR14, R6 ;  /* 0x00000000060e72ca */ /* 0x000fd600000e0000 */
[----:B------:R-:W-:-:S04]  /*0880*/  UIADD3 UR6, UP0, UR8, UR6, URZ ;  /* 0x0000000608067290 */ /* 0x000fc8000ff1e03f */
[----:B------:R-:W-:-:S04]  /*0890*/  UIADD3.X UR14, URZ, UR14, URZ, UP0, !UPT ;  /* 0x0000000e3f0e7290 */ /* 0x000fc800087fe43f */
[----:B------:R-:W-:-:S04]  /*08a0*/  UIMAD.WIDE.U32 UR8, UR14, UR16, URZ ;  /* 0x000000100e0872a5 */ /* 0x000fc8000f8e003f */
[----:B------:R-:W-:Y:S02]  /*08b0*/  UIMAD.WIDE.U32 UR10, UP0, UR6, UR17, UR8 ;  /* 0x00000011060a72a5 */ /* 0x000fe4000f800008 */
[----:B------:R-:W-:Y:S02]  /*08c0*/  UIMAD.WIDE.U32 UR8, UR6, UR16, URZ ;  /* 0x00000010060872a5 */ /* 0x000fe4000f8e003f */
[----:B------:R-:W-:Y:S02]  /*08d0*/  UIADD3.X UR13, URZ, URZ, URZ, UP0, !UPT ;  /* 0x0000003f3f0d7290 */ /* 0x000fe400087fe43f */
[----:B------:R-:W-:Y:S01]  /*08e0*/  UIADD3 URZ, UP0, UR9, UR10, URZ ;  /* 0x0000000a093f7290 */ /* 0x000fe2000ff1e03f */
[----:B------:R-:W-:-:S03]  /*08f0*/  UMOV UR12, UR11 ;  /* 0x0000000b000c7c82 */ /* 0x000fc60008000000 */
[----:B------:R-:W-:-:S12]  /*0900*/  UIMAD.WIDE.U32.X UR8, UR14, UR17, UR12, UP0 ;  /* 0x000000110e0872a5 */ /* 0x000fd800080e040c */
.L_x_5:
[----:B------:R-:W-:Y:S01]  /*0910*/  USHF.R.U64 UR42, UR8, UR15, UR9 ;  /* 0x0000000f082a7299 */ /* 0x000fe20008001209 */
[----:B------:R-:W-:Y:S01]  /*0920*/  I2FP.F32.U32 R0, UR7 ;  /* 0x0000000700007c45 */ /* 0x000fe20008201000 */
[----:B------:R-:W-:Y:S01]  /*0930*/  USHF.R.U32.HI UR5, URZ, UR15, UR9 ;  /* 0x0000000f3f057299 */ /* 0x000fe20008011609 */
[----:B-1----:R-:W-:Y:S01]  /*0940*/  R2UR UR12, R2 ;  /* 0x00000000020c72ca */ /* 0x002fe200000e0000 */
[----:B------:R-:W-:Y:S02]  /*0950*/  UIADD3 UR6, UP0, URZ, -UR42, URZ ;  /* 0x8000002a3f067290 */ /* 0x000fe4000ff1e03f */
[----:B------:R-:W-:Y:S01]  /*0960*/  FMUL R0, R0, UR20 ;  /* 0x0000001400007c20 */ /* 0x000fe20008400000 */
[----:B------:R-:W-:Y:S01]  /*0970*/  ULDC.64 UR8, c[0x0][0x620] ;  /* 0x0001880000087ab9 */ /* 0x000fe20000000a00 */
[----:B------:R-:W-:Y:S01]  /*0980*/  UIADD3.X UR5, URZ, ~UR5, URZ, UP0, !UPT ;  /* 0x800000053f057290 */ /* 0x000fe200087fe43f */
[----:B------:R-:W-:Y:S01]  /*0990*/  UMOV UR10, UR18 ;  /* 0x00000012000a7c82 */ /* 0x000fe20008000000 */
[----:B------:R-:W-:-:S02]  /*09a0*/  UMOV UR11, UR19 ;  /* 0x00000013000b7c82 */ /* 0x000fc40008000000 */
[----:B------:R-:W-:Y:S01]  /*09b0*/  UIMAD UR5, UR5, UR8, URZ ;  /* 0x00000008050572a4 */ /* 0x000fe2000f8e023f */
[----:B------:R-:W0:Y:S01]  /*09c0*/  F2I.U32.TRUNC.NTZ R0, R0 ;  /* 0x0000000000007305 */ /* 0x000e22000020f000 */
[----:B------:R-:W-:Y:S02]  /*09d0*/  UIMAD.WIDE.U32 UR10, UR6, UR8, UR10 ;  /* 0x00000008060a72a5 */ /* 0x000fe4000f8e000a */
[----:B------:R-:W-:Y:S01]  /*09e0*/  UIMAD UR6, UR6, UR9, UR5 ;  /* 0x00000009060672a4 */ /* 0x000fe2000f8e0205 */
[----:B------:R-:W-:Y:S01]  /*09f0*/  ULDC UR21, c[0x0][0x658] ;  /* 0x0001960000157ab9 */ /* 0x000fe20000000800 */
[----:B------:R-:W-:Y:S02]  /*0a00*/  UMOV UR19, 0xffffffff ;  /* 0xffffffff00137882 */ /* 0x000fe40000000000 */
[----:B------:R-:W-:Y:S01]  /*0a10*/  UIADD3 UR6, UR11, UR6, URZ ;  /* 0x000000060b067290 */ /* 0x000fe2000fffe03f */
[----:B------:R-:W-:Y:S01]  /*0a20*/  ULDC UR15, c[0x0][0x618] ;  /* 0x00018600000f7ab9 */ /* 0x000fe20000000800 */
[----:B------:R-:W-:Y:S01]  /*0a30*/  ULDC.64 UR8, c[0x0][0x640] ;  /* 0x0001900000087ab9 */ /* 0x000fe20000000a00 */
[----:B------:R-:W-:Y:S01]  /*0a40*/  USHF.L.U32 UR11, UR19, UR21, URZ ;  /* 0x00000015130b7299 */ /* 0x000fe2000800063f */
[----:B------:R-:W-:Y:S01]  /*0a50*/  ISETP.NE.U32.AND P0, PT, RZ, UR8, PT ;  /* 0x00000008ff007c0c */ /* 0x000fe2000bf05070 */
[----:B------:R-:W-:-:S02]  /*0a60*/  USHF.R.U64 UR19, UR10, UR15, UR6 ;  /* 0x0000000f0a137299 */ /* 0x000fc40008001206 */
[----:B------:R-:W-:Y:S01]  /*0a70*/  USHF.R.U32.HI UR10, URZ, UR15, UR6 ;  /* 0x0000000f3f0a7299 */ /* 0x000fe20008011606 */
[----:B0-----:R-:W-:Y:S01]  /*0a80*/  R2UR UR14, R0 ;  /* 0x00000000000e72ca */ /* 0x001fe200000e0000 */
[----:B------:R-:W-:Y:S01]  /*0a90*/  ULDC UR17, c[0x0][0x608] ;  /* 0x0001820000117ab9 */ /* 0x000fe20000000800 */
[----:B------:R-:W-:Y:S01]  /*0aa0*/  ISETP.NE.AND.EX P0, PT, RZ, UR9, PT, P0 ;  /* 0x00000009ff007c0c */ /* 0x000fe2000bf05300 */
[----:B------:R-:W-:Y:S02]  /*0ab0*/  USHF.R.U64 UR23, UR19, UR17, UR10 ;  /* 0x0000001113177299 */ /* 0x000fe4000800120a */
[----:B------:R-:W-:Y:S01]  /*0ac0*/  USHF.R.U32.HI UR10, URZ, UR17, UR10 ;  /* 0x000000113f0a7299 */ /* 0x000fe2000801160a */
[----:B------:R-:W-:Y:S01]  /*0ad0*/  UMOV UR16, 0x1 ;  /* 0x0000000100107882 */ /* 0x000fe20000000000 */
[----:B------:R-:W-:Y:S02]  /*0ae0*/  UIADD3 UR12, -UR12, URZ, URZ ;  /* 0x0000003f0c0c7290 */ /* 0x000fe4000fffe13f */
[----:B------:R-:W-:-:S02]  /*0af0*/  USHF.R.U64 UR24, UR23, UR21, UR10 ;  /* 0x0000001517187299 */ /* 0x000fc4000800120a */
[----:B------:R-:W-:Y:S01]  /*0b00*/  USHF.L.U32 UR6, UR16, UR21, URZ ;  /* 0x0000001510067299 */ /* 0x000fe2000800063f */
[----:B------:R-:W-:Y:S01]  /*0b10*/  ULDC UR13, c[0x0][0x144] ;  /* 0x00005100000d7ab9 */ /* 0x000fe20000000800 */
[----:B------:R-:W-:Y:S01]  /*0b20*/  ULDC UR5, c[0x0][0x600] ;  /* 0x0001800000057ab9 */ /* 0x000fe20000000800 */
[----:B------:R-:W-:Y:S02]  /*0b30*/  ULOP3.LUT UR16, URZ, UR11, URZ, 0x33, !UPT ;  /* 0x0000000b3f107292 */ /* 0x000fe4000f8e333f */
[----:B------:R-:W-:Y:S02]  /*0b40*/  USHF.R.U32.HI UR11, URZ, UR21, UR10 ;  /* 0x000000153f0b7299 */ /* 0x000fe4000801160a */
[----:B------:R-:W-:Y:S02]  /*0b50*/  UIADD3 UR18, UR5, -0x1, URZ ;  /* 0xffffffff05127890 */ /* 0x000fe4000fffe03f */
[----:B------:R-:W-:Y:S02]  /*0b60*/  UIADD3 UR20, -UR14, URZ, URZ ;  /* 0x0000003f0e147290 */ /* 0x000fe4000fffe13f */
[----:B------:R-:W-:Y:S01]  /*0b70*/  UIMAD UR4, UR13, UR12, UR4 ;  /* 0x0000000c0d0472a4 */ /* 0x000fe2000f8e0204 */
[----:B------:R-:W-:Y:S01]  /*0b80*/  ULDC UR25, c[0x0][0x148] ;  /* 0x0000520000197ab9 */ /* 0x000fe20000000800 */
[----:B------:R-:W-:Y:S01]  /*0b90*/  ULDC UR21, c[0x0][0x648] ;  /* 0x0001920000157ab9 */ /* 0x000fe20000000800 */
[----:B------:R-:W-:Y:S01]  /*0ba0*/  ULDC UR22, c[0x0][0x638] ;  /* 0x00018e0000167ab9 */ /* 0x000fe20000000800 */
[----:B------:R-:W-:Y:S01]  /*0bb0*/  UMOV UR10, UR24 ;  /* 0x00000018000a7c82 */ /* 0x000fe20008000000 */
[----:B------:R-:W-:Y:S07]  /*0bc0*/  @!P0 BRA `(.L_x_6) ;  /* 0x0000000000308947 */ /* 0x000fee0003800000 */
[----:B------:R-:W-:Y:S02]  /*0bd0*/  ULDC UR14, c[0x0][0x64c] ;  /* 0x00019300000e7ab9 */ /* 0x000fe40000000800 */
        /* <DEDUP_REMOVED lines=8> */
[----:B------:R-:W-:-:S07]  /*0c60*/  UIMAD.WIDE.U32.X UR8, UR17, UR9, UR14, UP0 ;  /* 0x00000009110872a5 */ /* 0x000fce00080e040e */
[----:B------:R-:W-:Y:S01]  /*0c70*/  UMOV UR10, UR8 ;  /* 0x00000008000a7c82 */ /* 0x000fe20008000000 */
[----:B------:R-:W-:-:S05]  /*0c80*/  UMOV UR11, UR9 ;  /* 0x00000009000b7c82 */ /* 0x000fca0008000000 */
.L_x_6:
[----:B------:R-:W-:Y:S01]  /*0c90*/  UISETP.NE.AND UP0, UPT, UR39, URZ, UPT ;  /* 0x0000003f2700728c */ /* 0x000fe2000bf05270 */
[----:B------:R-:W-:Y:S01]  /*0ca0*/  MOV R0, 0x1 ;  /* 0x0000000100007802 */ /* 0x000fe20000000f00 */
[----:B------:R-:W-:Y:S02]  /*0cb0*/  USHF.R.U64 UR8, UR10, UR21, UR11 ;  /* 0x000000150a087299 */ /* 0x000fe4000800120b */
[----:B------:R-:W-:Y:S02]  /*0cc0*/  ULOP3.LUT UR16, UR23, UR16, URZ, 0xc0, !UPT ;  /* 0x0000001017107292 */ /* 0x000fe4000f8ec03f */
[----:B------:R-:W-:Y:S02]  /*0cd0*/  ULOP3.LUT UR18, UR19, UR18, URZ, 0xc0, !UPT ;  /* 0x0000001213127292 */ /* 0x000fe4000f8ec03f */
[----:B------:R-:W-:-:S03]  /*0ce0*/  UIMAD UR16, UR6, UR8, UR16 ;  /* 0x00000008061072a4 */ /* 0x000fc6000f8e0210 */
[----:B------:R-:W-:Y:S02]  /*0cf0*/  @UP0 UIMAD UR4, UR25, UR20, UR7 ;  /* 0x00000014190402a4 */ /* 0x000fe4000f8e0207 */
[----:B------:R-:W-:-:S04]  /*0d00*/  UIADD3 UR7, -UR8, URZ, URZ ;  /* 0x0000003f08077290 */ /* 0x000fc8000fffe13f */
[----:B------:R-:W-:-:S03]  /*0d10*/  UIMAD UR6, UR7, UR22, UR24 ;  /* 0x00000016070672a4 */ /* 0x000fc6000f8e0218 */
[----:B------:R-:W-:Y:S01]  /*0d20*/  ULDC UR7, c[0x0][0x610] ;  /* 0x0001840000077ab9 */ /* 0x000fe20000000800 */
[----:B------:R-:W-:Y:S02]  /*0d30*/  UIMAD UR6, UR6, UR5, UR18 ;  /* 0x00000005060672a4 */ /* 0x000fe4000f8e0212 */
[----:B------:R-:W-:-:S04]  /*0d40*/  UIMAD UR4, UR16, UR7, UR4 ;  /* 0x00000007100472a4 */ /* 0x000fc8000f8e0204 */
[----:B------:R-:W-:Y:S02]  /*0d50*/  USEL UR41, UR6, UR4, !UP0 ;  /* 0x0000000406297287 */ /* 0x000fe4000c000000 */
[----:B------:R-:W-:-:S12]  /*0d60*/  USEL UR40, UR4, UR6, !UP0 ;  /* 0x0000000604287287 */ /* 0x000fd8000c000000 */
.L_x_4:
[----:B------:R-:W-:-:S08]  /*0d70*/  NOP ;  /* 0x0000000000007918 */ /* 0x000fd00000000000 */
[----:B------:R-:W0:Y:S02]  /*0d80*/  USETMAXREG.TRY_ALLOC.CTAPOOL UP0, 0xf0 ;  /* 0x000000f0000079c8 */ /* 0x000e240008000600 */
[----:B0-----:R-:W-:-:S13]  /*0d90*/  PLOP3.LUT P0, PT, PT, PT, UP0, 0x80, 0x0 ;  /* 0x000000000000781c */ /* 0x001fda0003f0f008 */
[----:B------:R-:W-:Y:S05]  /*0da0*/  @!P0 BRA `(.L_x_4) ;  /* 0xfffffffc00f08947 */ /* 0x000fea000383ffff */
[----:B------:R-:W-:Y:S01]  /*0db0*/  ULDC.64 UR4, c[0x0][0x598] ;  /* 0x0001660000047ab9 */ /* 0x000fe20000000a00 */
[----:B------:R-:W-:Y:S01]  /*0dc0*/  ULDC.64 UR44, c[0x0][0x208] ;  /* 0x00008200002c7ab9 */ /* 0x000fe20000000a00 */
[----:B------:R-:W-:-:S04]  /*0dd0*/  ISETP.NE.U32.AND P0, PT, RZ, UR4, PT ;  /* 0x00000004ff007c0c */ /* 0x000fc8000bf05070 */
[----:B------:R-:W-:-:S13]  /*0de0*/  ISETP.NE.AND.EX P0, PT, RZ, UR5, PT, P0 ;  /* 0x00000005ff007c0c */ /* 0x000fda000bf05300 */
[----:B------:R-:W-:Y:S05]  /*0df0*/  @!P0 BRA `(.L_x_7) ;  /* 0x00000000001c8947 */ /* 0x000fea0003800000 */
[----:B------:R-:W0:Y:S02]  /*0e00*/  LDC.64 R2, c[0x0][0x598] ;  /* 0x00016600ff027b82 */ /* 0x000e240000000a00 */
[----:B0-----:R-:W2:Y:S02]  /*0e10*/  LDG.E.64 R2, desc[UR44][R2.64] ;  /* 0x0000002c02027981 */ /* 0x001ea4000c1e1b00 */
[----:B--2---:R-:W-:-:S04]  /*0e20*/  ISETP.NE.U32.AND P0, PT, R2, RZ, PT ;  /* 0x000000ff0200720c */ /* 0x004fc80003f05070 */
[----:B------:R-:W-:-:S13]  /*0e30*/  ISETP.NE.AND.EX P0, PT, R3, RZ, PT, P0 ;  /* 0x000000ff0300720c */ /* 0x000fda0003f05300 */
[----:B------:R-:W-:Y:S05]  /*0e40*/  @!P0 BRA `(.L_x_7) ;  /* 0x0000000000088947 */ /* 0x000fea0003800000 */
[----:B------:R0:W5:Y:S01]  /*0e50*/  LD.E R2, desc[UR44][R2.64] ;  /* 0x0000002c02027980 */ /* 0x000162000c101900 */
[----:B------:R-:W-:Y:S05]  /*0e60*/  BRA `(.L_x_8) ;  /* 0x0000000000247947 */ /* 0x000fea0003800000 */
.L_x_7:
[----:B------:R-:W-:Y:S02]  /*0e70*/  ULDC.64 UR4, c[0x0][0x588] ;  /* 0x0001620000047ab9 */ /* 0x000fe40000000a00 */
[----:B------:R-:W-:-:S04]  /*0e80*/  ISETP.NE.U32.AND P0, PT, RZ, UR4, PT ;  /* 0x00000004ff007c0c */ /* 0x000fc8000bf05070 */
[----:B------:R-:W-:-:S13]  /*0e90*/  ISETP.NE.AND.EX P0, PT, RZ, UR5, PT, P0 ;  /* 0x00000005ff007c0c */ /* 0x000fda000bf05300 */
[----:B------:R-:W-:Y:S05]  /*0ea0*/  @!P0 BRA `(.L_x_9) ;  /* 0x00000000000c8947 */ /* 0x000fea0003800000 */
[----:B------:R-:W0:Y:S02]  /*0eb0*/  LDC.64 R2, c[0x0][0x588] ;  /* 0x00016200ff027b82 */ /* 0x000e240000000a00 */
[----:B0-----:R1:W5:Y:S01]  /*0ec0*/  LDG.E R2, desc[UR44][R2.64] ;  /* 0x0000002c02027981 */ /* 0x001362000c1e1900 */
[----:B------:R-:W-:Y:S05]  /*0ed0*/  BRA `(.L_x_8) ;  /* 0x0000000000087947 */ /* 0x000fea0003800000 */
.L_x_9:
[----:B------:R-:W-:Y:S02]  /*0ee0*/  ULDC UR4, c[0x0][0x580] ;  /* 0x0001600000047ab9 */ /* 0x000fe40000000800 */
[----:B------:R-:W-:-:S07]  /*0ef0*/  IMAD.U32 R2, RZ, RZ, UR4 ;  /* 0x00000004ff027e24 */ /* 0x000fce000f8e00ff */
.L_x_8:
[----:B------:R-:W-:Y:S02]  /*0f00*/  ULDC.64 UR4, c[0x0][0x5a0] ;  /* 0x0001680000047ab9 */ /* 0x000fe40000000a00 */
[----:B------:R-:W-:-:S04]  /*0f10*/  ISETP.NE.U32.AND P0, PT, RZ, UR4, PT ;  /* 0x00000004ff007c0c */ /* 0x000fc8000bf05070 */
[----:B------:R-:W-:-:S13]  /*0f20*/  ISETP.NE.AND.EX P0, PT, RZ, UR5, PT, P0 ;  /* 0x00000005ff007c0c */ /* 0x000fda000bf05300 */
[----:B------:R-:W-:Y:S05]  /*0f30*/  @!P0 BRA `(.L_x_10) ;  /* 0x00000000001c8947 */ /* 0x000fea0003800000 */
[----:B------:R-:W2:Y:S02]  /*0f40*/  LDC.64 R4, c[0x0][0x5a0] ;  /* 0x00016800ff047b82 */ /* 0x000ea40000000a00 */
[----:B--2---:R-:W2:Y:S02]  /*0f50*/  LDG.E.64 R4, desc[UR44][R4.64] ;  /* 0x0000002c04047981 */ /* 0x004ea4000c1e1b00 */
[----:B--2---:R-:W-:-:S04]  /*0f60*/  ISETP.NE.U32.AND P0, PT, R4, RZ, PT ;  /* 0x000000ff0400720c */ /* 0x004fc80003f05070 */
[----:B------:R-:W-:-:S13]  /*0f70*/  ISETP.NE.AND.EX P0, PT, R5, RZ, PT, P0 ;  /* 0x000000ff0500720c */ /* 0x000fda0003f05300 */
[----:B------:R-:W-:Y:S05]  /*0f80*/  @!P0 BRA `(.L_x_10) ;  /* 0x0000000000088947 */ /* 0x000fea0003800000 */
[----:B------:R2:W5:Y:S01]  /*0f90*/  LD.E R16, desc[UR44][R4.64] ;  /* 0x0000002c04107980 */ /* 0x000562000c101900 */
[----:B------:R-:W-:Y:S05]  /*0fa0*/  BRA `(.L_x_11) ;  /* 0x0000000000247947 */ /* 0x000fea0003800000 */
.L_x_10:
[----:B------:R-:W-:Y:S02]  /*0fb0*/  ULDC.64 UR4, c[0x0][0x590] ;  /* 0x0001640000047ab9 */ /* 0x000fe40000000a00 */
[----:B------:R-:W-:-:S04]  /*0fc0*/  ISETP.NE.U32.AND P0, PT, RZ, UR4, PT ;  /* 0x00000004ff007c0c */ /* 0x000fc8000bf05070 */
[----:B------:R-:W-:-:S13]  /*0fd0*/  ISETP.NE.AND.EX P0, PT, RZ, UR5, PT, P0 ;  /* 0x00000005ff007c0c */ /* 0x000fda000bf05300 */
[----:B------:R-:W-:Y:S05]  /*0fe0*/  @!P0 BRA `(.L_x_12) ;  /* 0x00000000000c8947 */ /* 0x000fea0003800000 */
[----:B------:R-:W2:Y:S02]  /*0ff0*/  LDC.64 R16, c[0x0][0x590] ;  /* 0x00016400ff107b82 */ /* 0x000ea40000000a00 */
[----:B--2---:R3:W5:Y:S01]  /*1000*/  LDG.E R16, desc[UR44][R16.64] ;  /* 0x0000002c10107981 */ /* 0x004762000c1e1900 */
[----:B------:R-:W-:Y:S05]  /*1010*/  BRA `(.L_x_11) ;  /* 0x0000000000087947 */ /* 0x000fea0003800000 */
.L_x_12:
[----:B------:R-:W-:Y:S02]  /*1020*/  ULDC UR4, c[0x0][0x584] ;  /* 0x0001610000047ab9 */ /* 0x000fe40000000800 */
[----:B------:R-:W-:-:S07]  /*1030*/  IMAD.U32 R16, RZ, RZ, UR4 ;  /* 0x00000004ff107e24 */ /* 0x000fce000f8e00ff */
.L_x_11:
[----:B------:R-:W-:-:S13]  /*1040*/  LOP3.LUT P0, RZ, R0, 0xff, RZ, 0xc0, !PT ;  /* 0x000000ff00ff7812 */ /* 0x000fda000780c0ff */
[----:B------:R-:W-:Y:S05]  /*1050*/  @!P0 EXIT ;  /* 0x000000000000894d */ /* 0x000fea0003800000 */
[----:B------:R-:W-:Y:S01]  /*1060*/  ULDC UR4, c[0x0][0x28c] ;  /* 0x0000a30000047ab9 */ /* 0x000fe20000000800 */
[----:B------:R-:W-:Y:S01]  /*1070*/  UMOV UR36, URZ ;  /* 0x0000003f00247c82 */ /* 0x000fe20008000000 */
[----:B------:R-:W-:Y:S01]  /*1080*/  UIADD3 UR4, UR4, 0x3f, URZ ;  /* 0x0000003f04047890 */ /* 0x000fe2000fffe03f */
[----:B------:R-:W-:-:S03]  /*1090*/  UMOV UR37, URZ ;  /* 0x0000003f00257c82 */ /* 0x000fc60008000000 */
[----:B------:R-:W-:-:S04]  /*10a0*/  USHF.R.S32.HI UR5, URZ, 0x1f, UR4 ;  /* 0x0000001f3f057899 */ /* 0x000fc80008011404 */
[----:B------:R-:W-:-:S04]  /*10b0*/  ULEA.HI UR5, UR5, UR4, URZ, 0x6 ;  /* 0x0000000405057291 */ /* 0x000fc8000f8f303f */
[----:B------:R-:W-:-:S12]  /*10c0*/  USHF.R.S32.HI UR43, URZ, 0x6, UR5 ;  /* 0x000000063f2b7899 */ /* 0x000fd80008011405 */
.L_x_792:
[----:B------:R-:W4:Y:S01]  /*10d0*/  S2R R0, SR_TID.X ;  /* 0x0000000000007919 */ /* 0x000f220000002100 */
[----:B------:R-:W0:Y:S01]  /*10e0*/  S2UR UR6, SR_CgaCtaId ;  /* 0x00000000000679c3 */ /* 0x000e220000008800 */
[----:B------:R-:W-:Y:S02]  /*10f0*/  UMOV UR46, 0x400 ;  /* 0x00000400002e7882 */ /* 0x000fe40000000000 */
[----:B0-----:R-:W-:Y:S01]  /*1100*/  ULEA UR46, UR6, UR46, 0x18 ;  /* 0x0000002e062e7291 */ /* 0x001fe2000f8ec03f */
[----:B----4-:R-:W-:-:S04]  /*1110*/  LOP3.LUT R0, R0, 0x80, RZ, 0xc0, !PT ;  /* 0x0000008000007812 */ /* 0x010fc800078ec0ff */
[----:B------:R-:W-:-:S06]  /*1120*/  SHF.R.U32.HI R0, RZ, 0x7, R0 ;  /* 0x00000007ff007819 */ /* 0x000fcc0000011600 */
[----:B------:R-:W0:Y:S02]  /*1130*/  SHFL.IDX PT, R0, R0, RZ, 0x1f ;  /* 0x00001fff00007589 */ /* 0x000e2400000e0000 */
[----:B0-----:R-:W-:-:S13]  /*1140*/  R2UR UR4, R0 ;  /* 0x00000000000472ca */ /* 0x001fda00000e0000 */
[----:B------:R-:W-:-:S04]  /*1150*/  ULEA.HI UR5, UR4, UR4, URZ, 0x1 ;  /* 0x0000000404057291 */ /* 0x000fc8000f8f083f */
[----:B------:R-:W-:-:S04]  /*1160*/  ULOP3.LUT UR5, UR5, 0x7fffe, URZ, 0xc0, !UPT ;  /* 0x0007fffe05057892 */ /* 0x000fc8000f8ec03f */
[----:B------:R-:W-:-:S03]  /*1170*/  UIADD3 UR5, UR4, -UR5, URZ ;  /* 0x8000000504057290 */ /* 0x000fc6000fffe03f */
[----:B------:R-:W-:Y:S01]  /*1180*/  ULDC UR4, c[0x0][0x28c] ;  /* 0x0000a30000047ab9 */ /* 0x000fe20000000800 */
[----:B------:R-:W-:Y:S01]  /*1190*/  ULEA UR5, UR5, UR46, 0xd ;  /* 0x0000002e05057291 */ /* 0x000fe2000f8e683f */
[----:B------:R-:W-:-:S03]  /*11a0*/  ISETP.LT.AND P0, PT, RZ, UR4, PT ;  /* 0x00000004ff007c0c */ /* 0x000fc6000bf01270 */
[----:B------:R-:W-:-:S04]  /*11b0*/  UIADD3 UR5, UR5, 0x100, URZ ;  /* 0x0000010005057890 */ /* 0x000fc8000fffe03f */
[----:B------:R-:W-:-:S04]  /*11c0*/  USHF.R.U32.HI UR5, URZ, 0x4, UR5 ;  /* 0x000000043f057899 */ /* 0x000fc80008011605 */
[----:B------:R-:W-:Y:S02]  /*11d0*/  ULOP3.LUT UR47, UR5, 0x3fff, URZ, 0xc0, !UPT ;  /* 0x00003fff052f7892 */ /* 0x000fe4000f8ec03f */
[----:B---3-5:R-:W-:Y:S10]  /*11e0*/  @P0 BRA `(.L_x_13) ;  /* 0x0000000000400947 */ /* 0x028ff40003800000 */
[----:B------:R-:W-:Y:S01]  /*11f0*/  MOV R0, 0x0 ;  /* 0x0000000000007802 */ /* 0x000fe20000000f00 */
[----:B------:R-:W-:Y:S01]  /*1200*/  ULDC.64 UR4, c[0x4][0x68] ;  /* 0x01001a0000047ab9 */ /* 0x000fe20000000a00 */
[----:B------:R-:W-:Y:S01]  /*1210*/  ULDC.64 UR6, c[0x4][0x8] ;  /* 0x0100020000067ab9 */ /* 0x000fe20000000a00 */
[----:B--2---:R-:W-:Y:S01]  /*1220*/  IMAD.U32 R4, RZ, RZ, UR4 ;  /* 0x00000004ff047e24 */ /* 0x004fe2000f8e00ff */
[----:B------:R0:W2:Y:S01]  /*1230*/  LDC.64 R14, c[0x4][R0] ;  /* 0x01000000000e7b82 */ /* 0x0000a20000000a00 */
[----:B------:R-:W-:Y:S01]  /*1240*/  MOV R5, UR5 ;  /* 0x0000000500057c02 */ /* 0x000fe20008000f00 */
[----:B------:R-:W-:Y:S01]  /*1250*/  ULDC.64 UR4, c[0x4][0x70] ;  /* 0x01001c0000047ab9 */ /* 0x000fe20000000a00 */
[----:B------:R-:W-:Y:S01]  /*1260*/  IMAD.U32 R10, RZ, RZ, UR6 ;  /* 0x00000006ff0a7e24 */ /* 0x000fe2000f8e00ff */
[----:B------:R-:W-:Y:S01]  /*1270*/  MOV R11, UR7 ;  /* 0x00000007000b7c02 */ /* 0x000fe20008000f00 */
[----:B------:R-:W-:Y:S02]  /*1280*/  IMAD.U32 R6, RZ, RZ, UR4 ;  /* 0x00000004ff067e24 */ /* 0x000fe4000f8e00ff */
[----:B------:R-:W-:-:S02]  /*1290*/  IMAD.U32 R7, RZ, RZ, UR5 ;  /* 0x00000005ff077e24 */ /* 0x000fc4000f8e00ff */
[----:B------:R-:W-:Y:S02]  /*12a0*/  IMAD.MOV.U32 R8, RZ, RZ, 0x1e1 ;  /* 0x000001e1ff087424 */ /* 0x000fe400078e00ff */
[----:B------:R-:W-:Y:S02]  /*12b0*/  IMAD.MOV.U32 R12, RZ, RZ, 0x1 ;  /* 0x00000001ff0c7424 */ /* 0x000fe400078e00ff */
[----:B0-----:R-:W-:-:S07]  /*12c0*/  IMAD.MOV.U32 R13, RZ, RZ, RZ ;  /* 0x000000ffff0d7224 */ /* 0x001fce00078e00ff */
[----:B------:R-:W-:-:S07]  /*12d0*/  LEPC R20, `(.L_x_13) ;  /* 0x000000001014794e */ /* 0x000fce0000000000 */
[----:B-123-5:R-:W-:Y:S05]  /*12e0*/  CALL.ABS.NOINC R14 ;  /* 0x000000000e007343 */ /* 0x02efea0003c00000 */
.L_x_13:
[----:B------:R-:W-:-:S06]  /*12f0*/  ULOP3.LUT UR4, UR38, 0x1, URZ, 0xfc, !UPT ;  /* 0x0000000126047892 */ /* 0x000fcc000f8efc3f */
[----:B------:R-:W-:-:S04]  /*1300*/  MOV R0, UR4 ;  /* 0x0000000400007c02 */ /* 0x000fc80008000f00 */
[----:B------:R-:W-:-:S13]  /*1310*/  ISETP.NE.AND P0, PT, R0, 0x3, PT ;  /* 0x000000030000780c */ /* 0x000fda0003f05270 */
[----:B------:R-:W-:Y:S05]  /*1320*/  @!P0 BRA `(.L_x_14) ;  /* 0x0000000000048947 */ /* 0x000fea0003800000 */
[----:B------:R-:W-:Y:S01]  /*1330*/  BPT.TRAP 0x1 ;  /* 0x000000040000795c */ /* 0x000fe20000300000 */
.L_x_14:
[----:B-1----:R-:W-:Y:S02]  /*1340*/  IMAD.U32 R3, RZ, RZ, UR37 ;  /* 0x00000025ff037e24 */ /* 0x002fe4000f8e00ff */
[----:B------:R-:W-:-:S03]  /*1350*/  IMAD.U32 R0, RZ, RZ, UR36 ;  /* 0x00000024ff007e24 */ /* 0x000fc6000f8e00ff */
[----:B------:R-:W-:Y:S02]  /*1360*/  LEA R3, R3, UR46, 0x3 ;  /* 0x0000002e03037c11 */ /* 0x000fe4000f8e18ff */
[----:B------:R-:W-:-:S04]  /*1370*/  SHF.L.U32 R0, R0, 0x1f, RZ ;  /* 0x0000001f00007819 */ /* 0x000fc800000006ff */
[----:B------:R0:W1:Y:S01]  /*1380*/  SYNCS.PHASECHK.TRANS64.TRYWAIT P1, [R3+URZ], R0 ;  /* 0x00000000030075a7 */ /* 0x000062000802017f */
[----:B------:R-:W-:Y:S05]  /*1390*/  @!P0 BRA `(.L_x_15) ;  /* 0x0000000000048947 */ /* 0x000fea0003800000 */
[----:B------:R-:W-:Y:S01]  /*13a0*/  BPT.TRAP 0x1 ;  /* 0x000000040000795c */ /* 0x000fe20000300000 */
.L_x_15:
[----:B-1----:R-:W-:Y:S05]  /*13b0*/  @P1 BRA `(.L_x_16) ;  /* 0x0000000000081947 */ /* 0x002fea0003800000 */
[----:B------:R-:W1:Y:S02]  /*13c0*/  SYNCS.PHASECHK.TRANS64.TRYWAIT P1, [R3+URZ], R0 ;  /* 0x00000000030075a7 */ /* 0x000e64000802017f */
[----:B-1----:R-:W-:Y:S05]  /*13d0*/  @!P1 BRA `(.L_x_17) ;  /* 0x000002b400689947 */ /* 0x002fea0003800000 */
.L_x_16:
[----:B------:R-:W-:-:S04]  /*13e0*/  UISETP.LT.AND UP0, UPT, UR43, 0x1, UPT ;  /* 0x000000012b00788c */ /* 0x000fc8000bf01270 */
[----:B------:R-:W-:-:S04]  /*13f0*/  USEL UR4, UR43, 0x1, UP0 ;  /* 0x000000012b047887 */ /* 0x000fc80008000000 */
[----:B------:R-:W-:-:S06]  /*1400*/  UIADD3 UR4, UR43, -UR4, URZ ;  /* 0x800000042b047290 */ /* 0x000fcc000fffe03f */
[----:B01----:R-:W-:Y:S01]  /*1410*/  IMAD.U32 R0, RZ, RZ, UR4 ;  /* 0x00000004ff007e24 */ /* 0x003fe2000f8e00ff */
[----:B------:R-:W-:Y:S01]  /*1420*/  MOV R3, UR4 ;  /* 0x0000000400037c02 */ /* 0x000fe20008000f00 */
[----:B------:R-:W-:Y:S05]  /*1430*/  WARPSYNC.ALL ;  /* 0x0000000000007948 */ /* 0x000fea0003800000 */
[----:B------:R-:W-:Y:S01]  /*1440*/  ISETP.GE.AND P1, PT, R0, 0x1, PT ;  /* 0x000000010000780c */ /* 0x000fe20003f26270 */
[----:B------:R-:W-:Y:S01]  /*1450*/  UIADD3 UR46, UR46, 0x20100, URZ ;  /* 0x000201002e2e7890 */ /* 0x000fe2000fffe03f */
[----:B------:R-:W-:Y:S01]  /*1460*/  WARPGROUP.ARRIVE ;  /* 0x00000000000079c5 */ /* 0x000fe20000000000 */
[----:B------:R-:W-:Y:S01]  /*1470*/  ULOP3.LUT UR4, UR47, 0x10000, URZ, 0xfc, !UPT ;  /* 0x000100002f047892 */ /* 0x000fe2000f8efc3f */
[----:B-----5:R0:W-:Y:S01]  /*1480*/  STL [R1+0x5c0], R16 ;  /* 0x0005c01001007387 */ /* 0x0201e20000100800 */
[----:B------:R-:W-:-:S02]  /*1490*/  USHF.R.U32.HI UR46, URZ, 0x4, UR46 ;  /* 0x000000043f2e7899 */ /* 0x000fc4000801162e */
[----:B------:R-:W-:Y:S01]  /*14a0*/  ULEA UR8, UR37, UR4, 0xc ;  /* 0x0000000425087291 */ /* 0x000fe2000f8e603f */
[----:B------:R1:W-:Y:S01]  /*14b0*/  STL [R1+0x5bc], R3 ;  /* 0x0005bc0301007387 */ /* 0x0003e20000100800 */
[----:B------:R-:W-:Y:S01]  /*14c0*/  ULOP3.LUT UR5, UR46, 0x3fff, URZ, 0xc0, !UPT ;  /* 0x00003fff2e057892 */ /* 0x000fe2000f8ec03f */
[----:B------:R-:W-:Y:S01]  /*14d0*/  UMOV UR9, 0x40000040 ;  /* 0x4000004000097882 */ /* 0x000fe20000000000 */
[----:B------:R-:W-:Y:S02]  /*14e0*/  UMOV UR11, 0x40000040 ;  /* 0x40000040000b7882 */ /* 0x000fe40000000000 */
[----:B------:R-:W-:Y:S01]  /*14f0*/  ULOP3.LUT UR5, UR5, 0x10000, URZ, 0xfc, !UPT ;  /* 0x0001000005057892 */ /* 0x000fe2000f8efc3f */
[----:B------:R4:W-:Y:S01]  /*1500*/  STL [R1+0x5b8], R2 ;  /* 0x0005b80201007387 */ /* 0x0009e20000100800 */
[----:B------:R-:W-:Y:S02]  /*1510*/  UIADD3 UR12, UR8, 0x400, URZ ;  /* 0x00000400080c7890 */ /* 0x000fe4000fffe03f */
[----:B------:R-:W-:Y:S01]  /*1520*/  UIMAD UR6, UR37, 0x600, UR5 ;  /* 0x00000600250678a4 */ /* 0x000fe2000f8e0205 */
[----:B------:R-:W-:Y:S01]  /*1530*/  UMOV UR15, UR11 ;  /* 0x0000000b000f7c82 */ /* 0x000fe20008000000 */
[----:B------:R-:W-:-:S05]  /*1540*/  UMOV UR13, 0x40000040 ;  /* 0x40000040000d7882 */ /* 0x000fca0000000000 */
[----:B------:R-:W-:Y:S02]  /*1550*/  UMOV UR10, UR6 ;  /* 0x00000006000a7c82 */ /* 0x000fe40008000000 */
[----:B------:R-:W-:Y:S01]  /*1560*/  HGMMA.64x192x16.F32.BF16 R120, gdesc[UR8], RZ, !UPT, gsb0 ;  /* 0x02e00000087879f0 */ /* 0x000fe2000c0018ff */
[----:B------:R-:W-:Y:S02]  /*1570*/  UMOV UR14, UR10 ;  /* 0x0000000a000e7c82 */ /* 0x000fe40008000000 */
[----:B------:R-:W-:Y:S02]  /*1580*/  WARPGROUP.DEPBAR.LE gsb0, 0x0 ;  /* 0x00008000000079c5 */ /* 0x000fe40000010000 */
[----:B------:R-:W-:Y:S01]  /*1590*/  IMAD.MOV.U32 R116, RZ, RZ, R120 ;  /* 0x000000ffff747224 */ /* 0x000fe200078e0078 */
[----:B------:R-:W-:Y:S01]  /*15a0*/  MOV R113, R123 ;  /* 0x0000007b00717202 */ /* 0x000fe20000000f00 */
        /* <DEDUP_REMOVED lines=46> */
[----:B------:R-:W-:-:S02]  /*1890*/  IMAD.MOV.U32 R84, RZ, RZ, R152 ;  /* 0x000000ffff547224 */ /* 0x000fc400078e0098 */
[----:B------:R-:W-:Y:S02]  /*18a0*/  IMAD.MOV.U32 R83, RZ, RZ, R153 ;  /* 0x000000ffff537224 */ /* 0x000fe400078e0099 */
[----:B------:R-:W-:Y:S02]  /*18b0*/  IMAD.MOV.U32 R82, RZ, RZ, R154 ;  /* 0x000000ffff527224 */ /* 0x000fe400078e009a */
[----:B------:R-:W-:Y:S02]  /*18c0*/  IMAD.MOV.U32 R80, RZ, RZ, R156 ;  /* 0x000000ffff507224 */ /* 0x000fe400078e009c */
[----:B------:R-:W-:Y:S02]  /*18d0*/  IMAD.MOV.U32 R79, RZ, RZ, R157 ;  /* 0x000000ffff4f7224 */ /* 0x000fe400078e009d */
[----:B------:R-:W-:Y:S02]  /*18e0*/  IMAD.MOV.U32 R78, RZ, RZ, R158 ;  /* 0x000000ffff4e7224 */ /* 0x000fe400078e009e */
        /* <DEDUP_REMOVED lines=42> */
[----:B------:R-:W-:-:S06]  /*1b90*/  WARPGROUP.ARRIVE ;  /* 0x00000000000079c5 */ /* 0x000fcc0000000000 */
[----:B------:R-:W-:Y:S01]  /*1ba0*/  HGMMA.64x192x16.F32.BF16 R120, gdesc[UR12], RZ, !UPT, gsb0 ;  /* 0x02e000000c7879f0 */ /* 0x000fe2000c0018ff */
[----:B------:R-:W-:Y:S01]  /*1bb0*/  UIADD3 UR12, UR8, 0x800, URZ ;  /* 0x00000800080c7890 */ /* 0x000fe2000fffe03f */
[----:B------:R-:W-:Y:S01]  /*1bc0*/  UMOV UR14, UR10 ;  /* 0x0000000a000e7c82 */ /* 0x000fe20008000000 */
[----:B------:R-:W-:Y:S01]  /*1bd0*/  UMOV UR15, UR11 ;  /* 0x0000000b000f7c82 */ /* 0x000fe20008000000 */
[----:B------:R-:W-:Y:S01]  /*1be0*/  UMOV UR13, 0x40000040 ;  /* 0x40000040000d7882 */ /* 0x000fe20000000000 */
[----:B------:R-:W-:Y:S02]  /*1bf0*/  WARPGROUP.DEPBAR.LE gsb0, 0x0 ;  /* 0x00008000000079c5 */ /* 0x000fe40000010000 */
[----:B------:R-:W-:Y:S01]  /*1c00*/  STL.64 [R1], R120 ;  /* 0x0000007801007387 */ /* 0x000fe20000100a00 */
[----:B------:R-:W-:Y:S01]  /*1c10*/  IMAD.MOV.U32 R235, RZ, RZ, R173 ;  /* 0x000000ffffeb7224 */ /* 0x000fe200078e00ad */
[----:B------:R-:W-:Y:S01]  /*1c20*/  MOV R232, R176 ;  /* 0x000000b000e87202 */ /* 0x000fe20000000f00 */
[----:B------:R-:W-:Y:S01]  /*1c30*/  IMAD.MOV.U32 R234, RZ, RZ, R174 ;  /* 0x000000ffffea7224 */ /* 0x000fe200078e00ae */
[----:B------:R-:W-:Y:S01]  /*1c40*/  STL.64 [R1+0x8], R122 ;  /* 0x0000087a01007387 */ /* 0x000fe20000100a00 */
        /* <DEDUP_REMOVED lines=21> */
[----:B0-----:R-:W-:Y:S01]  /*1da0*/  MOV R16, R200 ;  /* 0x000000c800107202 */ /* 0x001fe20000000f00 */
        /* <DEDUP_REMOVED lines=11> */
[----:B--2---:R-:W-:Y:S01]  /*1e60*/  MOV R4, R212 ;  /* 0x000000d400047202 */ /* 0x004fe20000000f00 */
[----:B------:R-:W-:Y:S01]  /*1e70*/  IMAD.MOV.U32 R18, RZ, RZ, R198 ;  /* 0x000000ffff127224 */ /* 0x000fe200078e00c6 */
[----:B------:R-:W-:Y:S01]  /*1e80*/  STL.64 [R1+0x50], R140 ;  /* 0x0000508c01007387 */ /* 0x000fe20000100a00 */
[----:B---3--:R-:W-:-:S02]  /*1e90*/  IMAD.MOV.U32 R17, RZ, RZ, R199 ;  /* 0x000000ffff117224 */ /* 0x008fc400078e00c7 */
[----:B------:R-:W-:Y:S01]  /*1ea0*/  IMAD.MOV.U32 R15, RZ, RZ, R201 ;  /* 0x000000ffff0f7224 */ /* 0x000fe200078e00c9 */
[----:B------:R-:W-:Y:S01]  /*1eb0*/  STL.64 [R1+0x58], R142 ;  /* 0x0000588e01007387 */ /* 0x000fe20000100a00 */
[----:B------:R-:W-:Y:S02]  /*1ec0*/  IMAD.MOV.U32 R14, RZ, RZ, R202 ;  /* 0x000000ffff0e7224 */ /* 0x000fe400078e00ca */
[----:B------:R-:W-:Y:S01]  /*1ed0*/  IMAD.MOV.U32 R13, RZ, RZ, R203 ;  /* 0x000000ffff0d7224 */ /* 0x000fe200078e00cb */
[----:B------:R-:W-:Y:S01]  /*1ee0*/  STL.64 [R1+0x60], R144 ;  /* 0x0000609001007387 */ /* 0x000fe20000100a00 */
[----:B------:R-:W-:Y:S02]  /*1ef0*/  IMAD.MOV.U32 R11, RZ, RZ, R205 ;  /* 0x000000ffff0b7224 */ /* 0x000fe400078e00cd */
[----:B------:R-:W-:Y:S01]  /*1f00*/  IMAD.MOV.U32 R10, RZ, RZ, R206 ;  /* 0x000000ffff0a7224 */ /* 0x000fe200078e00ce */
[----:B------:R-:W-:Y:S01]  /*1f10*/  STL.64 [R1+0x68], R146 ;  /* 0x0000689201007387 */ /* 0x000fe20000100a00 */
[----:B------:R-:W-:-:S02]  /*1f20*/  IMAD.MOV.U32 R9, RZ, RZ, R207 ;  /* 0x000000ffff097224 */ /* 0x000fc400078e00cf */
[----:B------:R-:W-:Y:S01]  /*1f30*/  IMAD.MOV.U32 R7, RZ, RZ, R209 ;  /* 0x000000ffff077224 */ /* 0x000fe200078e00d1 */
[----:B------:R-:W-:Y:S01]  /*1f40*/  STL.64 [R1+0x70], R148 ;  /* 0x0000709401007387 */ /* 0x000fe20000100a00 */
[----:B------:R-:W-:Y:S02]  /*1f50*/  IMAD.MOV.U32 R6, RZ, RZ, R210 ;  /* 0x000000ffff067224 */ /* 0x000fe400078e00d2 */
[----:B------:R-:W-:Y:S01]  /*1f60*/  IMAD.MOV.U32 R5, RZ, RZ, R211 ;  /* 0x000000ffff057224 */ /* 0x000fe200078e00d3 */
[----:B------:R-:W-:Y:S01]  /*1f70*/  STL.64 [R1+0x78], R150 ;  /* 0x0000789601007387 */ /* 0x000fe20000100a00 */
[----:B-1----:R-:W-:Y:S02]  /*1f80*/  IMAD.MOV.U32 R3, RZ, RZ, R213 ;  /* 0x000000ffff037224 */ /* 0x002fe400078e00d5 */
[----:B----4-:R-:W-:Y:S01]  /*1f90*/  IMAD.MOV.U32 R2, RZ, RZ, R214 ;  /* 0x000000ffff027224 */ /* 0x010fe200078e00d6 */
[----:B------:R-:W-:Y:S01]  /*1fa0*/  STL.64 [R1+0x80], R152 ;  /* 0x0000809801007387 */ /* 0x000fe20000100a00 */
[----:B------:R-:W-:-:S03]  /*1fb0*/  IMAD.MOV.U32 R0, RZ, RZ, R215 ;  /* 0x000000ffff007224 */ /* 0x000fc600078e00d7 */
[----:B------:R-:W-:Y:S04]  /*1fc0*/  STL.64 [R1+0x88], R154 ;  /* 0x0000889a01007387 */ /* 0x000fe80000100a00 */
        /* <DEDUP_REMOVED lines=8> */
[----:B------:R0:W-:Y:S02]  /*2050*/  STL [R1+0xd0], R172 ;  /* 0x0000d0ac01007387 */ /* 0x0001e40000100800 */
[----:B0-----:R-:W-:-:S06]  /*2060*/  WARPGROUP.ARRIVE ;  /* 0x00000000000079c5 */ /* 0x001fcc0000000000 */
[----:B------:R-:W-:Y:S03]  /*2070*/  HGMMA.64x192x16.F32.BF16 R120, gdesc[UR12], RZ, !UPT, gsb0 ;  /* 0x02e000000c7879f0 */ /* 0x000fe6000c0018ff */
[----:B------:R-:W-:Y:S02]  /*2080*/  WARPGROUP.DEPBAR.LE gsb0, 0x0 ;  /* 0x00008000000079c5 */ /* 0x000fe40000010000 */
        /* <DEDUP_REMOVED lines=37> */
[----:B------:R0:W-:Y:S04]  /*22e0*/  STL.64 [R1+0x9f8], R140 ;  /* 0x0009f88c01007387 */ /* 0x0001e80000100a00 */
[----:B0-----:R-:W2:Y:S04]  /*22f0*/  LDL.LU R140, [R1] ;  /* 0x00000000018c7983 */ /* 0x001ea80000300800 */
[----:B------:R-:W2:Y:S04]  /*2300*/  LDL.LU R141, [R1+0x4] ;  /* 0x00000400018d7983 */ /* 0x000ea80000300800 */
[----:B------:R-:W3:Y:S04]  /*2310*/  LDL.LU R142, [R1+0x8] ;  /* 0x00000800018e7983 */ /* 0x000ee80000300800 */
[----:B------:R-:W3:Y:S04]  /*2320*/  LDL.LU R143, [R1+0xc] ;  /* 0x00000c00018f7983 */ /* 0x000ee80000300800 */
[----:B------:R-:W4:Y:S04]  /*2330*/  LDL.LU R144, [R1+0x10] ;  /* 0x0000100001907983 */ /* 0x000f280000300800 */
[----:B------:R-:W4:Y:S04]  /*2340*/  LDL.LU R145, [R1+0x14] ;  /* 0x0000140001917983 */ /* 0x000f280000300800 */
[----:B------:R-:W2:Y:S04]  /*2350*/  LDL.LU R146, [R1+0x18] ;  /* 0x0000180001927983 */ /* 0x000ea80000300800 */
        /* <DEDUP_REMOVED lines=45> */
[----:B------:R-:W4:Y:S01]  /*2630*/  LDL.LU R192, [R1+0xd0] ;  /* 0x0000d00001c07983 */ /* 0x000f220000300800 */
[----:B------:R-:W-:Y:S01]  /*2640*/  IMAD.MOV.U32 R214, RZ, RZ, R118 ;  /* 0x000000ffffd67224 */ /* 0x000fe200078e0076 */
[----:B------:R-:W-:Y:S01]  /*2650*/  MOV R213, R119 ;  /* 0x0000007700d57202 */ /* 0x000fe20000000f00 */
[----:B------:R-:W-:Y:S01]  /*2660*/  IMAD.MOV.U32 R215, RZ, RZ, R117 ;  /* 0x000000ffffd77224 */ /* 0x000fe200078e0075 */
[----:B------:R-:W-:Y:S01]  /*2670*/  MOV R209, R219 ;  /* 0x000000db00d17202 */ /* 0x000fe20000000f00 */
        /* <DEDUP_REMOVED lines=15> */
[----:B------:R0:W-:Y:S01]  /*2770*/  STL.64 [R1+0xc88], R208 ;  /* 0x000c88d001007387 */ /* 0x0001e20000100a00 */
[----:B------:R-:W-:Y:S01]  /*2780*/  IMAD.MOV.U32 R203, RZ, RZ, R225 ;  /* 0x000000ffffcb7224 */ /* 0x000fe200078e00e1 */
[----:B------:R-:W-:Y:S01]  /*2790*/  UIADD3 UR12, UR8, 0xc00, URZ ;  /* 0x00000c00080c7890 */ /* 0x000fe2000fffe03f */
[----:B------:R-:W-:Y:S01]  /*27a0*/  IMAD.MOV.U32 R200, RZ, RZ, R228 ;  /* 0x000000ffffc87224 */ /* 0x000fe200078e00e4 */
[----:B------:R1:W-:Y:S01]  /*27b0*/  STL.64 [R1+0xc80], R206 ;  /* 0x000c80ce01007387 */ /* 0x0003e20000100a00 */
[----:B------:R-:W-:Y:S01]  /*27c0*/  IMAD.MOV.U32 R198, RZ, RZ, R230 ;  /* 0x000000ffffc67224 */ /* 0x000fe200078e00e6 */
[----:B------:R-:W-:Y:S01]  /*27d0*/  UMOV UR14, UR10 ;  /* 0x0000000a000e7c82 */ /* 0x000fe20008000000 */
[----:B------:R-:W-:Y:S01]  /*27e0*/  IMAD.MOV.U32 R199, RZ, RZ, R229 ;  /* 0x000000ffffc77224 */ /* 0x000fe200078e00e5 */
[----:B------:R1:W-:Y:S01]  /*27f0*/  STL.64 [R1+0xc78], R204 ;  /* 0x000c78cc01007387 */ /* 0x0003e20000100a00 */
[----:B------:R-:W-:Y:S01]  /*2800*/  IMAD.MOV.U32 R196, RZ, RZ, R232 ;  /* 0x000000ffffc47224 */ /* 0x000fe200078e00e8 */
[----:B------:R-:W-:Y:S01]  /*2810*/  UMOV UR15, UR11 ;  /* 0x0000000b000f7c82 */ /* 0x000fe20008000000 */
[----:B------:R-:W-:Y:S01]  /*2820*/  IMAD.MOV.U32 R194, RZ, RZ, R234 ;  /* 0x000000ffffc27224 */ /* 0x000fe200078e00ea */
[----:B------:R1:W-:Y:S01]  /*2830*/  STL.64 [R1+0xc70], R202 ;  /* 0x000c70ca01007387 */ /* 0x0003e20000100a00 */
[----:B------:R-:W-:Y:S01]  /*2840*/  IMAD.MOV.U32 R195, RZ, RZ, R233 ;  /* 0x000000ffffc37224 */ /* 0x000fe200078e00e9 */
[----:B0-----:R-:W-:Y:S01]  /*2850*/  MOV R209, R27 ;  /* 0x0000001b00d17202 */ /* 0x001fe20000000f00 */
[----:B------:R-:W-:Y:S01]  /*2860*/  IMAD.MOV.U32 R208, RZ, RZ, R28 ;  /* 0x000000ffffd07224 */ /* 0x000fe200078e001c */
[----:B------:R0:W-:Y:S01]  /*2870*/  STL.64 [R1+0xc68], R200 ;  /* 0x000c68c801007387 */ /* 0x0001e20000100a00 */
[----:B-1----:R-:W-:Y:S01]  /*2880*/  IMAD.MOV.U32 R206, RZ, RZ, R30 ;  /* 0x000000ffffce7224 */ /* 0x002fe200078e001e */
[----:B------:R-:W-:Y:S01]  /*2890*/  UMOV UR13, 0x40000040 ;  /* 0x40000040000d7882 */ /* 0x000fe20000000000 */
[----:B------:R-:W-:Y:S01]  /*28a0*/  IMAD.MOV.U32 R207, RZ, RZ, R29 ;  /* 0x000000ffffcf7224 */ /* 0x000fe200078e001d */
[----:B------:R1:W-:Y:S01]  /*28b0*/  STL.64 [R1+0xc60], R198 ;  /* 0x000c60c601007387 */ /* 0x0003e20000100a00 */
[----:B------:R-:W-:Y:S01]  /*28c0*/  IMAD.MOV.U32 R204, RZ, RZ, R32 ;  /* 0x000000ffffcc7224 */ /* 0x000fe200078e0020 */
[----:B------:R-:W-:Y:S01]  /*28d0*/  MOV R205, R31 ;  /* 0x0000001f00cd7202 */ /* 0x000fe20000000f00 */
[----:B------:R-:W-:Y:S01]  /*28e0*/  IMAD.MOV.U32 R210, RZ, RZ, R26 ;  /* 0x000000ffffd27224 */ /* 0x000fe200078e001a */
[----:B------:R1:W-:Y:S01]  /*28f0*/  STL.64 [R1+0xc58], R196 ;  /* 0x000c58c401007387 */ /* 0x0003e20000100a00 */
[----:B------:R-:W-:Y:S01]  /*2900*/  IMAD.MOV.U32 R202, RZ, RZ, R34 ;  /* 0x000000ffffca7224 */ /* 0x000fe200078e0022 */
[----:B------:R-:W-:Y:S01]  /*2910*/  MOV R213, R23 ;  /* 0x0000001700d57202 */ /* 0x000fe20000000f00 */
[----:B------:R-:W-:Y:S01]  /*2920*/  IMAD.MOV.U32 R203, RZ, RZ, R33 ;  /* 0x000000ffffcb7224 */ /* 0x000fe200078e0021 */
[----:B------:R1:W-:Y:S01]  /*2930*/  STL.64 [R1+0xc50], R194 ;  /* 0x000c50c201007387 */ /* 0x0003e20000100a00 */
[----:B0-----:R-:W-:Y:S01]  /*2940*/  IMAD.MOV.U32 R200, RZ, RZ, R36 ;  /* 0x000000ffffc87224 */ /* 0x001fe200078e0024 */
[----:B------:R-:W-:Y:S01]  /*2950*/  MOV R201, R35 ;  /* 0x0000002300c97202 */ /* 0x000fe20000000f00 */
[----:B------:R-:W-:Y:S01]  /*2960*/  IMAD.MOV.U32 R211, RZ, RZ, R25 ;  /* 0x000000ffffd37224 */ /* 0x000fe200078e0019 */
[----:B------:R-:W-:Y:S01]  /*2970*/  MOV R217, R19 ;  /* 0x0000001300d97202 */ /* 0x000fe20000000f00 */
[----:B-1----:R-:W-:Y:S01]  /*2980*/  IMAD.MOV.U32 R198, RZ, RZ, R38 ;  /* 0x000000ffffc67224 */ /* 0x002fe200078e0026 */
        /* <DEDUP_REMOVED lines=26> */
[----:B------:R-:W-:Y:S01]  /*2b30*/  IMAD.MOV.U32 R235, RZ, RZ, R0 ;  /* 0x000000ffffeb7224 */ /* 0x000fe200078e0000 */
[----:B----4-:R0:W-:Y:S04]  /*2b40*/  STL.64 [R1+0xc48], R192 ;  /* 0x000c48c001007387 */ /* 0x0101e80000100a00 */
[----:B---3--:R1:W-:Y:S04]  /*2b50*/  STL.64 [R1+0xc40], R190 ;  /* 0x000c40be01007387 */ /* 0x0083e80000100a00 */
[----:B--2---:R2:W-:Y:S04]  /*2b60*/  STL.64 [R1+0xc38], R188 ;  /* 0x000c38bc01007387 */ /* 0x0045e80000100a00 */
[----:B------:R3:W-:Y:S01]  /*2b70*/  STL.64 [R1+0xc30], R186 ;  /* 0x000c30ba01007387 */ /* 0x0007e20000100a00 */
[----:B0-----:R-:W-:Y:S01]  /*2b80*/  IMAD.MOV.U32 R192, RZ, RZ, R44 ;  /* 0x000000ffffc07224 */ /* 0x001fe200078e002c */
[----:B------:R-:W-:-:S02]  /*2b90*/  MOV R193, R43 ;  /* 0x0000002b00c17202 */ /* 0x000fc40000000f00 */
[----:B------:R0:W-:Y:S01]  /*2ba0*/  STL.64 [R1+0xc28], R184 ;  /* 0x000c28b801007387 */ /* 0x0001e20000100a00 */
[----:B-1----:R-:W-:Y:S02]  /*2bb0*/  IMAD.MOV.U32 R190, RZ, RZ, R46 ;  /* 0x000000ffffbe7224 */ /* 0x002fe400078e002e */
[----:B------:R-:W-:Y:S01]  /*2bc0*/  IMAD.MOV.U32 R191, RZ, RZ, R45 ;  /* 0x000000ffffbf7224 */ /* 0x000fe200078e002d */
[----:B------:R1:W-:Y:S01]  /*2bd0*/  STL.64 [R1+0xc20], R182 ;  /* 0x000c20b601007387 */ /* 0x0003e20000100a00 */
[----:B--2---:R-:W-:Y:S01]  /*2be0*/  IMAD.MOV.U32 R188, RZ, RZ, R48 ;  /* 0x000000ffffbc7224 */ /* 0x004fe200078e0030 */
[----:B------:R-:W-:Y:S02]  /*2bf0*/  MOV R189, R47 ;  /* 0x0000002f00bd7202 */ /* 0x000fe40000000f00 */
[----:B------:R2:W-:Y:S01]  /*2c00*/  STL.64 [R1+0xc18], R180 ;  /* 0x000c18b401007387 */ /* 0x0005e20000100a00 */
[----:B---3--:R-:W-:Y:S02]  /*2c10*/  IMAD.MOV.U32 R186, RZ, RZ, R50 ;  /* 0x000000ffffba7224 */ /* 0x008fe400078e0032 */
[----:B------:R-:W-:Y:S01]  /*2c20*/  IMAD.MOV.U32 R187, RZ, RZ, R49 ;  /* 0x000000ffffbb7224 */ /* 0x000fe200078e0031 */
        /* <DEDUP_REMOVED lines=90> */
[----:B--2---:R-:W-:Y:S01]  /*31d0*/  MOV R125, R111 ;  /* 0x0000006f007d7202 */ /* 0x004fe20000000f00 */
[----:B------:R-:W-:Y:S02]  /*31e0*/  IMAD.MOV.U32 R124, RZ, RZ, R112 ;  /* 0x000000ffff7c7224 */ /* 0x000fe400078e0070 */
[----:B---3--:R-:W-:Y:S02]  /*31f0*/  IMAD.MOV.U32 R122, RZ, RZ, R114 ;  /* 0x000000ffff7a7224 */ /* 0x008fe400078e0072 */
[----:B------:R-:W-:Y:S02]  /*3200*/  IMAD.MOV.U32 R123, RZ, RZ, R113 ;  /* 0x000000ffff7b7224 */ /* 0x000fe400078e0071 */
[----:B0-----:R-:W-:Y:S01]  /*3210*/  IMAD.MOV.U32 R120, RZ, RZ, R116 ;  /* 0x000000ffff787224 */ /* 0x001fe200078e0074 */
[----:B------:R-:W-:-:S02]  /*3220*/  MOV R121, R115 ;  /* 0x0000007300797202 */ /* 0x000fc40000000f00 */
[----:B------:R-:W-:-:S06]  /*3230*/  WARPGROUP.ARRIVE ;  /* 0x00000000000079c5 */ /* 0x000fcc0000000000 */
[----:B------:R-:W-:Y:S01]  /*3240*/  HGMMA.64x192x16.F32.BF16 R24, gdesc[UR12], RZ, !UPT, gsb0 ;  /* 0x02e000000c1879f0 */ /* 0x000fe2000c0018ff */
[----:B------:R-:W-:Y:S02]  /*3250*/  UIADD3 UR12, UR8, 0x2, URZ ;  /* 0x00000002080c7890 */ /* 0x000fe4000fffe03f */
[----:B------:R-:W-:Y:S01]  /*3260*/  UIADD3 UR14, UR6, 0x2, URZ ;  /* 0x00000002060e7890 */ /* 0x000fe2000fffe03f */
[----:B------:R-:W-:Y:S01]  /*3270*/  UMOV UR13, 0x40000040 ;  /* 0x40000040000d7882 */ /* 0x000fe20000000000 */
[----:B------:R-:W-:Y:S01]  /*3280*/  UMOV UR15, 0x40000040 ;  /* 0x40000040000f7882 */ /* 0x000fe20000000000 */
[----:B------:R-:W-:Y:S02]  /*3290*/  WARPGROUP.DEPBAR.LE gsb0, 0x0 ;  /* 0x00008000000079c5 */ /* 0x000fe40000010000 */
[----:B------:R-:W-:-:S12]  /*32a0*/  WARPGROUP.ARRIVE ;  /* 0x00000000000079c5 */ /* 0x000fd80000000000 */
[----:B------:R-:W-:Y:S03]  /*32b0*/  HGMMA.64x192x16.F32.BF16 R120, gdesc[UR12], R120, gsb0 ;  /* 0x02e000000c7879f0 */ /* 0x000fe60008001878 */
        /* <DEDUP_REMOVED lines=49> */
[----:B0-----:R-:W2:Y:S04]  /*35d0*/  LDL.LU.64 R214, [R1+0xca0] ;  /* 0x000ca00001d67983 */ /* 0x001ea80000300a00 */
[----:B------:R-:W2:Y:S04]  /*35e0*/  LDL.LU.64 R212, [R1+0xc98] ;  /* 0x000c980001d47983 */ /* 0x000ea80000300a00 */
        /* <DEDUP_REMOVED lines=35> */
[----:B------:R-:W2:Y:S01]  /*3820*/  LDL.LU.64 R140, [R1+0xb78] ;  /* 0x000b7800018c7983 */ /* 0x000ea20000300a00 */
[----:B------:R-:W-:Y:S01]  /*3830*/  UIADD3 UR12, UR8, 0x402, URZ ;  /* 0x00000402080c7890 */ /* 0x000fe2000fffe03f */
[----:B------:R-:W-:-:S02]  /*3840*/  UMOV UR13, 0x40000040 ;  /* 0x40000040000d7882 */ /* 0x000fc40000000000 */
[----:B------:R-:W3:Y:S04]  /*3850*/  LDL.LU.64 R138, [R1+0xb70] ;  /* 0x000b7000018a7983 */ /* 0x000ee80000300a00 */
        /* <DEDUP_REMOVED lines=8> */
[----:B------:R-:W3:Y:S01]  /*38e0*/  LDL.LU.64 R120, [R1+0xb28] ;  /* 0x000b280001787983 */ /* 0x000ee20000300a00 */
[----:B--2---:R-:W-:-:S06]  /*38f0*/  WARPGROUP.ARRIVE ;  /* 0x00000000000079c5 */ /* 0x004fcc0000000000 */
[----:B------:R-:W-:Y:S03]  /*3900*/  HGMMA.64x192x16.F32.BF16 R140, gdesc[UR12], R140, gsb0 ;  /* 0x02e000000c8c79f0 */ /* 0x000fe6000800188c */
[----:B------:R-:W-:Y:S02]  /*3910*/  WARPGROUP.DEPBAR.LE gsb0, 0x0 ;  /* 0x00008000000079c5 */ /* 0x000fe40000010000 */
[----:B------:R-:W-:Y:S04]  /*3920*/  STL.64 [R1], R140 ;  /* 0x0000008c01007387 */ /* 0x000fe80000100a00 */
        /* <DEDUP_REMOVED lines=47> */
[----:B0-----:R-:W3:Y:S04]  /*3c20*/  LDL.LU.64 R214, [R1+0xb20] ;  /* 0x000b200001d67983 */ /* 0x001ee80000300a00 */
        /* <DEDUP_REMOVED lines=37> */
[----:B------:R-:W-:Y:S01]  /*3e80*/  UIADD3 UR12, UR8, 0x802, URZ ;  /* 0x00000802080c7890 */ /* 0x000fe2000fffe03f */
[----:B------:R-:W-:Y:S01]  /*3e90*/  UMOV UR13, 0x40000040 ;  /* 0x40000040000d7882 */ /* 0x000fe20000000000 */
[----:B---3--:R-:W-:-:S07]  /*3ea0*/  WARPGROUP.ARRIVE ;  /* 0x00000000000079c5 */ /* 0x008fce0000000000 */
        /* <DEDUP_REMOVED lines=50> */
[----:B0-----:R-:W2:Y:S04]  /*41d0*/  LDL.LU.64 R120, [R1] ;  /* 0x0000000001787983 */ /* 0x001ea80000300a00 */
[----:B------:R-:W3:Y:S04]  /*41e0*/  LDL.LU.64 R122, [R1+0x8] ;  /* 0x00000800017a7983 */ /* 0x000ee80000300a00 */
[----:B------:R-:W4:Y:S04]  /*41f0*/  LDL.LU.64 R124, [R1+0x10] ;  /* 0x00001000017c7983 */ /* 0x000f280000300a00 */
[----:B------:R-:W2:Y:S04]  /*4200*/  LDL.LU.64 R126, [R1+0x18] ;  /* 0x00001800017e7983 */ /* 0x000ea80000300a00 */
        /* <DEDUP_REMOVED lines=43> */
[----:B------:R-:W4:Y:S01]  /*44c0*/  LDL.LU.64 R214, [R1+0x178] ;  /* 0x0001780001d67983 */ /* 0x000f220000300a00 */
[----:B------:R-:W-:Y:S01]  /*44d0*/  UIADD3 UR12, UR8, 0xc02, URZ ;  /* 0x00000c02080c7890 */ /* 0x000fe2000fffe03f */
[----:B------:R-:W-:Y:S01]  /*44e0*/  WARPGROUP.ARRIVE ;  /* 0x00000000000079c5 */ /* 0x000fe20000000000 */
[----:B------:R-:W-:-:S07]  /*44f0*/  UMOV UR13, 0x40000040 ;  /* 0x40000040000d7882 */ /* 0x000fce0000000000 */
[----:B------:R-:W-:Y:S01]  /*4500*/  HGMMA.64x192x16.F32.BF16 R24, gdesc[UR12], R24, gsb0 ;  /* 0x02e000000c1879f0 */ /* 0x000fe20008001818 */
[----:B----4-:R-:W-:Y:S04]  /*4510*/  STL.64 [R1+0x9f0], R214 ;  /* 0x0009f0d601007387 */ /* 0x010fe80000100a00 */
[----:B---3--:R-:W-:Y:S04]  /*4520*/  STL.64 [R1+0x9e8], R212 ;  /* 0x0009e8d401007387 */ /* 0x008fe80000100a00 */
[----:B--2---:R-:W-:Y:S04]  /*4530*/  STL.64 [R1+0x9e0], R210 ;  /* 0x0009e0d201007387 */ /* 0x004fe80000100a00 */
        /* <DEDUP_REMOVED lines=94> */
[----:B------:R-:W-:-:S02]  /*4b20*/  WARPGROUP.DEPBAR.LE gsb0, 0x0 ;  /* 0x00008000000079c5 */ /* 0x000fc40000010000 */
[----:B------:R-:W-:Y:S01]  /*4b30*/  UIADD3 UR14, UR6, 0x4, URZ ;  /* 0x00000004060e7890 */ /* 0x000fe2000fffe03f */
[----:B------:R-:W-:Y:S01]  /*4b40*/  STL [R1+0x6f0], R44 ;  /* 0x0006f02c01007387 */ /* 0x000fe20000100800 */
[----:B------:R-:W-:Y:S01]  /*4b50*/  UMOV UR13, 0x40000040 ;  /* 0x40000040000d7882 */ /* 0x000fe20000000000 */
[----:B------:R-:W-:Y:S02]  /*4b60*/  UMOV UR15, 0x40000040 ;  /* 0x40000040000f7882 */ /* 0x000fe40000000000 */
[----:B------:R-:W-:Y:S04]  /*4b70*/  STL [R1+0x6ec], R45 ;  /* 0x0006ec2d01007387 */ /* 0x000fe80000100800 */
        /* <DEDUP_REMOVED lines=71> */
[----:B------:R-:W-:Y:S01]  /*4ff0*/  STL [R1+0x5cc], R117 ;  /* 0x0005cc7501007387 */ /* 0x000fe20000100800 */
[----:B--2---:R-:W-:-:S03]  /*5000*/  WARPGROUP.ARRIVE ;  /* 0x00000000000079c5 */ /* 0x004fc60000000000 */
[----:B------:R-:W-:Y:S04]  /*5010*/  STL [R1+0x5c8], R118 ;  /* 0x0005c87601007387 */ /* 0x000fe80000100800 */
[----:B------:R-:W-:Y:S01]  /*5020*/  STL [R1+0x5c4], R119 ;  /* 0x0005c47701007387 */ /* 0x000fe20000100800 */
[----:B------:R-:W-:Y:S03]  /*5030*/  HGMMA.64x192x16.F32.BF16 R120, gdesc[UR12], R120, gsb0 ;  /* 0x02e000000c7879f0 */ /* 0x000fe60008001878 */
[----:B------:R-:W-:Y:S02]  /*5040*/  WARPGROUP.DEPBAR.LE gsb0, 0x0 ;  /* 0x00008000000079c5 */ /* 0x000fe40000010000 */
[----:B------:R-:W-:Y:S01]  /*5050*/  STL.64 [R1+0x180], R120 ;  /* 0x0001807801007387 */ /* 0x000fe20000100a00 */
[----:B------:R-:W-:Y:S01]  /*5060*/  MOV R217, R214 ;  /* 0x000000d600d97202 */ /* 0x000fe20000000f00 */
[----:B------:R-:W-:Y:S01]  /*5070*/  IMAD.MOV.U32 R216, RZ, RZ, R215 ;  /* 0x000000ffffd87224 */ /* 0x000fe200078e00d7 */
[----:B------:R-:W-:Y:S01]  /*5080*/  MOV R221, R210 ;  /* 0x000000d200dd7202 */ /* 0x000fe20000000f00 */
        /* <DEDUP_REMOVED lines=55> */
[----:B------:R0:W-:Y:S04]  /*5400*/  STL [R1+0x2a0], R192 ;  /* 0x0002a0c001007387 */ /* 0x0001e80000100800 */
        /* <DEDUP_REMOVED lines=49> */
[----:B------:R-:W-:Y:S01]  /*5720*/  UMOV UR13, 0x40000040 ;  /* 0x40000040000d7882 */ /* 0x000fe20000000000 */
[----:B--2---:R-:W-:-:S07]  /*5730*/  WARPGROUP.ARRIVE ;  /* 0x00000000000079c5 */ /* 0x004fce0000000000 */
[----:B------:R-:W-:Y:S03]  /*5740*/  HGMMA.64x192x16.F32.BF16 R120, gdesc[UR12], R120, gsb0 ;  /* 0x02e000000c7879f0 */ /* 0x000fe60008001878 */
[----:B------:R-:W-:Y:S02]  /*5750*/  WARPGROUP.DEPBAR.LE gsb0, 0x0 ;  /* 0x00008000000079c5 */ /* 0x000fe40000010000 */
[----:B------:R-:W-:Y:S01]  /*5760*/  MOV R4, R214 ;  /* 0x000000d600047202 */ /* 0x000fe20000000f00 */
[----:B------:R-:W-:Y:S01]  /*5770*/  IMAD.MOV.U32 R0, RZ, RZ, R215 ;  /* 0x000000ffff007224 */ /* 0x000fe200078e00d7 */
[----:B------:R-:W-:Y:S01]  /*5780*/  MOV R8, R210 ;  /* 0x000000d200087202 */ /* 0x000fe20000000f00 */
[----:B------:R-:W-:Y:S01]  /*5790*/  IMAD.MOV.U32 R6, RZ, RZ, R212 ;  /* 0x000000ffff067224 */ /* 0x000fe200078e00d4 */
[----:B------:R-:W2:Y:S01]  /*57a0*/  LDL.LU.64 R214, [R1+0x870] ;  /* 0x0008700001d67983 */ /* 0x000ea20000300a00 */
        /* <DEDUP_REMOVED lines=88> */
[----:B------:R-:W-:-:S02]  /*5d30*/  IMAD.MOV.U32 R76, RZ, RZ, R152 ;  /* 0x000000ffff4c7224 */ /* 0x000fc400078e0098 */
[----:B------:R-:W-:Y:S01]  /*5d40*/  IMAD.MOV.U32 R77, RZ, RZ, R153 ;  /* 0x000000ffff4d7224 */ /* 0x000fe200078e0099 */
[----:B------:R-:W2:Y:S01]  /*5d50*/  LDL.LU.64 R168, [R1+0x7b8] ;  /* 0x0007b80001a87983 */ /* 0x000ea20000300a00 */
[----:B------:R-:W-:Y:S02]  /*5d60*/  IMAD.MOV.U32 R75, RZ, RZ, R151 ;  /* 0x000000ffff4b7224 */ /* 0x000fe400078e0097 */
[----:B------:R-:W-:Y:S01]  /*5d70*/  IMAD.MOV.U32 R72, RZ, RZ, R148 ;  /* 0x000000ffff487224 */ /* 0x000fe200078e0094 */
[----:B------:R-:W2:Y:S01]  /*5d80*/  LDL.LU.64 R166, [R1+0x7b0] ;  /* 0x0007b00001a67983 */ /* 0x000ea20000300a00 */
[----:B------:R-:W-:Y:S02]  /*5d90*/  IMAD.MOV.U32 R73, RZ, RZ, R149 ;  /* 0x000000ffff497224 */ /* 0x000fe400078e0095 */
        /* <DEDUP_REMOVED lines=84> */
[----:B------:R1:W-:Y:S04]  /*62e0*/  STL.64 [R1+0x318], R144 ;  /* 0x0003189001007387 */ /* 0x0003e80000100a00 */
[----:B------:R2:W-:Y:S04]  /*62f0*/  STL.64 [R1+0x310], R142 ;  /* 0x0003108e01007387 */ /* 0x0005e80000100a00 */
[----:B------:R3:W-:Y:S01]  /*6300*/  STL.64 [R1+0x308], R140 ;  /* 0x0003088c01007387 */ /* 0x0007e20000100a00 */
[----:B0-----:R-:W-:Y:S01]  /*6310*/  MOV R146, R50 ;  /* 0x0000003200927202 */ /* 0x001fe20000000f00 */
[----:B-1----:R-:W-:Y:S01]  /*6320*/  IMAD.MOV.U32 R144, RZ, RZ, R48 ;  /* 0x000000ffff907224 */ /* 0x002fe200078e0030 */
[----:B--2---:R-:W-:Y:S01]  /*6330*/  MOV R142, R46 ;  /* 0x0000002e008e7202 */ /* 0x004fe20000000f00 */
[----:B------:R-:W-:-:S02]  /*6340*/  IMAD.MOV.U32 R143, RZ, RZ, R47 ;  /* 0x000000ffff8f7224 */ /* 0x000fc400078e002f */
[----:B---3--:R-:W-:Y:S02]  /*6350*/  IMAD.MOV.U32 R140, RZ, RZ, R44 ;  /* 0x000000ffff8c7224 */ /* 0x008fe400078e002c */
[----:B------:R-:W2:Y:S01]  /*6360*/  LDL.LU R44, [R1+0x6f0] ;  /* 0x0006f000012c7983 */ /* 0x000ea20000300800 */
[----:B------:R-:W-:-:S03]  /*6370*/  IMAD.MOV.U32 R141, RZ, RZ, R45 ;  /* 0x000000ffff8d7224 */ /* 0x000fc600078e002d */
        /* <DEDUP_REMOVED lines=9> */
[----:B------:R-:W-:-:S03]  /*6410*/  MOV R150, R54 ;  /* 0x0000003600967202 */ /* 0x000fc60000000f00 */
        /* <DEDUP_REMOVED lines=130> */
[----:B------:R-:W2:Y:S04]  /*6c40*/  LDL.LU R115, [R1+0x5d4] ;  /* 0x0005d40001737983 */ /* 0x000ea80000300800 */
[----:B------:R-:W2:Y:S04]  /*6c50*/  LDL.LU R116, [R1+0x5d0] ;  /* 0x0005d00001747983 */ /* 0x000ea80000300800 */
[----:B------:R-:W2:Y:S04]  /*6c60*/  LDL.LU R117, [R1+0x5cc] ;  /* 0x0005cc0001757983 */ /* 0x000ea80000300800 */
[----:B------:R-:W2:Y:S04]  /*6c70*/  LDL.LU R118, [R1+0x5c8] ;  /* 0x0005c80001767983 */ /* 0x000ea80000300800 */
[----:B------:R-:W2:Y:S04]  /*6c80*/  LDL.LU R119, [R1+0x5c4] ;  /* 0x0005c40001777983 */ /* 0x000ea80000300800 */
        /* <DEDUP_REMOVED lines=48> */
[----:B0-----:R-:W3:Y:S04]  /*6f90*/  LDL.LU R120, [R1+0x180] ;  /* 0x0001800001787983 */ /* 0x001ee80000300800 */
[----:B------:R-:W3:Y:S04]  /*6fa0*/  LDL.LU R121, [R1+0x184] ;  /* 0x0001840001797983 */ /* 0x000ee80000300800 */
        /* <DEDUP_REMOVED lines=70> */
[----:B------:R-:W3:Y:S01]  /*7410*/  LDL.LU R192, [R1+0x2a0] ;  /* 0x0002a00001c07983 */ /* 0x000ee20000300800 */
[----:B------:R-:W-:Y:S01]  /*7420*/  UIADD3 UR12, UR8, 0xc04, URZ ;  /* 0x00000c04080c7890 */ /* 0x000fe2000fffe03f */
[----:B--2---:R-:W-:Y:S01]  /*7430*/  WARPGROUP.ARRIVE ;  /* 0x00000000000079c5 */ /* 0x004fe20000000000 */
[----:B------:R-:W-:-:S07]  /*7440*/  UMOV UR13, 0x40000040 ;  /* 0x40000040000d7882 */ /* 0x000fce0000000000 */
[----:B------:R-:W-:Y:S01]  /*7450*/  HGMMA.64x192x16.F32.BF16 R24, gdesc[UR12], R24, gsb0 ;  /* 0x02e000000c1879f0 */ /* 0x000fe20008001818 */
        /* <DEDUP_REMOVED lines=22> */
[----:B------:R-:W-:Y:S01]  /*75c0*/  IMAD.MOV.U32 R214, RZ, RZ, R217 ;  /* 0x000000ffffd67224 */ /* 0x000fe200078e00d9 */
[----:B------:R-:W-:Y:S01]  /*75d0*/  UIADD3 UR12, UR8, 0x6, URZ ;  /* 0x00000006080c7890 */ /* 0x000fe2000fffe03f */
[----:B------:R0:W5:Y:S01]  /*75e0*/  LDL.LU R16, [R1+0x5c0] ;  /* 0x0005c00001107983 */ /* 0x0001620000300800 */
[----:B------:R-:W-:Y:S01]  /*75f0*/  UIADD3 UR14, UR6, 0x6, URZ ;  /* 0x00000006060e7890 */ /* 0x000fe2000fffe03f */
[----:B------:R-:W-:Y:S01]  /*7600*/  UMOV UR13, 0x40000040 ;  /* 0x40000040000d7882 */ /* 0x000fe20000000000 */
[----:B------:R-:W-:Y:S01]  /*7610*/  UMOV UR15, 0x40000040 ;  /* 0x40000040000f7882 */ /* 0x000fe20000000000 */
[----:B------:R0:W5:Y:S04]  /*7620*/  LDL.LU R3, [R1+0x5bc] ;  /* 0x0005bc0001037983 */ /* 0x0001680000300800 */
[----:B------:R0:W5:Y:S01]  /*7630*/  LDL.LU R2, [R1+0x5b8] ;  /* 0x0005b80001027983 */ /* 0x0001620000300800 */
[----:B------:R-:W-:-:S02]  /*7640*/  WARPGROUP.DEPBAR.LE gsb0, 0x0 ;  /* 0x00008000000079c5 */ /* 0x000fc40000010000 */
[----:B---3--:R-:W-:-:S06]  /*7650*/  WARPGROUP.ARRIVE ;  /* 0x00000000000079c5 */ /* 0x008fcc0000000000 */
        /* <DEDUP_REMOVED lines=50> */
[----:B-1----:R-:W2:Y:S04]  /*7980*/  LDL.LU.64 R214, [R1+0x5b0] ;  /* 0x0005b00001d67983 */ /* 0x002ea80000300a00 */
        /* <DEDUP_REMOVED lines=56> */
[----:B------:R-:W-:Y:S01]  /*7d10*/  IMAD.MOV.U32 R234, RZ, RZ, R4 ;  /* 0x000000ffffea7224 */ /* 0x000fe200078e0004 */
[----:B------:R-:W-:Y:S01]  /*7d20*/  UIADD3 UR12, UR8, 0x406, URZ ;  /* 0x00000406080c7890 */ /* 0x000fe2000fffe03f */
[----:B------:R-:W3:Y:S01]  /*7d30*/  LDL.LU.64 R138, [R1+0x480] ;  /* 0x00048000018a7983 */ /* 0x000ee20000300a00 */
[----:B------:R-:W-:-:S03]  /*7d40*/  UMOV UR13, 0x40000040 ;  /* 0x40000040000d7882 */ /* 0x000fc60000000000 */
        /* <DEDUP_REMOVED lines=60> */
[----:B-1----:R-:W3:Y:S04]  /*8110*/  LDL.LU.64 R214, [R1+0x430] ;  /* 0x0004300001d67983 */ /* 0x002ee80000300a00 */
        /* <DEDUP_REMOVED lines=40> */
[----:B------:R-:W-:Y:S01]  /*83a0*/  HGMMA.64x192x16.F32.BF16 R120, gdesc[UR12], R120, gsb0 ;  /* 0x02e000000c7879f0 */ /* 0x000fe20008001878 */
[----:B------:R-:W-:Y:S01]  /*83b0*/  UIADD3 UR12, UR8, 0xc06, URZ ;  /* 0x00000c06080c7890 */ /* 0x000fe2000fffe03f */
[----:B------:R-:W-:Y:S01]  /*83c0*/  UMOV UR13, 0x40000040 ;  /* 0x40000040000d7882 */ /* 0x000fe20000000000 */
[----:B------:R-:W-:Y:S02]  /*83d0*/  WARPGROUP.DEPBAR.LE gsb0, 0x0 ;  /* 0x00008000000079c5 */ /* 0x000fe40000010000 */
[----:B------:R-:W-:-:S15]  /*83e0*/  WARPGROUP.ARRIVE ;  /* 0x00000000000079c5 */ /* 0x000fde0000000000 */
[----:B------:R-:W-:Y:S03]  /*83f0*/  HGMMA.64x192x16.F32.BF16 R24, gdesc[UR12], R24, gsb0 ;  /* 0x02e000000c1879f0 */ /* 0x000fe60008001818 */
[----:B------:R-:W-:Y:S02]  /*8400*/  WARPGROUP.DEPBAR.LE gsb0, 0x0 ;  /* 0x00008000000079c5 */ /* 0x000fe40000010000 */
[----:B0-----:R-:W-:Y:S05]  /*8410*/  @!P1 BRA `(.L_x_18) ;  /* 0x0000008c00289947 */ /* 0x001fea0003800000 */
[----:B------:R-:W-:-:S04]  /*8420*/  UIADD3 UR6, UR37, 0x1, URZ ;  /* 0x0000000125067890 */ /* 0x000fc8000fffe03f */
[----:B------:R-:W-:-:S04]  /*8430*/  UISETP.NE.AND UP0, UPT, UR6, 0x2, UPT ;  /* 0x000000020600788c */ /* 0x000fc8000bf05270 */
[----:B------:R-:W-:Y:S02]  /*8440*/  USEL UR7, URZ, 0x1, UP0 ;  /* 0x000000013f077887 */ /* 0x000fe40008000000 */
[----:B------:R-:W-:Y:S02]  /*8450*/  USEL UR6, UR6, URZ, UP0 ;  /* 0x0000003f06067287 */ /* 0x000fe40008000000 */
[----:B------:R-:W-:-:S06]  /*8460*/  ULOP3.LUT UR7, UR36, UR7, URZ, 0x3c, !UPT ;  /* 0x0000000724077292 */ /* 0x000fcc000f8e3c3f */
[----:B------:R-:W-:Y:S01]  /*8470*/  IMAD.U32 R0, RZ, RZ, UR7 ;  /* 0x00000007ff007e24 */ /* 0x000fe2000f8e00ff */
[----:B------:R-:W-:-:S06]  /*8480*/  UMOV UR7, UR37 ;  /* 0x0000002500077c82 */ /* 0x000fcc0008000000 */
.L_x_25:
[----:B------:R-:W-:Y:S05]  /*8490*/  @!P0 BRA `(.L_x_19) ;  /* 0x0000000000048947 */ /* 0x000fea0003800000 */
[----:B------:R-:W-:Y:S01]  /*84a0*/  BPT.TRAP 0x1 ;  /* 0x000000040000795c */ /* 0x000fe20000300000 */
.L_x_19:
[----:B------:R-:W0:Y:S01]  /*84b0*/  S2UR UR9, SR_CgaCtaId ;  /* 0x00000000000979c3 */ /* 0x000e220000008800 */
[----:B------:R-:W-:Y:S01]  /*84c0*/  UMOV UR8, 0x400 ;  /* 0x0000040000087882 */ /* 0x000fe20000000000 */
[----:B------:R-:W-:Y:S01]  /*84d0*/  SHF.L.U32 R4, R0, 0x1f, RZ ;  /* 0x0000001f00047819 */ /* 0x000fe200000006ff */
[----:B0-----:R-:W-:-:S04]  /*84e0*/  ULEA UR8, UR9, UR8, 0x18 ;  /* 0x0000000809087291 */ /* 0x001fc8000f8ec03f */
[----:B------:R-:W-:-:S09]  /*84f0*/  ULEA UR9, UR6, UR8, 0x3 ;  /* 0x0000000806097291 */ /* 0x000fd2000f8e183f */
[----:B------:R0:W1:Y:S01]  /*8500*/  SYNCS.PHASECHK.TRANS64.TRYWAIT P1, [UR9], R4 ;  /* 0x00000004ff0075a7 */ /* 0x0000620008020149 */
[----:B------:R-:W-:Y:S05]  /*8510*/  @!P0 BRA `(.L_x_20) ;  /* 0x0000000000048947 */ /* 0x000fea0003800000 */
[----:B------:R-:W-:Y:S01]  /*8520*/  BPT.TRAP 0x1 ;  /* 0x000000040000795c */ /* 0x000fe20000300000 */
.L_x_20:
[----:B-1----:R-:W-:Y:S05]  /*8530*/  @P1 BRA `(.L_x_21) ;  /* 0x0000000000081947 */ /* 0x002fea0003800000 */
[----:B------:R-:W1:Y:S02]  /*8540*/  SYNCS.PHASECHK.TRANS64.TRYWAIT P1, [UR9], R4 ;  /* 0x00000004ff0075a7 */ /* 0x000e640008020149 */
[----:B-1----:R-:W-:Y:S05]  /*8550*/  @!P1 BRA `(.L_x_22) ;  /* 0x00000244001c9947 */ /* 0x002fea0003800000 */
.L_x_21:
        /* <DEDUP_REMOVED lines=48> */
[----:B--2---:R-:W2:Y:S04]  /*8860*/  LDL.LU.64 R120, [R1] ;  /* 0x0000000001787983 */ /* 0x004ea80000300a00 */
        /* <DEDUP_REMOVED lines=95> */
[----:B--2---:R-:W2:Y:S04]  /*8e60*/  LDL.LU.64 R120, [R1+0x180] ;  /* 0x0001800001787983 */ /* 0x004ea80000300a00 */
        /* <DEDUP_REMOVED lines=47> */
[----:B------:R-:W-:-:S02]  /*9160*/  ULEA UR9, UR6, UR4, 0xc ;  /* 0x0000000406097291 */ /* 0x000fc4000f8e603f */
[----:B------:R-:W-:Y:S01]  /*9170*/  UIMAD UR10, UR6, 0x600, UR5 ;  /* 0x00000600060a78a4 */ /* 0x000fe2000f8e0205 */
[----:B------:R-:W-:Y:S01]  /*9180*/  STL [R1+0xdd4], R44 ;  /* 0x000dd42c01007387 */ /* 0x000fe20000100800 */
[----:B------:R-:W-:Y:S01]  /*9190*/  UMOV UR13, 0x40000040 ;  /* 0x40000040000d7882 */ /* 0x000fe20000000000 */
[----:B------:R-:W-:Y:S02]  /*91a0*/  UMOV UR15, 0x40000040 ;  /* 0x40000040000f7882 */ /* 0x000fe40000000000 */
[----:B------:R-:W-:Y:S01]  /*91b0*/  UMOV UR12, UR9 ;  /* 0x00000009000c7c82 */ /* 0x000fe20008000000 */
[----:B------:R-:W-:Y:S01]  /*91c0*/  STL [R1+0xdd0], R45 ;  /* 0x000dd02d01007387 */ /* 0x000fe20000100800 */
[----:B------:R-:W-:-:S03]  /*91d0*/  UMOV UR14, UR10 ;  /* 0x0000000a000e7c82 */ /* 0x000fc60008000000 */
        /* <DEDUP_REMOVED lines=76> */
[----:B-----5:R-:W-:Y:S04]  /*96a0*/  STL [R1+0x5c4], R16 ;  /* 0x0005c41001007387 */ /* 0x020fe80000100800 */
[----:B------:R-:W-:Y:S04]  /*96b0*/  STL [R1+0x5c0], R3 ;  /* 0x0005c00301007387 */ /* 0x000fe80000100800 */
[----:B------:R-:W-:Y:S04]  /*96c0*/  STL [R1+0x5bc], R2 ;  /* 0x0005bc0201007387 */ /* 0x000fe80000100800 */
[----:B------:R-:W-:Y:S01]  /*96d0*/  STL [R1+0x5b8], R0 ;  /* 0x0005b80001007387 */ /* 0x000fe20000100800 */
[----:B------:R-:W-:-:S03]  /*96e0*/  WARPGROUP.DEPBAR.LE gsb0, 0x0 ;  /* 0x00008000000079c5 */ /* 0x000fc60000010000 */
        /* <DEDUP_REMOVED lines=71> */
[----:B--2---:R-:W3:Y:S04]  /*9b60*/  LDL.LU.64 R192, [R1+0x1078] ;  /* 0x0010780001c07983 */ /* 0x004ee80000300a00 */
        /* <DEDUP_REMOVED lines=41> */
[----:B------:R-:W-:Y:S01]  /*9e00*/  IMAD.MOV.U32 R2, RZ, RZ, R214 ;  /* 0x000000ffff027224 */ /* 0x000fe200078e00d6 */
[----:B------:R-:W-:Y:S01]  /*9e10*/  MOV R0, R215 ;  /* 0x000000d700007202 */ /* 0x000fe20000000f00 */
[----:B01----:R-:W-:Y:S01]  /*9e20*/  IMAD.MOV.U32 R4, RZ, RZ, R212 ;  /* 0x000000ffff047224 */ /* 0x003fe200078e00d4 */
        /* <DEDUP_REMOVED lines=184> */
[----:B0-----:R-:W-:-:S02]  /*a9b0*/  IMAD.MOV.U32 R146, RZ, RZ, R50 ;  /* 0x000000ffff927224 */ /* 0x001fc400078e0032 */
[----:B-1----:R-:W-:Y:S02]  /*a9c0*/  IMAD.MOV.U32 R144, RZ, RZ, R48 ;  /* 0x000000ffff907224 */ /* 0x002fe400078e0030 */
[----:B--2---:R-:W-:Y:S01]  /*a9d0*/  IMAD.MOV.U32 R142, RZ, RZ, R46 ;  /* 0x000000ffff8e7224 */ /* 0x004fe200078e002e */
[----:B------:R-:W-:Y:S01]  /*a9e0*/  MOV R143, R47 ;  /* 0x0000002f008f7202 */ /* 0x000fe20000000f00 */
[----:B---3--:R-:W-:Y:S02]  /*a9f0*/  IMAD.MOV.U32 R140, RZ, RZ, R44 ;  /* 0x000000ffff8c7224 */ /* 0x008fe400078e002c */
        /* <DEDUP_REMOVED lines=294> */
[----:B------:R-:W-:Y:S01]  /*bc60*/  IMAD.MOV.U32 R215, RZ, RZ, R21 ;  /* 0x000000ffffd77224 */ /* 0x000fe200078e0015 */
[----:B------:R-:W-:Y:S02]  /*bc70*/  UIADD3 UR12, UR9, 0x2, URZ ;  /* 0x00000002090c7890 */ /* 0x000fe4000fffe03f */
[----:B------:R-:W-:Y:S01]  /*bc80*/  UIADD3 UR14, UR10, 0x2, URZ ;  /* 0x000000020a0e7890 */ /* 0x000fe2000fffe03f */
[----:B------:R-:W-:Y:S01]  /*bc90*/  UMOV UR13, 0x40000040 ;  /* 0x40000040000d7882 */ /* 0x000fe20000000000 */
[----:B------:R-:W-:Y:S01]  /*bca0*/  UMOV UR15, 0x40000040 ;  /* 0x40000040000f7882 */ /* 0x000fe20000000000 */
[----:B------:R-:W-:Y:S02]  /*bcb0*/  WARPGROUP.DEPBAR.LE gsb0, 0x0 ;  /* 0x00008000000079c5 */ /* 0x000fe40000010000 */
        /* <DEDUP_REMOVED lines=411> */
[----:B------:R-:W-:-:S02]  /*d670*/  UIADD3 UR12, UR9, 0x4, URZ ;  /* 0x00000004090c7890 */ /* 0x000fc4000fffe03f */
[----:B------:R-:W-:Y:S01]  /*d680*/  UIADD3 UR14, UR10, 0x4, URZ ;  /* 0x000000040a0e7890 */ /* 0x000fe2000fffe03f */
[----:B------:R-:W-:Y:S02]  /*d690*/  WARPGROUP.DEPBAR.LE gsb0, 0x0 ;  /* 0x00008000000079c5 */ /* 0x000fe40000010000 */
[----:B------:R-:W-:Y:S01]  /*d6a0*/  UMOV UR13, 0x40000040 ;  /* 0x40000040000d7882 */ /* 0x000fe20000000000 */
[----:B------:R-:W-:Y:S01]  /*d6b0*/  UMOV UR15, 0x40000040 ;  /* 0x40000040000f7882 */ /* 0x000fe20000000000 */
        /* <DEDUP_REMOVED lines=45> */
[----:B--2---:R-:W-:-:S06]  /*d990*/  WARPGROUP.ARRIVE ;  /* 0x00000000000079c5 */ /* 0x004fcc0000000000 */
[----:B------:R-:W-:Y:S01]  /*d9a0*/  HGMMA.64x192x16.F32.BF16 R120, gdesc[UR12], R120, gsb0 ;  /* 0x02e000000c7879f0 */ /* 0x000fe20008001878 */
        /* <DEDUP_REMOVED lines=31> */
[----:B------:R-:W-:-:S03]  /*dba0*/  WARPGROUP.DEPBAR.LE gsb0, 0x0 ;  /* 0x00008000000079c5 */ /* 0x000fc60000010000 */
        /* <DEDUP_REMOVED lines=32> */
[----:B------:R-:W-:Y:S01]  /*ddb0*/  STL.64 [R1+0x280], R184 ;  /* 0x000280b801007387 */ /* 0x000fe20000100a00 */
[----:B------:R-:W-:-:S03]  /*ddc0*/  IMAD.MOV.U32 R218, RZ, RZ, R214 ;  /* 0x000000ffffda7224 */ /* 0x000fc600078e00d6 */
[----:B------:R-:W-:Y:S01]  /*ddd0*/  STL.64 [R1+0x288], R186 ;  /* 0x000288ba01007387 */ /* 0x000fe20000100a00 */
[----:B------:R-:W-:-:S03]  /*dde0*/  IMAD.MOV.U32 R217, RZ, RZ, R215 ;  /* 0x000000ffffd97224 */ /* 0x000fc600078e00d7 */
[----:B------:R-:W-:Y:S01]  /*ddf0*/  STL.64 [R1+0x290], R188 ;  /* 0x000290bc01007387 */ /* 0x000fe20000100a00 */
[----:B------:R-:W-:Y:S01]  /*de00*/  IMAD.MOV.U32 R220, RZ, RZ, R212 ;  /* 0x000000ffffdc7224 */ /* 0x000fe200078e00d4 */
[----:B------:R-:W-:Y:S02]  /*de10*/  MOV R219, R213 ;  /* 0x000000d500db7202 */ /* 0x000fe40000000f00 */
[----:B------:R-:W-:Y:S01]  /*de20*/  STL.64 [R1+0x298], R190 ;  /* 0x000298be01007387 */ /* 0x000fe20000100a00 */
[----:B------:R-:W-:Y:S01]  /*de30*/  MOV R222, R210 ;  /* 0x000000d200de7202 */ /* 0x000fe20000000f00 */
[----:B------:R-:W-:Y:S02]  /*de40*/  IMAD.MOV.U32 R221, RZ, RZ, R211 ;  /* 0x000000ffffdd7224 */ /* 0x000fe400078e00d3 */
[----:B------:R0:W-:Y:S01]  /*de50*/  STL [R1+0x2a0], R192 ;  /* 0x0002a0c001007387 */ /* 0x0001e20000100800 */
[----:B------:R-:W-:-:S03]  /*de60*/  IMAD.MOV.U32 R224, RZ, RZ, R208 ;  /* 0x000000ffffe07224 */ /* 0x000fc600078e00d0 */
[----:B------:R-:W2:Y:S01]  /*de70*/  LDL.LU.64 R214, [R1+0x9f0] ;  /* 0x0009f00001d67983 */ /* 0x000ea20000300a00 */
[----:B------:R-:W-:Y:S01]  /*de80*/  IMAD.MOV.U32 R223, RZ, RZ, R209 ;  /* 0x000000ffffdf7224 */ /* 0x000fe200078e00d1 */
[----:B------:R-:W-:Y:S02]  /*de90*/  MOV R225, R207 ;  /* 0x000000cf00e17202 */ /* 0x000fe40000000f00 */
[----:B------:R-:W2:Y:S01]  /*dea0*/  LDL.LU.64 R212, [R1+0x9e8] ;  /* 0x0009e80001d47983 */ /* 0x000ea20000300a00 */
[----:B------:R-:W-:Y:S01]  /*deb0*/  IMAD.MOV.U32 R226, RZ, RZ, R206 ;  /* 0x000000ffffe27224 */ /* 0x000fe200078e00ce */
[----:B------:R-:W-:Y:S02]  /*dec0*/  MOV R228, R204 ;  /* 0x000000cc00e47202 */ /* 0x000fe40000000f00 */
[----:B------:R-:W2:Y:S01]  /*ded0*/  LDL.LU.64 R210, [R1+0x9e0] ;  /* 0x0009e00001d27983 */ /* 0x000ea20000300a00 */
[----:B------:R-:W-:-:S03]  /*dee0*/  IMAD.MOV.U32 R227, RZ, RZ, R205 ;  /* 0x000000ffffe37224 */ /* 0x000fc600078e00cd */
[----:B------:R-:W2:Y:S01]  /*def0*/  LDL.LU.64 R208, [R1+0x9d8] ;  /* 0x0009d80001d07983 */ /* 0x000ea20000300a00 */
[----:B------:R-:W-:Y:S01]  /*df00*/  IMAD.MOV.U32 R230, RZ, RZ, R202 ;  /* 0x000000ffffe67224 */ /* 0x000fe200078e00ca */
[----:B------:R-:W-:Y:S01]  /*df10*/  MOV R231, R201 ;  /* 0x000000c900e77202 */ /* 0x000fe20000000f00 */
[----:B------:R-:W-:Y:S01]  /*df20*/  IMAD.MOV.U32 R229, RZ, RZ, R203 ;  /* 0x000000ffffe57224 */ /* 0x000fe200078e00cb */
        /* <DEDUP_REMOVED lines=10> */
[----:B------:R-:W-:-:S03]  /*dfd0*/  IMAD.MOV.U32 R3, RZ, RZ, R194 ;  /* 0x000000ffff037224 */ /* 0x000fc600078e00c2 */
[----:B------:R-:W2:Y:S01]  /*dfe0*/  LDL.LU.64 R198, [R1+0x9b0] ;  /* 0x0009b00001c67983 */ /* 0x000ea20000300a00 */
[----:B------:R-:W-:-:S03]  /*dff0*/  IMAD.MOV.U32 R16, RZ, RZ, R193 ;  /* 0x000000ffff107224 */ /* 0x000fc600078e00c1 */
        /* <DEDUP_REMOVED lines=44> */
[----:B------:R-:W-:Y:S01]  /*e2c0*/  IMAD.MOV.U32 R5, RZ, RZ, R214 ;  /* 0x000000ffff057224 */ /* 0x000fe200078e00d6 */
        /* <DEDUP_REMOVED lines=187> */
[----:B-1----:R-:W-:-:S02]  /*ee80*/  IMAD.MOV.U32 R144, RZ, RZ, R48 ;  /* 0x000000ffff907224 */ /* 0x002fc400078e0030 */
[----:B--2---:R-:W-:Y:S01]  /*ee90*/  IMAD.MOV.U32 R142, RZ, RZ, R46 ;  /* 0x000000ffff8e7224 */ /* 0x004fe200078e002e */
[----:B------:R-:W-:Y:S02]  /*eea0*/  MOV R143, R47 ;  /* 0x0000002f008f7202 */ /* 0x000fe40000000f00 */
[----:B---3--:R-:W-:Y:S01]  /*eeb0*/  MOV R140, R44 ;  /* 0x0000002c008c7202 */ /* 0x008fe20000000f00 */
[----:B------:R-:W-:Y:S01]  /*eec0*/  IMAD.MOV.U32 R141, RZ, RZ, R45 ;  /* 0x000000ffff8d7224 */ /* 0x000fe200078e002d */
[----:B------:R-:W2:Y:S01]  /*eed0*/  LDL.LU R44, [R1+0x6f4] ;  /* 0x0006f400012c7983 */ /* 0x000ea20000300800 */
[----:B------:R-:W-:-:S03]  /*eee0*/  IMAD.MOV.U32 R145, RZ, RZ, R49 ;  /* 0x000000ffff917224 */ /* 0x000fc600078e0031 */
[----:B------:R-:W2:Y:S04]  /*eef0*/  LDL.LU R45, [R1+0x6f0] ;  /* 0x0006f000012d7983 */ /* 0x000ea80000300800 */
        /* <DEDUP_REMOVED lines=520> */
[----:B------:R-:W-:Y:S01]  /*10f80*/  BPT.TRAP 0x1 ;  /* 0x000000040000795c */ /* 0x000fe20000300000 */
.L_x_23:
[----:B------:R-:W-:Y:S02]  /*10f90*/  UISETP.GT.U32.AND UP0, UPT, UR38, 0x1, UPT ;  /* 0x000000012600788c */ /* 0x000fe4000bf04070 */
[----:B------:R-:W-:-:S04]  /*10fa0*/  ULEA UR8, UR7, UR8, 0x3 ;  /* 0x0000000807087291 */ /* 0x000fc8000f8e183f */
[----:B------:R-:W-:Y:S01]  /*10fb0*/  UIADD3 UR8, UR8, 0x10, URZ ;  /* 0x0000001008087890 */ /* 0x000fe2000fffe03f */
[----:B------:R-:W-:-:S03]  /*10fc0*/  PLOP3.LUT P1, PT, PT, PT, UP0, 0x80, 0x0 ;  /* 0x000000000000781c */ /* 0x000fc60003f2f008 */
[----:B------:R-:W-:-:S09]  /*10fd0*/  UPRMT UR8, URZ, 0x654, UR8 ;  /* 0x000006543f087896 */ /* 0x000fd20008000008 */
[----:B------:R-:W-:Y:S01]  /*10fe0*/  SYNCS.ARRIVE.TRANS64.RED.A1T0 RZ, [UR8], RZ ;  /* 0x000000ffffff79a7 */ /* 0x000fe20008100408 */
[----:B------:R-:W-:Y:S05]  /*10ff0*/  @P1 BRA `(.L_x_24) ;  /* 0x0000000000041947 */ /* 0x000fea0003800000 */
[----:B------:R-:W-:Y:S01]  /*11000*/  BPT.TRAP 0x1 ;  /* 0x000000040000795c */ /* 0x000fe20000300000 */
.L_x_24:
[----:B------:R-:W-:Y:S01]  /*11010*/  UIADD3 UR6, UR6, 0x1, URZ ;  /* 0x0000000106067890 */ /* 0x000fe2000fffe03f */
[C---:B-----5:R-:W-:Y:S01]  /*11020*/  ISETP.GT.AND P1, PT, R3.reuse, 0x1, PT ;  /* 0x000000010300780c */ /* 0x060fe20003f24270 */
[----:B------:R-:W-:Y:S01]  /*11030*/  UIADD3 UR7, UR7, 0x1, URZ ;  /* 0x0000000107077890 */ /* 0x000fe2000fffe03f */
[----:B------:R-:W-:Y:S01]  /*11040*/  VIADD R3, R3, 0xffffffff ;  /* 0xffffffff03037836 */ /* 0x000fe20000000000 */
[----:B------:R-:W-:Y:S02]  /*11050*/  UISETP.NE.AND UP0, UPT, UR6, 0x2, UPT ;  /* 0x000000020600788c */ /* 0x000fe4000bf05270 */
[----:B------:R-:W-:Y:S02]  /*11060*/  UISETP.NE.AND UP1, UPT, UR7, 0x2, UPT ;  /* 0x000000020700788c */ /* 0x000fe4000bf25270 */
[----:B------:R-:W-:Y:S02]  /*11070*/  USEL UR8, URZ, 0x1, UP0 ;  /* 0x000000013f087887 */ /* 0x000fe40008000000 */
[----:B------:R-:W-:-:S02]  /*11080*/  USEL UR6, UR6, URZ, UP0 ;  /* 0x0000003f06067287 */ /* 0x000fc40008000000 */
[----:B------:R-:W-:Y:S02]  /*11090*/  USEL UR7, UR7, URZ, UP1 ;  /* 0x0000003f07077287 */ /* 0x000fe40008800000 */
[----:B------:R-:W-:Y:S01]  /*110a0*/  LOP3.LUT R0, R0, UR8, RZ, 0x3c, !PT ;  /* 0x0000000800007c12 */ /* 0x000fe2000f8e3cff */
[----:B------:R-:W-:Y:S09]  /*110b0*/  @P1 BRA `(.L_x_25) ;  /* 0xffffff7000f41947 */ /* 0x000ff2000383ffff */
.L_x_18:
[----:B------:R-:W0:Y:S02]  /*110c0*/  LDC R0, c[0x0][0x28c] ;  /* 0x0000a300ff007b82 */ /* 0x000e240000000800 */
[----:B0-----:R-:W-:-:S13]  /*110d0*/  ISETP.GE.AND P1, PT, R0, 0x1, PT ;  /* 0x000000010000780c */ /* 0x001fda0003f26270 */
[----:B------:R-:W-:Y:S05]  /*110e0*/  @!P1 BRA `(.L_x_26) ;  /* 0x0000000000449947 */ /* 0x000fea0003800000 */
[----:B------:R-:W-:Y:S05]  /*110f0*/  @!P0 BRA `(.L_x_27) ;  /* 0x0000000000048947 */ /* 0x000fea0003800000 */
[----:B------:R-:W-:Y:S01]  /*11100*/  BPT.TRAP 0x1 ;  /* 0x000000040000795c */ /* 0x000fe20000300000 */
.L_x_27:
[----:B------:R-:W0:Y:S01]  /*11110*/  S2UR UR6, SR_CgaCtaId ;  /* 0x00000000000679c3 */ /* 0x000e220000008800 */
[----:B------:R-:W-:Y:S01]  /*11120*/  UISETP.LT.AND UP0, UPT, UR43, 0x1, UPT ;  /* 0x000000012b00788c */ /* 0x000fe2000bf01270 */
[----:B------:R-:W-:-:S03]  /*11130*/  UMOV UR5, 0x400 ;  /* 0x0000040000057882 */ /* 0x000fc60000000000 */
[----:B------:R-:W-:Y:S02]  /*11140*/  USEL UR4, UR43, 0x1, UP0 ;  /* 0x000000012b047887 */ /* 0x000fe40008000000 */
[----:B------:R-:W-:Y:S02]  /*11150*/  UISETP.GT.U32.AND UP0, UPT, UR38, 0x1, UPT ;  /* 0x000000012600788c */ /* 0x000fe4000bf04070 */
[----:B------:R-:W-:-:S04]  /*11160*/  UIADD3 UR4, UR37, UR43, -UR4 ;  /* 0x0000002b25047290 */ /* 0x000fc8000fffe804 */
[----:B------:R-:W-:Y:S01]  /*11170*/  USHF.L.U32 UR4, UR4, 0x3, URZ ;  /* 0x0000000304047899 */ /* 0x000fe2000800063f */
[----:B------:R-:W-:-:S03]  /*11180*/  PLOP3.LUT P0, PT, PT, PT, UP0, 0x80, 0x0 ;  /* 0x000000000000781c */ /* 0x000fc60003f0f008 */
[----:B------:R-:W-:Y:S02]  /*11190*/  ULOP3.LUT UR4, UR4, 0x8, URZ, 0xc0, !UPT ;  /* 0x0000000804047892 */ /* 0x000fe4000f8ec03f */
[----:B0-----:R-:W-:-:S04]  /*111a0*/  ULEA UR5, UR6, UR5, 0x18 ;  /* 0x0000000506057291 */ /* 0x001fc8000f8ec03f */
[----:B------:R-:W-:-:S04]  /*111b0*/  UIADD3 UR4, UR5, 0x10, UR4 ;  /* 0x0000001005047890 */ /* 0x000fc8000fffe004 */
[----:B------:R-:W-:-:S09]  /*111c0*/  UPRMT UR4, URZ, 0x654, UR4 ;  /* 0x000006543f047896 */ /* 0x000fd20008000004 */
[----:B------:R-:W-:Y:S01]  /*111d0*/  SYNCS.ARRIVE.TRANS64.RED.A1T0 RZ, [UR4], RZ ;  /* 0x000000ffffff79a7 */ /* 0x000fe20008100404 */
[----:B------:R-:W-:Y:S05]  /*111e0*/  @P0 BRA `(.L_x_26) ;  /* 0x0000000000040947 */ /* 0x000fea0003800000 */
[----:B------:R-:W-:Y:S01]  /*111f0*/  BPT.TRAP 0x1 ;  /* 0x000000040000795c */ /* 0x000fe20000300000 */
.L_x_26:
[----:B------:R-:W0:Y:S01]  /*11200*/  S2R R5, SR_TID.X ;  /* 0x0000000000057919 */ /* 0x000e220000002100 */
[----:B------:R-:W-:Y:S02]  /*11210*/  UIMAD UR41, UR41, 0xc0, URZ ;  /* 0x000000c0292978a4 */ /* 0x000fe4000f8e023f */
[----:B------:R-:W-:Y:S01]  /*11220*/  USHF.R.S32.HI UR10, URZ, 0x1f, UR42 ;  /* 0x0000001f3f0a7899 */ /* 0x000fe2000801142a */
[----:B------:R-:W1:Y:S01]  /*11230*/  S2R R0, SR_TID.X ;  /* 0x0000000000007919 */ /* 0x000e620000002100 */
[----:B------:R-:W-:Y:S01]  /*11240*/  ULDC.64 UR8, c[0x0][0x5d0] ;  /* 0x0001740000087ab9 */ /* 0x000fe20000000a00 */
[----:B------:R-:W-:Y:S01]  /*11250*/  UIADD3 UR37, UR43, UR37, URZ ;  /* 0x000000252b257290 */ /* 0x000fe2000fffe03f */
[----:B------:R-:W-:Y:S01]  /*11260*/  IMAD.U32 R22, RZ, RZ, UR41 ;  /* 0x00000029ff167e24 */ /* 0x000fe2000f8e00ff */
[----:B------:R-:W-:Y:S02]  /*11270*/  UIMAD UR4, UR10, UR8, URZ ;  /* 0x000000080a0472a4 */ /* 0x000fe4000f8e023f */
[----:B------:R-:W-:Y:S01]  /*11280*/  IMAD.U32 R6, RZ, RZ, UR8 ;  /* 0x00000008ff067e24 */ /* 0x000fe2000f8e00ff */
[----:B------:R-:W-:-:S02]  /*11290*/  UIMAD.WIDE UR6, UR40, 0x200, URZ ;  /* 0x00000200280678a5 */ /* 0x000fc4000f8e023f */
[----:B------:R-:W-:Y:S01]  /*112a0*/  UIMAD UR4, UR42, UR9, UR4 ;  /* 0x000000092a0472a4 */ /* 0x000fe2000f8e0204 */
[----:B------:R-:W-:Y:S01]  /*112b0*/  ULDC UR8, c[0x0][0x288] ;  /* 0x0000a20000087ab9 */ /* 0x000fe20000000800 */
[----:B------:R-:W-:Y:S02]  /*112c0*/  USHF.L.U32 UR40, UR40, 0x9, URZ ;  /* 0x0000000928287899 */ /* 0x000fe4000800063f */
[----:B------:R-:W-:Y:S01]  /*112d0*/  UISETP.GE.AND UP1, UPT, UR41, UR8, UPT ;  /* 0x000000082900728c */ /* 0x000fe2000bf26270 */
[----:B------:R-:W-:Y:S01]  /*112e0*/  ULDC UR5, c[0x0][0x284] ;  /* 0x0000a10000057ab9 */ /* 0x000fe20000000800 */
[----:B------:R-:W-:Y:S02]  /*112f0*/  UISETP.GT.U32.AND UP0, UPT, UR37, 0x1, UPT ;  /* 0x000000012500788c */ /* 0x000fe4000bf04070 */
[----:B------:R-:W-:Y:S02]  /*11300*/  UISETP.GE.OR UP1, UPT, UR40, UR5, UP1 ;  /* 0x000000052800728c */ /* 0x000fe40008f26670 */
[----:B------:R-:W-:-:S04]  /*11310*/  UISETP.LT.U32.AND UP0, UPT, UR43, 0x2, UP0 ;  /* 0x000000022b00788c */ /* 0x000fc80008701070 */
[----:B------:R-:W-:Y:S02]  /*11320*/  PLOP3.LUT P0, PT, PT, PT, UP1, 0x80, 0x0 ;  /* 0x000000000000781c */ /* 0x000fe40003f0f018 */
[C---:B0-----:R-:W-:Y:S02]  /*11330*/  SHF.L.U32 R23, R5.reuse, 0x1, RZ ;  /* 0x0000000105177819 */ /* 0x041fe400000006ff */
[----:B------:R-:W-:Y:S02]  /*11340*/  LOP3.LUT R4, R5, 0x60, RZ, 0xc0, !PT ;  /* 0x0000006005047812 */ /* 0x000fe400078ec0ff */
[----:B-1---5:R-:W-:Y:S02]  /*11350*/  SHF.R.U32.HI R3, RZ, 0x7, R0 ;  /* 0x00000007ff037819 */ /* 0x022fe40000011600 */
[----:B------:R-:W-:Y:S02]  /*11360*/  LOP3.LUT R22, R22, 0x6, R23, 0xf8, !PT ;  /* 0x0000000616167812 */ /* 0x000fe400078ef817 */
[----:B------:R-:W-:-:S02]  /*11370*/  LOP3.LUT R3, R3, 0x1, RZ, 0xc0, !PT ;  /* 0x0000000103037812 */ /* 0x000fc400078ec0ff */
[----:B------:R-:W-:Y:S02]  /*11380*/  SHF.R.U32.HI R0, RZ, 0x2, R5 ;  /* 0x00000002ff007819 */ /* 0x000fe40000011605 */
[----:B------:R-:W-:Y:S01]  /*11390*/  SHF.R.S32.HI R23, RZ, 0x1f, R22 ;  /* 0x0000001fff177819 */ /* 0x000fe20000011416 */
[----:B------:R-:W-:Y:S01]  /*113a0*/  IMAD.SHL.U32 R17, R3, 0x40, RZ ;  /* 0x0000004003117824 */ /* 0x000fe200078e00ff */
[----:B------:R-:W-:Y:S02]  /*113b0*/  LOP3.LUT R0, R0, 0x7, RZ, 0xc0, !PT ;  /* 0x0000000700007812 */ /* 0x000fe400078ec0ff */
[----:B------:R-:W-:Y:S01]  /*113c0*/  SHF.R.U32.HI R4, RZ, 0x1, R4 ;  /* 0x00000001ff047819 */ /* 0x000fe20000011604 */
[----:B------:R-:W-:Y:S01]  /*113d0*/  IMAD.WIDE.U32 R6, R6, UR42, R22 ;  /* 0x0000002a06067c25 */ /* 0x000fe2000f8e0016 */
[--C-:B------:R-:W-:Y:S02]  /*113e0*/  LOP3.LUT R17, R17, 0x40, R0.reuse, 0xe2, !PT ;  /* 0x0000004011117812 */ /* 0x100fe400078ee200 */
[----:B------:R-:W-:-:S02]  /*113f0*/  IADD3 R0, RZ, -R4, -R0 ;  /* 0x80000004ff007210 */ /* 0x000fc40007ffe800 */
[----:B------:R-:W-:Y:S01]  /*11400*/  IADD3 R7, R7, UR4, RZ ;  /* 0x0000000407077c10 */ /* 0x000fe2000fffe0ff */
[----:B------:R-:W-:Y:S01]  /*11410*/  USHF.R.U32.HI UR4, URZ, 0x1, UR37 ;  /* 0x000000013f047899 */ /* 0x000fe20008011625 */
[----:B------:R-:W-:Y:S01]  /*11420*/  LOP3.LUT R17, R17, UR6, R4, 0xfe, !PT ;  /* 0x0000000611117c12 */ /* 0x000fe2000f8efe04 */
[----:B------:R-:W-:Y:S01]  /*11430*/  IMAD R0, R3, -0x40, R0 ;  /* 0xffffffc003007824 */ /* 0x000fe200078e0200 */
[----:B------:R-:W-:Y:S01]  /*11440*/  ULOP3.LUT UR37, UR37, 0x1, URZ, 0xc0, !UPT ;  /* 0x0000000125257892 */ /* 0x000fe2000f8ec03f */
[----:B------:R-:W-:Y:S01]  /*11450*/  IMAD.U32 R3, RZ, RZ, UR5 ;  /* 0x00000005ff037e24 */ /* 0x000fe2000f8e00ff */
[----:B------:R-:W-:Y:S01]  /*11460*/  ULOP3.LUT UR4, UR4, 0x1, URZ, 0xc0, !UPT ;  /* 0x0000000104047892 */ /* 0x000fe2000f8ec03f */
[----:B------:R-:W-:Y:S01]  /*11470*/  IMAD.MOV.U32 R4, RZ, RZ, -0x2 ;  /* 0xfffffffeff047424 */ /* 0x000fe200078e00ff */
[----:B------:R-:W-:Y:S02]  /*11480*/  USEL UR5, URZ, 0x1, !UP0 ;  /* 0x000000013f057887 */ /* 0x000fe4000c000000 */
[----:B------:R-:W-:Y:S01]  /*11490*/  UISETP.NE.U32.AND UP2, UPT, UR4, 0x1, UPT ;  /* 0x000000010400788c */ /* 0x000fe2000bf45070 */
[----:B------:R-:W-:Y:S01]  /*114a0*/  IADD3 R3, R3, -UR40, R0 ;  /* 0x8000002803037c10 */ /* 0x000fe2000fffe000 */
[----:B------:R-:W-:Y:S01]  /*114b0*/  UMOV UR40, 0xffffffff ;  /* 0xffffffff00287882 */ /* 0x000fe20000000000 */
[----:B------:R-:W-:Y:S01]  /*114c0*/  LOP3.LUT R0, R5, 0x3, RZ, 0xc0, !PT ;  /* 0x0000000305007812 */ /* 0x000fe200078ec0ff */
[----:B------:R-:W-:-:S04]  /*114d0*/  UISETP.GT.U32.AND UP2, UPT, UR43, 0x1, !UP2 ;  /* 0x000000012b00788c */ /* 0x000fc8000d744070 */
[----:B------:R-:W-:Y:S01]  /*114e0*/  IMAD R0, R0, R4, UR8 ;  /* 0x0000000800007e24 */ /* 0x000fe2000f8e0204 */
[----:B------:R-:W-:-:S04]  /*114f0*/  USEL UR4, URZ, 0x1, !UP2 ;  /* 0x000000013f047887 */ /* 0x000fc8000d000000 */
[----:B------:R-:W-:Y:S01]  /*11500*/  ULOP3.LUT UR36, UR4, UR36, UR5, 0x96, !UPT ;  /* 0x0000002404247292 */ /* 0x000fe2000f8e9605 */
[----:B------:R-:W-:Y:S01]  /*11510*/  IADD3 R0, R0, -UR41, RZ ;  /* 0x8000002900007c10 */ /* 0x000fe2000fffe0ff */
[----:B------:R-:W-:Y:S10]  /*11520*/  @P0 BRA `(.L_x_28) ;  /* 0x00000194007c0947 */ /* 0x000ff40003800000 */
[----:B------:R-:W-:Y:S01]  /*11530*/  FSETP.NEU.AND P1, PT, R16, RZ, PT ;  /* 0x000000ff1000720b */ /* 0x000fe20003f2d000 */
[----:B------:R-:W-:Y:S01]  /*11540*/  ULDC.64 UR8, c[0x0][0x5c8] ;  /* 0x0001720000087ab9 */ /* 0x000fe20000000a00 */
[----:B------:R-:W-:Y:S01]  /*11550*/  ISETP.GT.AND P0, PT, R3, RZ, PT ;  /* 0x000000ff0300720c */ /* 0x000fe20003f04270 */
[----:B------:R-:W-:Y:S01]  /*11560*/  UIMAD UR4, UR7, UR8, URZ ;  /* 0x00000008070472a4 */ /* 0x000fe2000f8e023f */
[----:B------:R-:W-:Y:S01]  /*11570*/  IMAD.U32 R10, RZ, RZ, UR9 ;  /* 0x00000009ff0a7e24 */ /* 0x000fe2000f8e00ff */
[----:B------:R-:W-:Y:S01]  /*11580*/  BSSY B0, `(.L_x_28) ;  /* 0x0001959000007945 */ /* 0x000fe20003800000 */
[----:B------:R-:W-:Y:S01]  /*11590*/  IMAD.WIDE.U32 R6, R17, UR8, R6 ;  /* 0x0000000811067c25 */ /* 0x000fe2000f8e0006 */
[----:B------:R-:W-:-:S03]  /*115a0*/  ISETP.GT.AND P2, PT, R0, RZ, P0 ;  /* 0x000000ff0000720c */ /* 0x000fc60000744270 */
[----:B------:R-:W-:-:S04]  /*115b0*/  IMAD R10, R17, R10, UR4 ;  /* 0x00000004110a7e24 */ /* 0x000fc8000f8e020a */
[----:B------:R-:W-:Y:S01]  /*115c0*/  IMAD.IADD R10, R7, 0x1, R10 ;  /* 0x00000001070a7824 */ /* 0x000fe200078e020a */
[----:B------:R-:W-:Y:S06]  /*115d0*/  @!P1 BRA `(.L_x_29) ;  /* 0x00000114000c9947 */ /* 0x000fec0003800000 */
[----:B------:R-:W0:Y:S01]  /*115e0*/  LDC.64 R218, c[0x0][0x5b8] ;  /* 0x00016e00ffda7b82 */ /* 0x000e220000000a00 */
[----:B------:R-:W2:Y:S01]  /*115f0*/  LDL.LU R11, [R1+0x180] ;  /* 0x00018000010b7983 */ /* 0x000ea20000300800 */
[----:B------:R-:W-:-:S06]  /*11600*/  ULDC.64 UR4, c[0x0][0x5c0] ;  /* 0x0001700000047ab9 */ /* 0x000fcc0000000a00 */
[----:B------:R-:W1:Y:S08]  /*11610*/  LDC.64 R20, c[0x0][0x5b0] ;  /* 0x00016c00ff147b82 */ /* 0x000e700000000a00 */
[----:B------:R-:W3:Y:S01]  /*11620*/  LDC.64 R18, c[0x0][0x5a8] ;  /* 0x00016a00ff127b82 */ /* 0x000ee20000000a00 */
[C---:B0-----:R-:W-:Y:S02]  /*11630*/  IMAD R4, R218.reuse, UR10, RZ ;  /* 0x0000000ada047c24 */ /* 0x041fe4000f8e02ff */
[----:B------:R-:W-:-:S04]  /*11640*/  IMAD.WIDE.U32 R220, R218, UR42, R22 ;  /* 0x0000002adadc7c25 */ /* 0x000fc8000f8e0016 */
[----:B------:R-:W-:Y:S02]  /*11650*/  IMAD R219, R219, UR42, R4 ;  /* 0x0000002adbdb7c24 */ /* 0x000fe4000f8e0204 */
[----:B-1----:R-:W-:Y:S02]  /*11660*/  IMAD R7, R20, UR7, RZ ;  /* 0x0000000714077c24 */ /* 0x002fe4000f8e02ff */
[----:B------:R-:W-:Y:S01]  /*11670*/  IMAD.MOV.U32 R216, RZ, RZ, R220 ;  /* 0x000000ffffd87224 */ /* 0x000fe200078e00dc */
[----:B------:R-:W-:Y:S01]  /*11680*/  IADD3 R217, R221, R219, RZ ;  /* 0x000000dbddd97210 */ /* 0x000fe20007ffe0ff */
[C---:B------:R-:W-:Y:S02]  /*11690*/  IMAD R7, R17.reuse, R21, R7 ;  /* 0x0000001511077224 */ /* 0x040fe400078e0207 */
[----:B------:R-:W-:-:S04]  /*116a0*/  IMAD.WIDE.U32 R4, R17, R20, R216 ;  /* 0x0000001411047225 */ /* 0x000fc800078e00d8 */
[----:B------:R-:W-:Y:S01]  /*116b0*/  IMAD.IADD R5, R5, 0x1, R7 ;  /* 0x0000000105057824 */ /* 0x000fe200078e0207 */
[----:B---3--:R-:W-:-:S04]  /*116c0*/  LEA R8, P1, R4, R18, 0x1 ;  /* 0x0000001204087211 */ /* 0x008fc800078208ff */
[----:B------:R-:W-:-:S05]  /*116d0*/  LEA.HI.X R9, R4, R19, R5, 0x1, P1 ;  /* 0x0000001304097211 */ /* 0x000fca00008f0c05 */
[----:B------:R0:W3:Y:S01]  /*116e0*/  @P2 LDG.E.LTC128B.U16 R12, desc[UR44][R8.64] ;  /* 0x0000002c080c2981 */ /* 0x0000e2000c1e1520 */
[----:B------:R-:W-:Y:S01]  /*116f0*/  BSSY B1, `(.L_x_30) ;  /* 0x0000011000017945 */ /* 0x000fe20003800000 */
[----:B0-----:R-:W-:-:S04]  /*11700*/  LEA R8, P1, R6, UR4, 0x1 ;  /* 0x0000000406087c11 */ /* 0x001fc8000f8208ff */
[----:B------:R-:W-:Y:S02]  /*11710*/  LEA.HI.X R9, R6, UR5, R10, 0x1, P1 ;  /* 0x0000000506097c11 */ /* 0x000fe400088f0c0a */
[----:B---3--:R-:W-:-:S05]  /*11720*/  SHF.L.U32 R4, R12, 0x10, RZ ;  /* 0x000000100c047819 */ /* 0x008fca00000006ff */
[----:B------:R-:W-:-:S04]  /*11730*/  FMUL R4, R4, R16 ;  /* 0x0000001004047220 */ /* 0x000fc80000400000 */
[----:B--2---:R-:W-:-:S05]  /*11740*/  FFMA R4, R11, R2, R4 ;  /* 0x000000020b047223 */ /* 0x004fca0000000004 */
[----:B------:R-:W-:-:S05]  /*11750*/  F2FP.BF16.F32.PACK_AB R4, RZ, R4 ;  /* 0x00000004ff04723e */ /* 0x000fca00000010ff */
[----:B------:R0:W-:Y:S02]  /*11760*/  @P2 STG.E.U16 desc[UR44][R8.64], R4 ;  /* 0x0000000408002986 */ /* 0x0001e4000c10152c */
[----:B0-----:R-:W-:-:S04]  /*11770*/  IMAD.WIDE.U32 R4, R17, R20, R22 ;  /* 0x0000001411047225 */ /* 0x001fc800078e0016 */
[----:B------:R-:W-:Y:S02]  /*11780*/  IMAD.IADD R5, R7, 0x1, R5 ;  /* 0x0000000107057824 */ /* 0x000fe400078e0205 */
[----:B------:R-:W-:-:S04]  /*11790*/  IMAD.WIDE.U32 R4, R218, UR42, R4 ;  /* 0x0000002ada047c25 */ /* 0x000fc8000f8e0004 */
[----:B------:R-:W-:Y:S01]  /*117a0*/  IMAD.IADD R5, R219, 0x1, R5 ;  /* 0x00000001db057824 */ /* 0x000fe200078e0205 */
[----:B------:R-:W-:-:S04]  /*117b0*/  LEA R10, P1, R4, R18, 0x1 ;  /* 0x00000012040a7211 */ /* 0x000fc800078208ff */
[----:B------:R-:W-:Y:S02]  /*117c0*/  LEA.HI.X R11, R4, R19, R5, 0x1, P1 ;  /* 0x00000013040b7211 */ /* 0x000fe400008f0c05 */
[----:B------:R-:W-:-:S13]  /*117d0*/  ISETP.GT.AND P1, PT, R0, 0x1, P0 ;  /* 0x000000010000780c */ /* 0x000fda0000724270 */
[----:B------:R-:W-:Y:S05]  /*117e0*/  @!P1 BRA `(.L_x_31) ;  /* 0x0000000000049947 */ /* 0x000fea0003800000 */
[----:B------:R0:W5:Y:S02]  /*117f0*/  LDG.E.LTC128B.U16 R12, desc[UR44][R10.64+0x2] ;  /* 0x0000022c0a0c7981 */ /* 0x000164000c1e1520 */
.L_x_31:
[----:B------:R-:W-:Y:S05]  /*11800*/  BSYNC B1 ;  /* 0x0000000000017941 */ /* 0x000fea0003800000 */
.L_x_30:
[----:B------:R-:W2:Y:S01]  /*11810*/  LDL.LU R5, [R1+0x184] ;  /* 0x0001840001057983 */ /* 0x000ea20000300800 */
[----:B-----5:R-:W-:Y:S02]  /*11820*/  SHF.L.U32 R4, R12, 0x10, RZ ;  /* 0x000000100c047819 */ /* 0x020fe400000006ff */
[C---:B------:R-:W-:Y:S01]  /*11830*/  SHF.L.U64.HI R227, R20.reuse, 0x3, R21 ;  /* 0x0000000314e37819 */ /* 0x040fe20000010215 */
[----:B------:R-:W3:Y:S01]  /*11840*/  LDL.LU R14, [R1+0x188] ;  /* 0x00018800010e7983 */ /* 0x000ee20000300800 */
[----:B------:R-:W-:Y:S01]  /*11850*/  SHF.L.U32 R226, R20, 0x3, RZ ;  /* 0x0000000314e27819 */ /* 0x000fe200000006ff */
[----:B------:R-:W-:-:S04]  /*11860*/  FMUL R4, R4, R16 ;  /* 0x0000001004047220 */ /* 0x000fc80000400000 */
[----:B--2---:R-:W-:Y:S01]  /*11870*/  FFMA R4, R5, R2, R4 ;  /* 0x0000000205047223 */ /* 0x004fe20000000004 */
[----:B------:R-:W-:-:S04]  /*11880*/  @P1 IMAD.MOV.U32 R5, RZ, RZ, R9 ;  /* 0x000000ffff051224 */ /* 0x000fc800078e0009 */
[----:B------:R-:W-:-:S04]  /*11890*/  F2FP.BF16.F32.PACK_AB R4, RZ, R4 ;  /* 0x00000004ff04723e */ /* 0x000fc800000010ff */
[----:B------:R-:W-:Y:S01]  /*118a0*/  PRMT R6, R4, 0x7610, R6 ;  /* 0x0000761004067816 */ /* 0x000fe20000000006 */
[----:B------:R-:W-:-:S05]  /*118b0*/  @P1 IMAD.MOV.U32 R4, RZ, RZ, R8 ;  /* 0x000000ffff041224 */ /* 0x000fca00078e0008 */
[----:B------:R1:W-:Y:S01]  /*118c0*/  @P1 STG.E.U16 desc[UR44][R4.64+0x2], R6 ;  /* 0x0000020604001986 */ /* 0x0003e2000c10152c */
[----:B------:R-:W-:-:S04]  /*118d0*/  ISETP.GT.AND P1, PT, R3, 0x8, PT ;  /* 0x000000080300780c */ /* 0x000fc80003f24270 */
[----:B------:R-:W-:Y:S01]  /*118e0*/  ISETP.GT.AND P2, PT, R0, RZ, P1 ;  /* 0x000000ff0000720c */ /* 0x000fe20000f44270 */
[----:B-1----:R-:W-:-:S04]  /*118f0*/  IMAD.WIDE.U32 R4, R17, R20, R226 ;  /* 0x0000001411047225 */ /* 0x002fc800078e00e2 */
[----:B------:R-:W-:Y:S01]  /*11900*/  IMAD.IADD R13, R7, 0x1, R5 ;  /* 0x00000001070d7824 */ /* 0x000fe200078e0205 */
[----:B------:R-:W-:-:S05]  /*11910*/  IADD3 R5, P3, R220, R4, RZ ;  /* 0x00000004dc057210 */ /* 0x000fca0007f7e0ff */
[----:B------:R-:W-:Y:S01]  /*11920*/  IMAD.X R7, R13, 0x1, R217, P3 ;  /* 0x000000010d077824 */ /* 0x000fe200018e06d9 */
[----:B------:R-:W-:-:S04]  /*11930*/  LEA R6, P3, R5, R18, 0x1 ;  /* 0x0000001205067211 */ /* 0x000fc800078608ff */
[----:B------:R-:W-:-:S05]  /*11940*/  LEA.HI.X R7, R5, R19, R7, 0x1, P3 ;  /* 0x0000001305077211 */ /* 0x000fca00018f0c07 */
[----:B------:R1:W2:Y:S01]  /*11950*/  @P2 LDG.E.LTC128B.U16 R12, desc[UR44][R6.64] ;  /* 0x0000002c060c2981 */ /* 0x0002a2000c1e1520 */
[----:B------:R-:W-:Y:S01]  /*11960*/  IADD3 R4, P3, R22, R4, RZ ;  /* 0x0000000416047210 */ /* 0x000fe20007f7e0ff */
[----:B------:R-:W-:Y:S01]  /*11970*/  IMAD.U32 R228, RZ, RZ, UR9 ;  /* 0x00000009ffe47e24 */ /* 0x000fe2000f8e00ff */
[----:B------:R-:W-:Y:S01]  /*11980*/  MOV R229, UR8 ;  /* 0x0000000800e57c02 */ /* 0x000fe20008000f00 */
[----:B------:R-:W-:Y:S01]  /*11990*/  BSSY B1, `(.L_x_32) ;  /* 0x0000014000017945 */ /* 0x000fe20003800000 */
[----:B------:R-:W-:Y:S02]  /*119a0*/  IADD3.X R5, R23, R13, RZ, P3, !PT ;  /* 0x0000000d17057210 */ /* 0x000fe40001ffe4ff */
[----:B------:R-:W-:Y:S02]  /*119b0*/  SHF.L.U32 R229, R229, 0x4, RZ ;  /* 0x00000004e5e57819 */ /* 0x000fe400000006ff */
[----:B------:R-:W-:Y:S01]  /*119c0*/  ISETP.GT.AND P4, PT, R0, 0x1, P1 ;  /* 0x000000010000780c */ /* 0x000fe20000f84270 */
[----:B------:R-:W-:-:S04]  /*119d0*/  IMAD.WIDE.U32 R4, R218, UR42, R4 ;  /* 0x0000002ada047c25 */ /* 0x000fc8000f8e0004 */
[----:B------:R-:W-:Y:S01]  /*119e0*/  IMAD.IADD R5, R219, 0x1, R5 ;  /* 0x00000001db057824 */ /* 0x000fe200078e0205 */
[----:B-1----:R-:W-:-:S04]  /*119f0*/  LEA R6, P3, R4, R18, 0x1 ;  /* 0x0000001204067211 */ /* 0x002fc800078608ff */
[----:B------:R-:W-:Y:S01]  /*11a00*/  LEA.HI.X R7, R4, R19, R5, 0x1, P3 ;  /* 0x0000001304077211 */ /* 0x000fe200018f0c05 */
[----:B------:R-:W-:-:S05]  /*11a10*/  IMAD.U32 R4, RZ, RZ, UR8 ;  /* 0x00000008ff047e24 */ /* 0x000fca000f8e00ff */
[----:B------:R-:W-:Y:S02]  /*11a20*/  SHF.L.U64.HI R228, R4, 0x4, R228 ;  /* 0x0000000404e47819 */ /* 0x000fe400000102e4 */
[----:B------:R-:W-:Y:S01]  /*11a30*/  IADD3 R4, P3, R229, R8, RZ ;  /* 0x00000008e5047210 */ /* 0x000fe20007f7e0ff */
[----:B--2---:R-:W-:-:S04]  /*11a40*/  IMAD.U32 R5, R12, 0x10000, RZ ;  /* 0x000100000c057824 */ /* 0x004fc800078e00ff */
[----:B------:R-:W-:-:S04]  /*11a50*/  FMUL R5, R5, R16 ;  /* 0x0000001005057220 */ /* 0x000fc80000400000 */
[----:B---3--:R-:W-:-:S05]  /*11a60*/  FFMA R5, R14, R2, R5 ;  /* 0x000000020e057223 */ /* 0x008fca0000000005 */
[----:B------:R-:W-:-:S04]  /*11a70*/  F2FP.BF16.F32.PACK_AB R5, RZ, R5 ;  /* 0x00000005ff05723e */ /* 0x000fc800000010ff */
[----:B------:R-:W-:Y:S01]  /*11a80*/  PRMT R13, R5, 0x7610, R13 ;  /* 0x00007610050d7816 */ /* 0x000fe2000000000d */
[----:B------:R-:W-:-:S05]  /*11a90*/  IMAD.X R5, R228, 0x1, R9, P3 ;  /* 0x00000001e4057824 */ /* 0x000fca00018e0609 */
[----:B------:R1:W-:Y:S01]  /*11aa0*/  @P2 STG.E.U16 desc[UR44][R4.64], R13 ;  /* 0x0000000d04002986 */ /* 0x0003e2000c10152c */
[----:B------:R-:W-:Y:S05]  /*11ab0*/  @!P4 BRA `(.L_x_33) ;  /* 0x000000000004c947 */ /* 0x000fea0003800000 */
[----:B------:R2:W5:Y:S02]  /*11ac0*/  LDG.E.LTC128B.U16 R12, desc[UR44][R6.64+0x2] ;  /* 0x0000022c060c7981 */ /* 0x000564000c1e1520 */
.L_x_33:
[----:B------:R-:W-:Y:S05]  /*11ad0*/  BSYNC B1 ;  /* 0x0000000000017941 */ /* 0x000fea0003800000 */
.L_x_32:
[----:B------:R-:W3:Y:S01]  /*11ae0*/  LDL.LU R14, [R1+0x18c] ;  /* 0x00018c00010e7983 */ /* 0x000ee20000300800 */
[----:B-1---5:R-:W-:Y:S01]  /*11af0*/  IMAD.U32 R13, R12, 0x10000, RZ ;  /* 0x000100000c0d7824 */ /* 0x022fe200078e00ff */
[----:B------:R-:W-:Y:S01]  /*11b00*/  ISETP.GT.AND P2, PT, R0, 0x8, P0 ;  /* 0x000000080000780c */ /* 0x000fe20000744270 */
[----:B------:R-:W-:Y:S02]  /*11b10*/  BSSY B1, `(.L_x_34) ;  /* 0x0000007000017945 */ /* 0x000fe40003800000 */
[----:B------:R-:W-:-:S04]  /*11b20*/  FMUL R13, R13, R16 ;  /* 0x000000100d0d7220 */ /* 0x000fc80000400000 */
[----:B---3--:R-:W-:-:S05]  /*11b30*/  FFMA R13, R14, R2, R13 ;  /* 0x000000020e0d7223 */ /* 0x008fca000000000d */
[----:B------:R-:W-:-:S05]  /*11b40*/  F2FP.BF16.F32.PACK_AB R13, RZ, R13 ;  /* 0x0000000dff0d723e */ /* 0x000fca00000010ff */
[----:B------:R1:W-:Y:S01]  /*11b50*/  @P4 STG.E.U16 desc[UR44][R4.64+0x2], R13 ;  /* 0x0000020d04004986 */ /* 0x0003e2000c10152c */
[----:B------:R-:W-:Y:S05]  /*11b60*/  @!P2 BRA `(.L_x_35) ;  /* 0x000000000004a947 */ /* 0x000fea0003800000 */
[----:B------:R3:W5:Y:S02]  /*11b70*/  LDG.E.LTC128B.U16 R12, desc[UR44][R10.64+0x10] ;  /* 0x0000102c0a0c7981 */ /* 0x000764000c1e1520 */
.L_x_35:
[----:B------:R-:W-:Y:S05]  /*11b80*/  BSYNC B1 ;  /* 0x0000000000017941 */ /* 0x000fea0003800000 */
.L_x_34:
[----:B------:R-:W4:Y:S01]  /*11b90*/  LDL.LU R14, [R1+0x190] ;  /* 0x00019000010e7983 */ /* 0x000f220000300800 */
[----:B-1---5:R-:W-:Y:S01]  /*11ba0*/  SHF.L.U32 R13, R12, 0x10, RZ ;  /* 0x000000100c0d7819 */ /* 0x022fe200000006ff */
[----:B------:R-:W-:Y:S01]  /*11bb0*/  BSSY B1, `(.L_x_36) ;  /* 0x0000008000017945 */ /* 0x000fe20003800000 */
[----:B------:R-:W-:-:S03]  /*11bc0*/  ISETP.GT.AND P3, PT, R0, 0x9, P0 ;  /* 0x000000090000780c */ /* 0x000fc60000764270 */
[----:B------:R-:W-:-:S04]  /*11bd0*/  FMUL R13, R13, R16 ;  /* 0x000000100d0d7220 */ /* 0x000fc80000400000 */
[----:B----4-:R-:W-:-:S05]  /*11be0*/  FFMA R13, R14, R2, R13 ;  /* 0x000000020e0d7223 */ /* 0x010fca000000000d */
[----:B------:R-:W-:-:S05]  /*11bf0*/  F2FP.BF16.F32.PACK_AB R13, RZ, R13 ;  /* 0x0000000dff0d723e */ /* 0x000fca00000010ff */
[----:B------:R1:W-:Y:S01]  /*11c00*/  @P2 STG.E.U16 desc[UR44][R8.64+0x10], R13 ;  /* 0x0000100d08002986 */ /* 0x0003e2000c10152c */
[----:B------:R-:W-:Y:S05]  /*11c10*/  @!P3 BRA `(.L_x_37) ;  /* 0x000000000004b947 */ /* 0x000fea0003800000 */
[----:B------:R4:W5:Y:S02]  /*11c20*/  LDG.E.LTC128B.U16 R12, desc[UR44][R10.64+0x12] ;  /* 0x0000122c0a0c7981 */ /* 0x000964000c1e1520 */
.L_x_37:
[----:B------:R-:W-:Y:S05]  /*11c30*/  BSYNC B1 ;  /* 0x0000000000017941 */ /* 0x000fea0003800000 */
.L_x_36:
[----:B------:R-:W2:Y:S01]  /*11c40*/  LDL.LU R14, [R1+0x194] ;  /* 0x00019400010e7983 */ /* 0x000ea20000300800 */
[----:B-1---5:R-:W-:Y:S01]  /*11c50*/  IMAD.U32 R13, R12, 0x10000, RZ ;  /* 0x000100000c0d7824 */ /* 0x022fe200078e00ff */
[----:B------:R-:W-:Y:S01]  /*11c60*/  ISETP.GT.AND P2, PT, R0, 0x8, P1 ;  /* 0x000000080000780c */ /* 0x000fe20000f44270 */
[----:B------:R-:W-:Y:S02]  /*11c70*/  BSSY B1, `(.L_x_38) ;  /* 0x0000007000017945 */ /* 0x000fe40003800000 */
[----:B------:R-:W-:-:S04]  /*11c80*/  FMUL R13, R13, R16 ;  /* 0x000000100d0d7220 */ /* 0x000fc80000400000 */
[----:B--2---:R-:W-:-:S05]  /*11c90*/  FFMA R13, R14, R2, R13 ;  /* 0x000000020e0d7223 */ /* 0x004fca000000000d */
[----:B------:R-:W-:-:S05]  /*11ca0*/  F2FP.BF16.F32.PACK_AB R13, RZ, R13 ;  /* 0x0000000dff0d723e */ /* 0x000fca00000010ff */
[----:B------:R1:W-:Y:S01]  /*11cb0*/  @P3 STG.E.U16 desc[UR44][R8.64+0x12], R13 ;  /* 0x0000120d08003986 */ /* 0x0003e2000c10152c */
[----:B------:R-:W-:Y:S05]  /*11cc0*/  @!P2 BRA `(.L_x_39) ;  /* 0x000000000004a947 */ /* 0x000fea0003800000 */
[----:B------:R2:W5:Y:S02]  /*11cd0*/  LDG.E.LTC128B.U16 R12, desc[UR44][R6.64+0x10] ;  /* 0x0000102c060c7981 */ /* 0x000564000c1e1520 */
.L_x_39:
[----:B------:R-:W-:Y:S05]  /*11ce0*/  BSYNC B1 ;  /* 0x0000000000017941 */ /* 0x000fea0003800000 */
.L_x_38:
        /* <DEDUP_REMOVED lines=10> */
.L_x_41:
[----:B------:R-:W-:Y:S05]  /*11d90*/  BSYNC B1 ;  /* 0x0000000000017941 */ /* 0x000fea0003800000 */
.L_x_40:
[----:B------:R-:W2:Y:S01]  /*11da0*/  LDL.LU R14, [R1+0x19c] ;  /* 0x00019c00010e7983 */ /* 0x000ea20000300800 */
[----:B-1---5:R-:W-:Y:S01]  /*11db0*/  SHF.L.U32 R13, R12, 0x10, RZ ;  /* 0x000000100c0d7819 */ /* 0x022fe200000006ff */
[----:B------:R-:W-:Y:S01]  /*11dc0*/  BSSY B1, `(.L_x_42) ;  /* 0x0000008000017945 */ /* 0x000fe20003800000 */
[----:B------:R-:W-:-:S03]  /*11dd0*/  ISETP.GT.AND P2, PT, R0, 0x10, P0 ;  /* 0x000000100000780c */ /* 0x000fc60000744270 */
[----:B------:R-:W-:-:S04]  /*11de0*/  FMUL R13, R13, R16 ;  /* 0x000000100d0d7220 */ /* 0x000fc80000400000 */
[----:B--2---:R-:W-:-:S05]  /*11df0*/  FFMA R13, R14, R2, R13 ;  /* 0x000000020e0d7223 */ /* 0x004fca000000000d */
[----:B------:R-:W-:-:S05]  /*11e00*/  F2FP.BF16.F32.PACK_AB R13, RZ, R13 ;  /* 0x0000000dff0d723e */ /* 0x000fca00000010ff */
[----:B------:R1:W-:Y:S01]  /*11e10*/  @P3 STG.E.U16 desc[UR44][R4.64+0x12], R13 ;  /* 0x0000120d04003986 */ /* 0x0003e2000c10152c */
[----:B------:R-:W-:Y:S05]  /*11e20*/  @!P2 BRA `(.L_x_43) ;  /* 0x000000000004a947 */ /* 0x000fea0003800000 */
[----:B------:R2:W5:Y:S02]  /*11e30*/  LDG.E.LTC128B.U16 R12, desc[UR44][R10.64+0x20] ;  /* 0x0000202c0a0c7981 */ /* 0x000564000c1e1520 */
.L_x_43:
[----:B------:R-:W-:Y:S05]  /*11e40*/  BSYNC B1 ;  /* 0x0000000000017941 */ /* 0x000fea0003800000 */
.L_x_42:
        /* <DEDUP_REMOVED lines=10> */
.L_x_45:
[----:B------:R-:W-:Y:S05]  /*11ef0*/  BSYNC B1 ;  /* 0x0000000000017941 */ /* 0x000fea0003800000 */
.L_x_44:
        /* <DEDUP_REMOVED lines=10> */
.L_x_47:
[----:B------:R-:W-:Y:S05]  /*11fa0*/  BSYNC B1 ;  /* 0x0000000000017941 */ /* 0x000fea0003800000 */
.L_x_46:
[----:B------:R-:W3:Y:S01]  /*11fb0*/  LDL.LU R14, [R1+0x1a8] ;  /* 0x0001a800010e7983 */ /* 0x000ee20000300800 */
[----:B-1---5:R-:W-:Y:S01]  /*11fc0*/  SHF.L.U32 R13, R12, 0x10, RZ ;  /* 0x000000100c0d7819 */ /* 0x022fe200000006ff */
[----:B------:R-:W-:Y:S01]  /*11fd0*/  BSSY B1, `(.L_x_48) ;  /* 0x0000008000017945 */ /* 0x000fe20003800000 */
[----:B------:R-:W-:-:S03]  /*11fe0*/  ISETP.GT.AND P3, PT, R0, 0x11, P1 ;  /* 0x000000110000780c */ /* 0x000fc60000f64270 */
[----:B------:R-:W-:-:S04]  /*11ff0*/  FMUL R13, R13, R16 ;  /* 0x000000100d0d7220 */ /* 0x000fc80000400000 */
[----:B---3--:R-:W-:-:S05]  /*12000*/  FFMA R13, R14, R2, R13 ;  /* 0x000000020e0d7223 */ /* 0x008fca000000000d */
[----:B------:R-:W-:-:S05]  /*12010*/  F2FP.BF16.F32.PACK_AB R13, RZ, R13 ;  /* 0x0000000dff0d723e */ /* 0x000fca00000010ff */
[----:B------:R1:W-:Y:S01]  /*12020*/  @P2 STG.E.U16 desc[UR44][R4.64+0x20], R13 ;  /* 0x0000200d04002986 */ /* 0x0003e2000c10152c */
[----:B------:R-:W-:Y:S05]  /*12030*/  @!P3 BRA `(.L_x_49) ;  /* 0x000000000004b947 */ /* 0x000fea0003800000 */
[----:B------:R3:W5:Y:S02]  /*12040*/  LDG.E.LTC128B.U16 R12, desc[UR44][R6.64+0x22] ;  /* 0x0000222c060c7981 */ /* 0x000764000c1e1520 */
.L_x_49:
[----:B------:R-:W-:Y:S05]  /*12050*/  BSYNC B1 ;  /* 0x0000000000017941 */ /* 0x000fea0003800000 */
.L_x_48:
        /* <DEDUP_REMOVED lines=10> */
.L_x_51:
[----:B------:R-:W-:Y:S05]  /*12100*/  BSYNC B1 ;  /* 0x0000000000017941 */ /* 0x000fea0003800000 */
.L_x_50:
        /* <DEDUP_REMOVED lines=10> */
.L_x_53:
[----:B------:R-:W-:Y:S05]  /*121b0*/  BSYNC B1 ;  /* 0x0000000000017941 */ /* 0x000fea0003800000 */
.L_x_52:
        /* <DEDUP_REMOVED lines=10> */
.L_x_55:
[----:B------:R-:W-:Y:S05]  /*12260*/  BSYNC B1 ;  /* 0x0000000000017941 */ /* 0x000fea0003800000 */
.L_x_54:
        /* <DEDUP_REMOVED lines=10> */
.L_x_57:
[----:B------:R-:W-:Y:S05]  /*12310*/  BSYNC B1 ;  /* 0x0000000000017941 */ /* 0x000fea0003800000 */
.L_x_56:
        /* <DEDUP_REMOVED lines=10> */
.L_x_59:
[----:B------:R-:W-:Y:S05]  /*123c0*/  BSYNC B1 ;  /* 0x0000000000017941 */ /* 0x000fea0003800000 */
.L_x_58:
        /* <DEDUP_REMOVED lines=10> */
.L_x_61:
[----:B------:R-:W-:Y:S05]  /*12470*/  BSYNC B1 ;  /* 0x0000000000017941 */ /* 0x000fea0003800000 */
.L_x_60:
        /* <DEDUP_REMOVED lines=10> */
.L_x_63:
[----:B------:R-:W-:Y:S05]  /*12520*/  BSYNC B1 ;  /* 0x0000000000017941 */ /* 0x000fea0003800000 */
.L_x_62:
        /* <DEDUP_REMOVED lines=10> */
.L_x_65:
[----:B------:R-:W-:Y:S05]  /*125d0*/  BSYNC B1 ;  /* 0x0000000000017941 */ /* 0x000fea0003800000 */
.L_x_64:
        /* <DEDUP_REMOVED lines=10> */
.L_x_67:
[----:B------:R-:W-:Y:S05]  /*12680*/  BSYNC B1 ;  /* 0x0000000000017941 */ /* 0x000fea0003800000 */
.L_x_66:
        /* <DEDUP_REMOVED lines=10> */
.L_x_69:
[----:B------:R-:W-:Y:S05]  /*12730*/  BSYNC B1 ;  /* 0x0000000000017941 */ /* 0x000fea0003800000 */
.L_x_68:
        /* <DEDUP_REMOVED lines=10> */
.L_x_71:
[----:B------:R-:W-:Y:S05]  /*127e0*/  BSYNC B1 ;  /* 0x0000000000017941 */ /* 0x000fea0003800000 */
.L_x_70:
        /* <DEDUP_REMOVED lines=10> */
.L_x_73:
[----:B------:R-:W-:Y:S05]  /*12890*/  BSYNC B1 ;  /* 0x0000000000017941 */ /* 0x000fea0003800000 */
.L_x_72:
        /* <DEDUP_REMOVED lines=10> */
.L_x_75:
[----:B------:R-:W-:Y:S05]  /*12940*/  BSYNC B1 ;  /* 0x0000000000017941 */ /* 0x000fea0003800000 */
.L_x_74:
        /* <DEDUP_REMOVED lines=10> */
.L_x_77:
[----:B------:R-:W-:Y:S05]  /*129f0*/  BSYNC B1 ;  /* 0x0000000000017941 */ /* 0x000fea0003800000 */
.L_x_76:
        /* <DEDUP_REMOVED lines=10> */
.L_x_79:
[----:B------:R-:W-:Y:S05]  /*12aa0*/  BSYNC B1 ;  /* 0x0000000000017941 */ /* 0x000fea0003800000 */
.L_x_78:
        /* <DEDUP_REMOVED lines=10> */
.L_x_81:
[----:B------:R-:W-:Y:S05]  /*12b50*/  BSYNC B1 ;  /* 0x0000000000017941 */ /* 0x000fea0003800000 */
.L_x_80:
        /* <DEDUP_REMOVED lines=10> */
.L_x_83:
[----:B------:R-:W-:Y:S05]  /*12c00*/  BSYNC B1 ;  /* 0x0000000000017941 */ /* 0x000fea0003800000 */
.L_x_82:
        /* <DEDUP_REMOVED lines=10> */
.L_x_85:
[----:B------:R-:W-:Y:S05]  /*12cb0*/  BSYNC B1 ;  /* 0x0000000000017941 */ /* 0x000fea0003800000 */
.L_x_84:
        /* <DEDUP_REMOVED lines=10> */
.L_x_87:
[----:B------:R-:W-:Y:S05]  /*12d60*/  BSYNC B1 ;  /* 0x0000000000017941 */ /* 0x000fea0003800000 */
.L_x_86:
        /* <DEDUP_REMOVED lines=10> */
.L_x_89:
[----:B------:R-:W-:Y:S05]  /*12e10*/  BSYNC B1 ;  /* 0x0000000000017941 */ /* 0x000fea0003800000 */
.L_x_88:
        /* <DEDUP_REMOVED lines=10> */
.L_x_91:
[----:B------:R-:W-:Y:S05]  /*12ec0*/  BSYNC B1 ;  /* 0x0000000000017941 */ /* 0x000fea0003800000 */
.L_x_90:
        /* <DEDUP_REMOVED lines=10> */
.L_x_93:
[----:B------:R-:W-:Y:S05]  /*12f70*/  BSYNC B1 ;  /* 0x0000000000017941 */ /* 0x000fea0003800000 */
.L_x_92:
        /* <DEDUP_REMOVED lines=10> */
.L_x_95:
[----:B------:R-:W-:Y:S05]  /*13020*/  BSYNC B1 ;  /* 0x0000000000017941 */ /* 0x000fea0003800000 */
.L_x_94:
        /* <DEDUP_REMOVED lines=10> */
.L_x_97:
[----:B------:R-:W-:Y:S05]  /*130d0*/  BSYNC B1 ;  /* 0x0000000000017941 */ /* 0x000fea0003800000 */
.L_x_96:
        /* <DEDUP_REMOVED lines=10> */
.L_x_99:
[----:B------:R-:W-:Y:S05]  /*13180*/  BSYNC B1 ;  /* 0x0000000000017941 */ /* 0x000fea0003800000 */
.L_x_98:
        /* <DEDUP_REMOVED lines=10> */
.L_x_101:
[----:B------:R-:W-:Y:S05]  /*13230*/  BSYNC B1 ;  /* 0x0000000000017941 */ /* 0x000fea0003800000 */
.L_x_100:
        /* <DEDUP_REMOVED lines=10> */
.L_x_103:
[----:B------:R-:W-:Y:S05]  /*132e0*/  BSYNC B1 ;  /* 0x0000000000017941 */ /* 0x000fea0003800000 */
.L_x_102:
        /* <DEDUP_REMOVED lines=10> */
.L_x_105:
[----:B------:R-:W-:Y:S05]  /*13390*/  BSYNC B1 ;  /* 0x0000000000017941 */ /* 0x000fea0003800000 */
.L_x_104:
        /* <DEDUP_REMOVED lines=10> */
.L_x_107:
[----:B------:R-:W-:Y:S05]  /*13440*/  BSYNC B1 ;  /* 0x0000000000017941 */ /* 0x000fea0003800000 */
.L_x_106:
        /* <DEDUP_REMOVED lines=10> */
.L_x_109:
[----:B------:R-:W-:Y:S05]  /*134f0*/  BSYNC B1 ;  /* 0x0000000000017941 */ /* 0x000fea0003800000 */
.L_x_108:
        /* <DEDUP_REMOVED lines=10> */
.L_x_111:
[----:B------:R-:W-:Y:S05]  /*135a0*/  BSYNC B1 ;  /* 0x0000000000017941 */ /* 0x000fea0003800000 */
.L_x_110:
        /* <DEDUP_REMOVED lines=10> */
.L_x_113:
[----:B------:R-:W-:Y:S05]  /*13650*/  BSYNC B1 ;  /* 0x0000000000017941 */ /* 0x000fea0003800000 */
.L_x_112:
        /* <DEDUP_REMOVED lines=10> */
.L_x_115:
[----:B------:R-:W-:Y:S05]  /*13700*/  BSYNC B1 ;  /* 0x0000000000017941 */ /* 0x000fea0003800000 */
.L_x_114:
        /* <DEDUP_REMOVED lines=10> */
.L_x_117:
[----:B------:R-:W-:Y:S05]  /*137b0*/  BSYNC B1 ;  /* 0x0000000000017941 */ /* 0x000fea0003800000 */
.L_x_116:
        /* <DEDUP_REMOVED lines=10> */
.L_x_119:
[----:B------:R-:W-:Y:S05]  /*13860*/  BSYNC B1 ;  /* 0x0000000000017941 */ /* 0x000fea0003800000 */
.L_x_118:
        /* <DEDUP_REMOVED lines=10> */
.L_x_121:
[----:B------:R-:W-:Y:S05]  /*13910*/  BSYNC B1 ;  /* 0x0000000000017941 */ /* 0x000fea0003800000 */
.L_x_120:
        /* <DEDUP_REMOVED lines=10> */
.L_x_123:
[----:B------:R-:W-:Y:S05]  /*139c0*/  BSYNC B1 ;  /* 0x0000000000017941 */ /* 0x000fea0003800000 */
.L_x_122:
        /* <DEDUP_REMOVED lines=10> */
.L_x_125:
[----:B------:R-:W-:Y:S05]  /*13a70*/  BSYNC B1 ;  /* 0x0000000000017941 */ /* 0x000fea0003800000 */
.L_x_124:
        /* <DEDUP_REMOVED lines=10> */
.L_x_127:
[----:B------:R-:W-:Y:S05]  /*13b20*/  BSYNC B1 ;  /* 0x0000000000017941 */ /* 0x000fea0003800000 */
.L_x_126:
        /* <DEDUP_REMOVED lines=10> */
.L_x_129:
[----:B------:R-:W-:Y:S05]  /*13bd0*/  BSYNC B1 ;  /* 0x0000000000017941 */ /* 0x000fea0003800000 */
.L_x_128:
        /* <DEDUP_REMOVED lines=10> */
.L_x_131:
[----:B------:R-:W-:Y:S05]  /*13c80*/  BSYNC B1 ;  /* 0x0000000000017941 */ /* 0x000fea0003800000 */
.L_x_130:
        /* <DEDUP_REMOVED lines=10> */
.L_x_133:
[----:B------:R-:W-:Y:S05]  /*13d30*/  BSYNC B1 ;  /* 0x0000000000017941 */ /* 0x000fea0003800000 */
.L_x_132:
        /* <DEDUP_REMOVED lines=10> */
.L_x_135:
[----:B------:R-:W-:Y:S05]  /*13de0*/  BSYNC B1 ;  /* 0x0000000000017941 */ /* 0x000fea0003800000 */
.L_x_134:
        /* <DEDUP_REMOVED lines=10> */
.L_x_137:
[----:B------:R-:W-:Y:S05]  /*13e90*/  BSYNC B1 ;  /* 0x0000000000017941 */ /* 0x000fea0003800000 */
.L_x_136:
        /* <DEDUP_REMOVED lines=10> */
.L_x_139:
[----:B------:R-:W-:Y:S05]  /*13f40*/  BSYNC B1 ;  /* 0x0000000000017941 */ /* 0x000fea0003800000 */
.L_x_138:
        /* <DEDUP_REMOVED lines=10> */
.L_x_141:
[----:B------:R-:W-:Y:S05]  /*13ff0*/  BSYNC B1 ;  /* 0x0000000000017941 */ /* 0x000fea0003800000 */
.L_x_140:
        /* <DEDUP_REMOVED lines=10> */
.L_x_143:
[----:B------:R-:W-:Y:S05]  /*140a0*/  BSYNC B1 ;  /* 0x0000000000017941 */ /* 0x000fea0003800000 */
.L_x_142:
        /* <DEDUP_REMOVED lines=10> */
.L_x_145:
[----:B------:R-:W-:Y:S05]  /*14150*/  BSYNC B1 ;  /* 0x0000000000017941 */ /* 0x000fea0003800000 */
.L_x_144:
        /* <DEDUP_REMOVED lines=10> */
.L_x_147:
[----:B------:R-:W-:Y:S05]  /*14200*/  BSYNC B1 ;  /* 0x0000000000017941 */ /* 0x000fea0003800000 */
.L_x_146:
        /* <DEDUP_REMOVED lines=10> */
.L_x_149:
[----:B------:R-:W-:Y:S05]  /*142b0*/  BSYNC B1 ;  /* 0x0000000000017941 */ /* 0x000fea0003800000 */
.L_x_148:
        /* <DEDUP_REMOVED lines=10> */
.L_x_151:
[----:B------:R-:W-:Y:S05]  /*14360*/  BSYNC B1 ;  /* 0x0000000000017941 */ /* 0x000fea0003800000 */
.L_x_150:
        /* <DEDUP_REMOVED lines=10> */
.L_x_153:
[----:B------:R-:W-:Y:S05]  /*14410*/  BSYNC B1 ;  /* 0x0000000000017941 */ /* 0x000fea0003800000 */
.L_x_152:
        /* <DEDUP_REMOVED lines=10> */
.L_x_155:
[----:B------:R-:W-:Y:S05]  /*144c0*/  BSYNC B1 ;  /* 0x0000000000017941 */ /* 0x000fea0003800000 */
.L_x_154:
        /* <DEDUP_REMOVED lines=10> */
.L_x_157:
[----:B------:R-:W-:Y:S05]  /*14570*/  BSYNC B1 ;  /* 0x0000000000017941 */ /* 0x000fea0003800000 */
.L_x_156:
        /* <DEDUP_REMOVED lines=10> */
.L_x_159:
[----:B------:R-:W-:Y:S05]  /*14620*/  BSYNC B1 ;  /* 0x0000000000017941 */ /* 0x000fea0003800000 */
.L_x_158:
        /* <DEDUP_REMOVED lines=10> */
.L_x_161:
[----:B------:R-:W-:Y:S05]  /*146d0*/  BSYNC B1 ;  /* 0x0000000000017941 */ /* 0x000fea0003800000 */
.L_x_160:
        /* <DEDUP_REMOVED lines=10> */
.L_x_163:
[----:B------:R-:W-:Y:S05]  /*14780*/  BSYNC B1 ;  /* 0x0000000000017941 */ /* 0x000fea0003800000 */
.L_x_162:
        /* <DEDUP_REMOVED lines=10> */
.L_x_165:
[----:B------:R-:W-:Y:S05]  /*14830*/  BSYNC B1 ;  /* 0x0000000000017941 */ /* 0x000fea0003800000 */
.L_x_164:
        /* <DEDUP_REMOVED lines=10> */
.L_x_167:
[----:B------:R-:W-:Y:S05]  /*148e0*/  BSYNC B1 ;  /* 0x0000000000017941 */ /* 0x000fea0003800000 */
.L_x_166:
        /* <DEDUP_REMOVED lines=10> */
.L_x_169:
[----:B------:R-:W-:Y:S05]  /*14990*/  BSYNC B1 ;  /* 0x0000000000017941 */ /* 0x000fea0003800000 */
.L_x_168:
        /* <DEDUP_REMOVED lines=10> */
.L_x_171:
[----:B------:R-:W-:Y:S05]  /*14a40*/  BSYNC B1 ;  /* 0x0000000000017941 */ /* 0x000fea0003800000 */
.L_x_170:
        /* <DEDUP_REMOVED lines=10> */
.L_x_173:
[----:B------:R-:W-:Y:S05]  /*14af0*/  BSYNC B1 ;  /* 0x0000000000017941 */ /* 0x000fea0003800000 */
.L_x_172:
        /* <DEDUP_REMOVED lines=10> */
.L_x_175:
[----:B------:R-:W-:Y:S05]  /*14ba0*/  BSYNC B1 ;  /* 0x0000000000017941 */ /* 0x000fea0003800000 */
.L_x_174:
        /* <DEDUP_REMOVED lines=10> */
.L_x_177:
[----:B------:R-:W-:Y:S05]  /*14c50*/  BSYNC B1 ;  /* 0x0000000000017941 */ /* 0x000fea0003800000 */
.L_x_176:
        /* <DEDUP_REMOVED lines=10> */
.L_x_179:
[----:B------:R-:W-:Y:S05]  /*14d00*/  BSYNC B1 ;  /* 0x0000000000017941 */ /* 0x000fea0003800000 */
.L_x_178:
        /* <DEDUP_REMOVED lines=10> */
.L_x_181:
[----:B------:R-:W-:Y:S05]  /*14db0*/  BSYNC B1 ;  /* 0x0000000000017941 */ /* 0x000fea0003800000 */
.L_x_180:
        /* <DEDUP_REMOVED lines=10> */
.L_x_183:
[----:B------:R-:W-:Y:S05]  /*14e60*/  BSYNC B1 ;  /* 0x0000000000017941 */ /* 0x000fea0003800000 */
.L_x_182:
        /* <DEDUP_REMOVED lines=10> */
.L_x_185:
[----:B------:R-:W-:Y:S05]  /*14f10*/  BSYNC B1 ;  /* 0x0000000000017941 */ /* 0x000fea0003800000 */
.L_x_184:
        /* <DEDUP_REMOVED lines=10> */
.L_x_187:
[----:B------:R-:W-:Y:S05]  /*14fc0*/  BSYNC B1 ;  /* 0x0000000000017941 */ /* 0x000fea0003800000 */
.L_x_186:
        /* <DEDUP_REMOVED lines=10> */
.L_x_189:
[----:B------:R-:W-:Y:S05]  /*15070*/  BSYNC B1 ;  /* 0x0000000000017941 */ /* 0x000fea0003800000 */
.L_x_188:
        /* <DEDUP_REMOVED lines=10> */
.L_x_191:
[----:B------:R-:W-:Y:S05]  /*15120*/  BSYNC B1 ;  /* 0x0000000000017941 */ /* 0x000fea0003800000 */
.L_x_190:
        /* <DEDUP_REMOVED lines=10> */
.L_x_193:
[----:B------:R-:W-:Y:S05]  /*151d0*/  BSYNC B1 ;  /* 0x0000000000017941 */ /* 0x000fea0003800000 */
.L_x_192:
        /* <DEDUP_REMOVED lines=10> */
.L_x_195:
[----:B------:R-:W-:Y:S05]  /*15280*/  BSYNC B1 ;  /* 0x0000000000017941 */ /* 0x000fea0003800000 */
.L_x_194:
        /* <DEDUP_REMOVED lines=10> */
.L_x_197:
[----:B------:R-:W-:Y:S05]  /*15330*/  BSYNC B1 ;  /* 0x0000000000017941 */ /* 0x000fea0003800000 */
.L_x_196:
        /* <DEDUP_REMOVED lines=10> */
.L_x_199:
[----:B------:R-:W-:Y:S05]  /*153e0*/  BSYNC B1 ;  /* 0x0000000000017941 */ /* 0x000fea0003800000 */
.L_x_198:
        /* <DEDUP_REMOVED lines=10> */
.L_x_201:
[----:B------:R-:W-:Y:S05]  /*15490*/  BSYNC B1 ;  /* 0x0000000000017941 */ /* 0x000fea0003800000 */
.L_x_200:
        /* <DEDUP_REMOVED lines=10> */
.L_x_203:
[----:B------:R-:W-:Y:S05]  /*15540*/  BSYNC B1 ;  /* 0x0000000000017941 */ /* 0x000fea0003800000 */
.L_x_202:
        /* <DEDUP_REMOVED lines=10> */
.L_x_205:
[----:B------:R-:W-:Y:S05]  /*155f0*/  BSYNC B1 ;  /* 0x0000000000017941 */ /* 0x000fea0003800000 */
.L_x_204:
        /* <DEDUP_REMOVED lines=10> */
.L_x_207:
[----:B------:R-:W-:Y:S05]  /*156a0*/  BSYNC B1 ;  /* 0x0000000000017941 */ /* 0x000fea0003800000 */
.L_x_206:
        /* <DEDUP_REMOVED lines=10> */
.L_x_209:
[----:B------:R-:W-:Y:S05]  /*15750*/  BSYNC B1 ;  /* 0x0000000000017941 */ /* 0x000fea0003800000 */
.L_x_208:
        /* <DEDUP_REMOVED lines=10> */
.L_x_211:
[----:B------:R-:W-:Y:S05]  /*15800*/  BSYNC B1 ;  /* 0x0000000000017941 */ /* 0x000fea0003800000 */
.L_x_210:
        /* <DEDUP_REMOVED lines=10> */
.L_x_213:
[----:B------:R-:W-:Y:S05]  /*158b0*/  BSYNC B1 ;  /* 0x0000000000017941 */ /* 0x000fea0003800000 */
.L_x_212:
[----:B-1----:R-:W2:Y:S02]  /*158c0*/  LDL.LU R13, [R1+0x2f4] ;  /* 0x0002f400010d7983 */ /* 0x002ea40000300800 */
[----:B0-2345:R-:W-:Y:S01]  /*158d0*/  IMAD.U32 R10, R12, 0x10000, RZ ;  /* 0x000100000c0a7824 */ /* 0x03dfe200078e00ff */
[----:B------:R-:W-:Y:S01]  /*158e0*/  ISETP.GT.AND P2, PT, R0, 0xb8, P1 ;  /* 0x000000b80000780c */ /* 0x000fe20000f44270 */
[----:B------:R-:W-:Y:S02]  /*158f0*/  BSSY B1, `(.L_x_214) ;  /* 0x0000009000017945 */ /* 0x000fe40003800000 */
[----:B------:R-:W-:-:S04]  /*15900*/  FMUL R10, R10, R16 ;  /* 0x000000100a0a7220 */ /* 0x000fc80000400000 */
[----:B------:R-:W-:-:S05]  /*15910*/  FFMA R10, R13, R2, R10 ;  /* 0x000000020d0a7223 */ /* 0x000fca000000000a */
[----:B------:R-:W-:-:S04]  /*15920*/  F2FP.BF16.F32.PACK_AB R10, RZ, R10 ;  /* 0x0000000aff0a723e */ /* 0x000fc800000010ff */
[----:B------:R-:W-:Y:S02]  /*15930*/  PRMT R11, R10, 0x7610, R11 ;  /* 0x000076100a0b7816 */ /* 0x000fe4000000000b */
[----:B------:R-:W-:-:S03]  /*15940*/  PRMT R10, R12, 0x7610, R10 ;  /* 0x000076100c0a7816 */ /* 0x000fc6000000000a */
[----:B------:R0:W-:Y:S01]  /*15950*/  @P0 STG.E.U16 desc[UR44][R8.64+0x172], R11 ;  /* 0x0001720b08000986 */ /* 0x0001e2000c10152c */
[----:B------:R-:W-:Y:S05]  /*15960*/  @!P2 BRA `(.L_x_215) ;  /* 0x000000000004a947 */ /* 0x000fea0003800000 */
[----:B------:R1:W5:Y:S02]  /*15970*/  LDG.E.LTC128B.U16 R10, desc[UR44][R6.64+0x170] ;  /* 0x0001702c060a7981 */ /* 0x000364000c1e1520 */
.L_x_215:
[----:B------:R-:W-:Y:S05]  /*15980*/  BSYNC B1 ;  /* 0x0000000000017941 */ /* 0x000fea0003800000 */
.L_x_214:
[----:B------:R-:W2:Y:S01]  /*15990*/  LDL.LU R13, [R1+0x2f8] ;  /* 0x0002f800010d7983 */ /* 0x000ea20000300800 */
[----:B0----5:R-:W-:Y:S01]  /*159a0*/  SHF.L.U32 R11, R10, 0x10, RZ ;  /* 0x000000100a0b7819 */ /* 0x021fe200000006ff */
[----:B------:R-:W-:Y:S01]  /*159b0*/  BSSY B1, `(.L_x_216) ;  /* 0x000000b000017945 */ /* 0x000fe20003800000 */
[----:B------:R-:W-:Y:S02]  /*159c0*/  ISETP.GT.AND P1, PT, R0, 0xb9, P1 ;  /* 0x000000b90000780c */ /* 0x000fe40000f24270 */
[----:B------:R-:W-:Y:S01]  /*159d0*/  PRMT R12, R10, 0x7610, R12 ;  /* 0x000076100a0c7816 */ /* 0x000fe2000000000c */
[----:B------:R-:W-:-:S04]  /*159e0*/  FMUL R11, R11, R16 ;  /* 0x000000100b0b7220 */ /* 0x000fc80000400000 */
[----:B--2---:R-:W-:Y:S01]  /*159f0*/  FFMA R11, R13, R2, R11 ;  /* 0x000000020d0b7223 */ /* 0x004fe2000000000b */
[----:B------:R-:W-:-:S04]  /*15a00*/  IADD3 R13, P0, R17, 0x80, RZ ;  /* 0x00000080110d7810 */ /* 0x000fc80007f1e0ff */
[----:B------:R-:W-:Y:S01]  /*15a10*/  F2FP.BF16.F32.PACK_AB R11, RZ, R11 ;  /* 0x0000000bff0b723e */ /* 0x000fe200000010ff */
[----:B------:R-:W-:-:S04]  /*15a20*/  IMAD.X R14, RZ, RZ, UR7, P0 ;  /* 0x00000007ff0e7e24 */ /* 0x000fc800080e06ff */
[----:B------:R0:W-:Y:S01]  /*15a30*/  @P2 STG.E.U16 desc[UR44][R4.64+0x170], R11 ;  /* 0x0001700b04002986 */ /* 0x0001e2000c10152c */
[----:B------:R-:W-:Y:S05]  /*15a40*/  @!P1 BRA `(.L_x_217) ;  /* 0x0000000000049947 */ /* 0x000fea0003800000 */
[----:B------:R2:W5:Y:S02]  /*15a50*/  LDG.E.LTC128B.U16 R12, desc[UR44][R6.64+0x172] ;  /* 0x0001722c060c7981 */ /* 0x000564000c1e1520 */
.L_x_217:
[----:B------:R-:W-:Y:S05]  /*15a60*/  BSYNC B1 ;  /* 0x0000000000017941 */ /* 0x000fea0003800000 */
.L_x_216:
[----:B------:R-:W3:Y:S01]  /*15a70*/  LDL.LU R10, [R1+0x2fc] ;  /* 0x0002fc00010a7983 */ /* 0x000ee20000300800 */
[----:B-12--5:R-:W-:Y:S01]  /*15a80*/  IMAD.U32 R6, R12, 0x10000, RZ ;  /* 0x000100000c067824 */ /* 0x026fe200078e00ff */
[----:B------:R-:W-:Y:S01]  /*15a90*/  ISETP.GT.AND P0, PT, R3, 0x80, PT ;  /* 0x000000800300780c */ /* 0x000fe20003f04270 */
[----:B------:R-:W-:Y:S01]  /*15aa0*/  IMAD R14, R14, R20, RZ ;  /* 0x000000140e0e7224 */ /* 0x000fe200078e02ff */
[----:B------:R-:W2:Y:S01]  /*15ab0*/  LDL.LU R222, [R1] ;  /* 0x0000000001de7983 */ /* 0x000ea20000300800 */
[----:B0-----:R-:W-:Y:S01]  /*15ac0*/  FMUL R11, R6, R16 ;  /* 0x00000010060b7220 */ /* 0x001fe20000400000 */
[----:B------:R-:W-:Y:S01]  /*15ad0*/  IMAD.WIDE.U32 R6, R13, R20, R216 ;  /* 0x000000140d067225 */ /* 0x000fe200078e00d8 */
[----:B------:R-:W-:-:S03]  /*15ae0*/  ISETP.GT.AND P4, PT, R0, RZ, P0 ;  /* 0x000000ff0000720c */ /* 0x000fc60000784270 */
[----:B------:R-:W-:-:S05]  /*15af0*/  IMAD R14, R13, R21, R14 ;  /* 0x000000150d0e7224 */ /* 0x000fca00078e020e */
[----:B------:R-:W-:Y:S01]  /*15b00*/  IADD3 R15, R7, R14, RZ ;  /* 0x0000000e070f7210 */ /* 0x000fe20007ffe0ff */
[----:B---3--:R-:W-:Y:S01]  /*15b10*/  FFMA R11, R10, R2, R11 ;  /* 0x000000020a0b7223 */ /* 0x008fe2000000000b */
[----:B------:R-:W-:-:S04]  /*15b20*/  LEA R10, P2, R6, R18, 0x1 ;  /* 0x00000012060a7211 */ /* 0x000fc800078408ff */
[----:B------:R-:W-:Y:S02]  /*15b30*/  F2FP.BF16.F32.PACK_AB R7, RZ, R11 ;  /* 0x0000000bff07723e */ /* 0x000fe400000010ff */
[----:B------:R-:W-:-:S03]  /*15b40*/  LEA.HI.X R11, R6, R19, R15, 0x1, P2 ;  /* 0x00000013060b7211 */ /* 0x000fc600010f0c0f */
[----:B------:R0:W-:Y:S04]  /*15b50*/  @P1 STG.E.U16 desc[UR44][R4.64+0x172], R7 ;  /* 0x0001720704001986 */ /* 0x0001e8000c10152c */
[----:B------:R1:W3:Y:S01]  /*15b60*/  @P4 LDG.E.LTC128B.U16 R12, desc[UR44][R10.64] ;  /* 0x0000002c0a0c4981 */ /* 0x0002e2000c1e1520 */
[----:B------:R-:W-:Y:S01]  /*15b70*/  USHF.L.U64.HI UR4, UR8, 0x8, UR9 ;  /* 0x0000000808047899 */ /* 0x000fe20008010209 */
[----:B------:R-:W-:Y:S01]  /*15b80*/  ISETP.GT.AND P2, PT, R0, 0x1, P0 ;  /* 0x000000010000780c */ /* 0x000fe20000744270 */
[----:B------:R-:W-:Y:S01]  /*15b90*/  BSSY B1, `(.L_x_218) ;  /* 0x0000011000017945 */ /* 0x000fe20003800000 */
[----:B0-----:R-:W-:Y:S01]  /*15ba0*/  IMAD.WIDE.U32 R4, R13, R20, R22 ;  /* 0x000000140d047225 */ /* 0x001fe200078e0016 */
[----:B-1----:R-:W-:-:S03]  /*15bb0*/  MOV R10, UR8 ;  /* 0x00000008000a7c02 */ /* 0x002fc60008000f00 */
[----:B------:R-:W-:Y:S01]  /*15bc0*/  IMAD.IADD R5, R14, 0x1, R5 ;  /* 0x000000010e057824 */ /* 0x000fe200078e0205 */
[----:B------:R-:W-:Y:S01]  /*15bd0*/  LEA R10, P1, R10, R8, 0x8 ;  /* 0x000000080a0a7211 */ /* 0x000fe200078240ff */
[----:B------:R-:W-:-:S04]  /*15be0*/  IMAD.WIDE.U32 R4, R218, UR42, R4 ;  /* 0x0000002ada047c25 */ /* 0x000fc8000f8e0004 */
[----:B------:R-:W-:Y:S02]  /*15bf0*/  IMAD.IADD R11, R219, 0x1, R5 ;  /* 0x00000001db0b7824 */ /* 0x000fe400078e0205 */
[----:B---3--:R-:W-:-:S04]  /*15c00*/  IMAD.U32 R6, R12, 0x10000, RZ ;  /* 0x000100000c067824 */ /* 0x008fc800078e00ff */
[----:B------:R-:W-:-:S04]  /*15c10*/  FMUL R6, R6, R16 ;  /* 0x0000001006067220 */ /* 0x000fc80000400000 */
[----:B--2---:R-:W-:Y:S01]  /*15c20*/  FFMA R7, R222, R2, R6 ;  /* 0x00000002de077223 */ /* 0x004fe20000000006 */
[----:B------:R-:W-:-:S04]  /*15c30*/  LEA R6, P3, R4, R18, 0x1 ;  /* 0x0000001204067211 */ /* 0x000fc800078608ff */
[----:B------:R-:W-:Y:S02]  /*15c40*/  F2FP.BF16.F32.PACK_AB R5, RZ, R7 ;  /* 0x00000007ff05723e */ /* 0x000fe400000010ff */
[----:B------:R-:W-:Y:S02]  /*15c50*/  LEA.HI.X R7, R4, R19, R11, 0x1, P3 ;  /* 0x0000001304077211 */ /* 0x000fe400018f0c0b */
[----:B------:R-:W-:-:S05]  /*15c60*/  IADD3.X R11, R9, UR4, RZ, P1, !PT ;  /* 0x00000004090b7c10 */ /* 0x000fca0008ffe4ff */
[----:B------:R0:W-:Y:S01]  /*15c70*/  @P4 STG.E.U16 desc[UR44][R10.64], R5 ;  /* 0x000000050a004986 */ /* 0x0001e2000c10152c */
[----:B------:R-:W-:Y:S05]  /*15c80*/  @!P2 BRA `(.L_x_219) ;  /* 0x000000000004a947 */ /* 0x000fea0003800000 */
[----:B------:R1:W5:Y:S02]  /*15c90*/  LDG.E.LTC128B.U16 R12, desc[UR44][R6.64+0x2] ;  /* 0x0000022c060c7981 */ /* 0x000364000c1e1520 */
.L_x_219:
[----:B------:R-:W-:Y:S05]  /*15ca0*/  BSYNC B1 ;  /* 0x0000000000017941 */ /* 0x000fea0003800000 */
.L_x_218:
[----:B------:R-:W2:Y:S01]  /*15cb0*/  LDL.LU R222, [R1+0x4] ;  /* 0x0000040001de7983 */ /* 0x000ea20000300800 */
[----:B-----5:R-:W-:Y:S01]  /*15cc0*/  IMAD.U32 R4, R12, 0x10000, RZ ;  /* 0x000100000c047824 */ /* 0x020fe200078e00ff */
[----:B------:R-:W-:Y:S01]  /*15cd0*/  ISETP.GT.AND P1, PT, R3, 0x88, PT ;  /* 0x000000880300780c */ /* 0x000fe20003f24270 */
[----:B------:R-:W-:Y:S02]  /*15ce0*/  BSSY B1, `(.L_x_220) ;  /* 0x0000012000017945 */ /* 0x000fe40003800000 */
[----:B------:R-:W-:Y:S01]  /*15cf0*/  FMUL R15, R4, R16 ;  /* 0x00000010040f7220 */ /* 0x000fe20000400000 */
[----:B0-----:R-:W-:Y:S01]  /*15d00*/  IMAD.WIDE.U32 R4, R13, R20, R226 ;  /* 0x000000140d047225 */ /* 0x001fe200078e00e2 */
[----:B------:R-:W-:-:S04]  /*15d10*/  ISETP.GT.AND P3, PT, R0, RZ, P1 ;  /* 0x000000ff0000720c */ /* 0x000fc80000f64270 */
[----:B------:R-:W-:Y:S02]  /*15d20*/  IADD3 R13, R14, R5, RZ ;  /* 0x000000050e0d7210 */ /* 0x000fe40007ffe0ff */
[----:B------:R-:W-:Y:S01]  /*15d30*/  IADD3 R5, P4, R220, R4, RZ ;  /* 0x00000004dc057210 */ /* 0x000fe20007f9e0ff */
[----:B--2---:R-:W-:-:S05]  /*15d40*/  FFMA R15, R222, R2, R15 ;  /* 0x00000002de0f7223 */ /* 0x004fca000000000f */
[----:B------:R-:W-:Y:S01]  /*15d50*/  F2FP.BF16.F32.PACK_AB R14, RZ, R15 ;  /* 0x0000000fff0e723e */ /* 0x000fe200000010ff */
[----:B------:R-:W-:Y:S01]  /*15d60*/  IMAD.X R15, R13, 0x1, R217, P4 ;  /* 0x000000010d0f7824 */ /* 0x000fe200020e06d9 */
[C---:B------:R-:W-:Y:S02]  /*15d70*/  LEA R222, P4, R5.reuse, R18, 0x1 ;  /* 0x0000001205de7211 */ /* 0x040fe400078808ff */
[----:B------:R-:W-:Y:S02]  /*15d80*/  PRMT R224, R14, 0x7610, R224 ;  /* 0x000076100ee07816 */ /* 0x000fe400000000e0 */
[----:B------:R-:W-:Y:S02]  /*15d90*/  IADD3 R14, P5, R22, R4, RZ ;  /* 0x00000004160e7210 */ /* 0x000fe40007fbe0ff */
[----:B------:R-:W-:Y:S01]  /*15da0*/  LEA.HI.X R223, R5, R19, R15, 0x1, P4 ;  /* 0x0000001305df7211 */ /* 0x000fe200020f0c0f */
[----:B------:R0:W-:Y:S02]  /*15db0*/  @P2 STG.E.U16 desc[UR44][R10.64+0x2], R224 ;  /* 0x000002e00a002986 */ /* 0x0001e4000c10152c */
[----:B------:R-:W-:Y:S01]  /*15dc0*/  IMAD.X R15, R23, 0x1, R13, P5 ;  /* 0x00000001170f7824 */ /* 0x000fe200028e060d */
[----:B0-----:R-:W-:Y:S01]  /*15dd0*/  PRMT R224, R12, 0x7610, R224 ;  /* 0x000076100ce07816 */ /* 0x001fe200000000e0 */
[----:B------:R-:W-:Y:S06]  /*15de0*/  @!P3 BRA `(.L_x_221) ;  /* 0x000000000004b947 */ /* 0x000fec0003800000 */
[----:B------:R0:W5:Y:S02]  /*15df0*/  LDG.E.LTC128B.U16 R224, desc[UR44][R222.64] ;  /* 0x0000002cdee07981 */ /* 0x000164000c1e1520 */
.L_x_221:
[----:B------:R-:W-:Y:S05]  /*15e00*/  BSYNC B1 ;  /* 0x0000000000017941 */ /* 0x000fea0003800000 */
.L_x_220:
[----:B------:R-:W2:Y:S01]  /*15e10*/  LDL.LU R5, [R1+0x8] ;  /* 0x0000080001057983 */ /* 0x000ea20000300800 */
[----:B-----5:R-:W-:Y:S01]  /*15e20*/  SHF.L.U32 R4, R224, 0x10, RZ ;  /* 0x00000010e0047819 */ /* 0x020fe200000006ff */
[----:B------:R-:W-:Y:S01]  /*15e30*/  IMAD.WIDE.U32 R14, R218, UR42, R14 ;  /* 0x0000002ada0e7c25 */ /* 0x000fe2000f8e000e */
[----:B------:R-:W-:Y:S01]  /*15e40*/  IADD3 R12, P2, R10, R229, RZ ;  /* 0x000000e50a0c7210 */ /* 0x000fe20007f5e0ff */
[----:B------:R-:W-:Y:S01]  /*15e50*/  BSSY B1, `(.L_x_222) ;  /* 0x000000d000017945 */ /* 0x000fe20003800000 */
[----:B0-----:R-:W-:Y:S01]  /*15e60*/  PRMT R222, R224, 0x7610, R222 ;  /* 0x00007610e0de7816 */ /* 0x001fe200000000de */
[----:B------:R-:W-:Y:S01]  /*15e70*/  FMUL R4, R4, R16 ;  /* 0x0000001004047220 */ /* 0x000fe20000400000 */
[----:B------:R-:W-:-:S03]  /*15e80*/  IMAD.IADD R13, R219, 0x1, R15 ;  /* 0x00000001db0d7824 */ /* 0x000fc600078e020f */
[----:B--2---:R-:W-:Y:S01]  /*15e90*/  FFMA R5, R5, R2, R4 ;  /* 0x0000000205057223 */ /* 0x004fe20000000004 */
[----:B------:R-:W-:-:S04]  /*15ea0*/  LEA R4, P4, R14, R18, 0x1 ;  /* 0x000000120e047211 */ /* 0x000fc800078808ff */
[----:B------:R-:W-:Y:S02]  /*15eb0*/  F2FP.BF16.F32.PACK_AB R15, RZ, R5 ;  /* 0x00000005ff0f723e */ /* 0x000fe400000010ff */
[----:B------:R-:W-:Y:S01]  /*15ec0*/  LEA.HI.X R5, R14, R19, R13, 0x1, P4 ;  /* 0x000000130e057211 */ /* 0x000fe200020f0c0d */
[----:B------:R-:W-:Y:S01]  /*15ed0*/  IMAD.X R13, R11, 0x1, R228, P2 ;  /* 0x000000010b0d7824 */ /* 0x000fe200010e06e4 */
[----:B------:R-:W-:-:S04]  /*15ee0*/  ISETP.GT.AND P4, PT, R0, 0x1, P1 ;  /* 0x000000010000780c */ /* 0x000fc80000f84270 */
[----:B------:R0:W-:Y:S09]  /*15ef0*/  @P3 STG.E.U16 desc[UR44][R12.64], R15 ;  /* 0x0000000f0c003986 */ /* 0x0001f2000c10152c */
[----:B------:R-:W-:Y:S05]  /*15f00*/  @!P4 BRA `(.L_x_223) ;  /* 0x000000000004c947 */ /* 0x000fea0003800000 */
[----:B------:R2:W5:Y:S02]  /*15f10*/  LDG.E.LTC128B.U16 R222, desc[UR44][R4.64+0x2] ;  /* 0x0000022c04de7981 */ /* 0x000564000c1e1520 */
.L_x_223:
[----:B------:R-:W-:Y:S05]  /*15f20*/  BSYNC B1 ;  /* 0x0000000000017941 */ /* 0x000fea0003800000 */
.L_x_222:
[----:B0-----:R-:W3:Y:S01]  /*15f30*/  LDL.LU R15, [R1+0xc] ;  /* 0x00000c00010f7983 */ /* 0x001ee20000300800 */
[----:B-----5:R-:W-:Y:S01]  /*15f40*/  SHF.L.U32 R14, R222, 0x10, RZ ;  /* 0x00000010de0e7819 */ /* 0x020fe200000006ff */
[----:B------:R-:W-:Y:S01]  /*15f50*/  BSSY B1, `(.L_x_224) ;  /* 0x000000a000017945 */ /* 0x000fe20003800000 */
[----:B------:R-:W-:-:S03]  /*15f60*/  ISETP.GT.AND P3, PT, R0, 0x8, P0 ;  /* 0x000000080000780c */ /* 0x000fc60000764270 */
[----:B------:R-:W-:-:S04]  /*15f70*/  FMUL R14, R14, R16 ;  /* 0x000000100e0e7220 */ /* 0x000fc80000400000 */
[----:B---3--:R-:W-:Y:S01]  /*15f80*/  FFMA R223, R15, R2, R14 ;  /* 0x000000020fdf7223 */ /* 0x008fe2000000000e */
[----:B------:R-:W-:-:S04]  /*15f90*/  IADD3 R14, P2, R229, R10, RZ ;  /* 0x0000000ae50e7210 */ /* 0x000fc80007f5e0ff */
[----:B------:R-:W-:Y:S01]  /*15fa0*/  F2FP.BF16.F32.PACK_AB R223, RZ, R223 ;  /* 0x000000dfffdf723e */ /* 0x000fe200000010ff */
[----:B------:R-:W-:-:S05]  /*15fb0*/  IMAD.X R15, R228, 0x1, R11, P2 ;  /* 0x00000001e40f7824 */ /* 0x000fca00010e060b */
[----:B------:R0:W-:Y:S01]  /*15fc0*/  @P4 STG.E.U16 desc[UR44][R14.64+0x2], R223 ;  /* 0x000002df0e004986 */ /* 0x0001e2000c10152c */
[----:B------:R-:W-:Y:S05]  /*15fd0*/  @!P3 BRA `(.L_x_225) ;  /* 0x000000000004b947 */ /* 0x000fea0003800000 */
[----:B------:R3:W5:Y:S02]  /*15fe0*/  LDG.E.LTC128B.U16 R222, desc[UR44][R6.64+0x10] ;  /* 0x0000102c06de7981 */ /* 0x000764000c1e1520 */
.L_x_225:
[----:B------:R-:W-:Y:S05]  /*15ff0*/  BSYNC B1 ;  /* 0x0000000000017941 */ /* 0x000fea0003800000 */
.L_x_224:
[----:B------:R-:W4:Y:S01]  /*16000*/  LDL.LU R224, [R1+0x10] ;  /* 0x0000100001e07983 */ /* 0x000f220000300800 */
[----:B0----5:R-:W-:Y:S01]  /*16010*/  IMAD.U32 R223, R222, 0x10000, RZ ;  /* 0x00010000dedf7824 */ /* 0x021fe200078e00ff */
[----:B------:R-:W-:Y:S01]  /*16020*/  ISETP.GT.AND P2, PT, R0, 0x9, P0 ;  /* 0x000000090000780c */ /* 0x000fe20000744270 */
[----:B------:R-:W-:Y:S01]  /*16030*/  @P3 IMAD.MOV.U32 R225, RZ, RZ, R11 ;  /* 0x000000ffffe13224 */ /* 0x000fe200078e000b */
[----:B------:R-:W-:Y:S01]  /*16040*/  BSSY B1, `(.L_x_226) ;  /* 0x0000008000017945 */ /* 0x000fe20003800000 */
[----:B------:R-:W-:-:S04]  /*16050*/  FMUL R223, R223, R16 ;  /* 0x00000010dfdf7220 */ /* 0x000fc80000400000 */
[----:B----4-:R-:W-:Y:S01]  /*16060*/  FFMA R223, R224, R2, R223 ;  /* 0x00000002e0df7223 */ /* 0x010fe200000000df */
[----:B------:R-:W-:-:S04]  /*16070*/  @P3 MOV R224, R10 ;  /* 0x0000000a00e03202 */ /* 0x000fc80000000f00 */
[----:B------:R-:W-:-:S05]  /*16080*/  F2FP.BF16.F32.PACK_AB R223, RZ, R223 ;  /* 0x000000dfffdf723e */ /* 0x000fca00000010ff */
[----:B------:R0:W-:Y:S01]  /*16090*/  @P3 STG.E.U16 desc[UR44][R224.64+0x10], R223 ;  /* 0x000010dfe0003986 */ /* 0x0001e2000c10152c */
[----:B------:R-:W-:Y:S05]  /*160a0*/  @!P2 BRA `(.L_x_227) ;  /* 0x000000000004a947 */ /* 0x000fea0003800000 */
[----:B------:R4:W5:Y:S02]  /*160b0*/  LDG.E.LTC128B.U16 R222, desc[UR44][R6.64+0x12] ;  /* 0x0000122c06de7981 */ /* 0x000964000c1e1520 */
.L_x_227:
[----:B------:R-:W-:Y:S05]  /*160c0*/  BSYNC B1 ;  /* 0x0000000000017941 */ /* 0x000fea0003800000 */
.L_x_226:
[----:B0-----:R-:W2:Y:S01]  /*160d0*/  LDL.LU R224, [R1+0x14] ;  /* 0x0000140001e07983 */ /* 0x001ea20000300800 */
[----:B-----5:R-:W-:Y:S01]  /*160e0*/  IMAD.U32 R223, R222, 0x10000, RZ ;  /* 0x00010000dedf7824 */ /* 0x020fe200078e00ff */
        /* <DEDUP_REMOVED lines=8> */
.L_x_229:
[----:B------:R-:W-:Y:S05]  /*16170*/  BSYNC B1 ;  /* 0x0000000000017941 */ /* 0x000fea0003800000 */
.L_x_228:
[----:B------:R-:W3:Y:S01]  /*16180*/  LDL.LU R224, [R1+0x18] ;  /* 0x0000180001e07983 */ /* 0x000ee20000300800 */
[----:B0----5:R-:W-:Y:S01]  /*16190*/  SHF.L.U32 R223, R222, 0x10, RZ ;  /* 0x00000010dedf7819 */ /* 0x021fe200000006ff */
        /* <DEDUP_REMOVED lines=8> */
.L_x_231:
[----:B------:R-:W-:Y:S05]  /*16220*/  BSYNC B1 ;  /* 0x0000000000017941 */ /* 0x000fea0003800000 */
.L_x_230:
[----:B------:R-:W2:Y:S01]  /*16230*/  LDL.LU R224, [R1+0x1c] ;  /* 0x00001c0001e07983 */ /* 0x000ea20000300800 */
[----:B0----5:R-:W-:Y:S01]  /*16240*/  IMAD.U32 R223, R222, 0x10000, RZ ;  /* 0x00010000dedf7824 */ /* 0x021fe200078e00ff */
        /* <DEDUP_REMOVED lines=8> */
.L_x_233:
[----:B------:R-:W-:Y:S05]  /*162d0*/  BSYNC B1 ;  /* 0x0000000000017941 */ /* 0x000fea0003800000 */
.L_x_232:
[----:B------:R-:W3:Y:S01]  /*162e0*/  LDL.LU R224, [R1+0x20] ;  /* 0x0000200001e07983 */ /* 0x000ee20000300800 */
[----:B0----5:R-:W-:Y:S01]  /*162f0*/  IMAD.U32 R223, R222, 0x10000, RZ ;  /* 0x00010000dedf7824 */ /* 0x021fe200078e00ff */
[----:B------:R-:W-:Y:S01]  /*16300*/  ISETP.GT.AND P2, PT, R0, 0x11, P0 ;  /* 0x000000110000780c */ /* 0x000fe20000744270 */
[----:B------:R-:W-:Y:S01]  /*16310*/  @P3 IMAD.MOV.U32 R225, RZ, RZ, R11 ;  /* 0x000000ffffe13224 */ /* 0x000fe200078e000b */
[----:B------:R-:W-:Y:S01]  /*16320*/  BSSY B1, `(.L_x_234) ;  /* 0x0000008000017945 */ /* 0x000fe20003800000 */
[----:B------:R-:W-:-:S04]  /*16330*/  FMUL R223, R223, R16 ;  /* 0x00000010dfdf7220 */ /* 0x000fc80000400000 */
[----:B---3--:R-:W-:Y:S01]  /*16340*/  FFMA R223, R224, R2, R223 ;  /* 0x00000002e0df7223 */ /* 0x008fe200000000df */
[----:B------:R-:W-:-:S04]  /*16350*/  @P3 MOV R224, R10 ;  /* 0x0000000a00e03202 */ /* 0x000fc80000000f00 */
[----:B------:R-:W-:-:S05]  /*16360*/  F2FP.BF16.F32.PACK_AB R223, RZ, R223 ;  /* 0x000000dfffdf723e */ /* 0x000fca00000010ff */
[----:B------:R0:W-:Y:S01]  /*16370*/  @P3 STG.E.U16 desc[UR44][R224.64+0x20], R223 ;  /* 0x000020dfe0003986 */ /* 0x0001e2000c10152c */
[----:B------:R-:W-:Y:S05]  /*16380*/  @!P2 BRA `(.L_x_235) ;  /* 0x000000000004a947 */ /* 0x000fea0003800000 */
[----:B------:R3:W5:Y:S02]  /*16390*/  LDG.E.LTC128B.U16 R222, desc[UR44][R6.64+0x22] ;  /* 0x0000222c06de7981 */ /* 0x000764000c1e1520 */
.L_x_235:
[----:B------:R-:W-:Y:S05]  /*163a0*/  BSYNC B1 ;  /* 0x0000000000017941 */ /* 0x000fea0003800000 */
.L_x_234:
        /* <DEDUP_REMOVED lines=10> */
.L_x_237:
[----:B------:R-:W-:Y:S05]  /*16450*/  BSYNC B1 ;  /* 0x0000000000017941 */ /* 0x000fea0003800000 */
.L_x_236:
        /* <DEDUP_REMOVED lines=10> */
.L_x_239:
[----:B------:R-:W-:Y:S05]  /*16500*/  BSYNC B1 ;  /* 0x0000000000017941 */ /* 0x000fea0003800000 */
.L_x_238:
        /* <DEDUP_REMOVED lines=10> */
.L_x_241:
[----:B------:R-:W-:Y:S05]  /*165b0*/  BSYNC B1 ;  /* 0x0000000000017941 */ /* 0x000fea0003800000 */
.L_x_240:
        /* <DEDUP_REMOVED lines=12> */
.L_x_243:
[----:B------:R-:W-:Y:S05]  /*16680*/  BSYNC B1 ;  /* 0x0000000000017941 */ /* 0x000fea0003800000 */
.L_x_242:
        /* <DEDUP_REMOVED lines=10> */
.L_x_245:
[----:B------:R-:W-:Y:S05]  /*16730*/  BSYNC B1 ;  /* 0x0000000000017941 */ /* 0x000fea0003800000 */
.L_x_244:
        /* <DEDUP_REMOVED lines=10> */
.L_x_247:
[----:B------:R-:W-:Y:S05]  /*167e0*/  BSYNC B1 ;  /* 0x0000000000017941 */ /* 0x000fea0003800000 */
.L_x_246:
        /* <DEDUP_REMOVED lines=10> */
.L_x_249:
[----:B------:R-:W-:Y:S05]  /*16890*/  BSYNC B1 ;  /* 0x0000000000017941 */ /* 0x000fea0003800000 */
.L_x_248:
        /* <DEDUP_REMOVED lines=12> */
.L_x_251:
[----:B------:R-:W-:Y:S05]  /*16960*/  BSYNC B1 ;  /* 0x0000000000017941 */ /* 0x000fea0003800000 */
.L_x_250:
        /* <DEDUP_REMOVED lines=10> */
.L_x_253:
[----:B------:R-:W-:Y:S05]  /*16a10*/  BSYNC B1 ;  /* 0x0000000000017941 */ /* 0x000fea0003800000 */
.L_x_252:
        /* <DEDUP_REMOVED lines=10> */
.L_x_255:
[----:B------:R-:W-:Y:S05]  /*16ac0*/  BSYNC B1 ;  /* 0x0000000000017941 */ /* 0x000fea0003800000 */
.L_x_254:
        /* <DEDUP_REMOVED lines=10> */
.L_x_257:
[----:B------:R-:W-:Y:S05]  /*16b70*/  BSYNC B1 ;  /* 0x0000000000017941 */ /* 0x000fea0003800000 */
.L_x_256:
        /* <DEDUP_REMOVED lines=12> */
.L_x_259:
[----:B------:R-:W-:Y:S05]  /*16c40*/  BSYNC B1 ;  /* 0x0000000000017941 */ /* 0x000fea0003800000 */
.L_x_258:
        /* <DEDUP_REMOVED lines=10> */
.L_x_261:
[----:B------:R-:W-:Y:S05]  /*16cf0*/  BSYNC B1 ;  /* 0x0000000000017941 */ /* 0x000fea0003800000 */
.L_x_260:
        /* <DEDUP_REMOVED lines=10> */
.L_x_263:
[----:B------:R-:W-:Y:S05]  /*16da0*/  BSYNC B1 ;  /* 0x0000000000017941 */ /* 0x000fea0003800000 */
.L_x_262:
        /* <DEDUP_REMOVED lines=10> */
.L_x_265:
[----:B------:R-:W-:Y:S05]  /*16e50*/  BSYNC B1 ;  /* 0x0000000000017941 */ /* 0x000fea0003800000 */
.L_x_264:
        /* <DEDUP_REMOVED lines=12> */
.L_x_267:
[----:B------:R-:W-:Y:S05]  /*16f20*/  BSYNC B1 ;  /* 0x0000000000017941 */ /* 0x000fea0003800000 */
.L_x_266:
        /* <DEDUP_REMOVED lines=10> */
.L_x_269:
[----:B------:R-:W-:Y:S05]  /*16fd0*/  BSYNC B1 ;  /* 0x0000000000017941 */ /* 0x000fea0003800000 */
.L_x_268:
        /* <DEDUP_REMOVED lines=10> */
.L_x_271:
[----:B------:R-:W-:Y:S05]  /*17080*/  BSYNC B1 ;  /* 0x0000000000017941 */ /* 0x000fea0003800000 */
.L_x_270:
        /* <DEDUP_REMOVED lines=10> */
.L_x_273:
[----:B------:R-:W-:Y:S05]  /*17130*/  BSYNC B1 ;  /* 0x0000000000017941 */ /* 0x000fea0003800000 */
.L_x_272:
        /* <DEDUP_REMOVED lines=12> */
.L_x_275:
[----:B------:R-:W-:Y:S05]  /*17200*/  BSYNC B1 ;  /* 0x0000000000017941 */ /* 0x000fea0003800000 */
.L_x_274:
        /* <DEDUP_REMOVED lines=10> */
.L_x_277:
[----:B------:R-:W-:Y:S05]  /*172b0*/  BSYNC B1 ;  /* 0x0000000000017941 */ /* 0x000fea0003800000 */
.L_x_276:
        /* <DEDUP_REMOVED lines=10> */
.L_x_279:
[----:B------:R-:W-:Y:S05]  /*17360*/  BSYNC B1 ;  /* 0x0000000000017941 */ /* 0x000fea0003800000 */
.L_x_278:
        /* <DEDUP_REMOVED lines=10> */
.L_x_281:
[----:B------:R-:W-:Y:S05]  /*17410*/  BSYNC B1 ;  /* 0x0000000000017941 */ /* 0x000fea0003800000 */
.L_x_280:
        /* <DEDUP_REMOVED lines=12> */
.L_x_283:
[----:B------:R-:W-:Y:S05]  /*174e0*/  BSYNC B1 ;  /* 0x0000000000017941 */ /* 0x000fea0003800000 */
.L_x_282:
        /* <DEDUP_REMOVED lines=10> */
.L_x_285:
[----:B------:R-:W-:Y:S05]  /*17590*/  BSYNC B1 ;  /* 0x0000000000017941 */ /* 0x000fea0003800000 */
.L_x_284:
        /* <DEDUP_REMOVED lines=10> */
.L_x_287:
[----:B------:R-:W-:Y:S05]  /*17640*/  BSYNC B1 ;  /* 0x0000000000017941 */ /* 0x000fea0003800000 */
.L_x_286:
        /* <DEDUP_REMOVED lines=10> */
.L_x_289:
[----:B------:R-:W-:Y:S05]  /*176f0*/  BSYNC B1 ;  /* 0x0000000000017941 */ /* 0x000fea0003800000 */
.L_x_288:
        /* <DEDUP_REMOVED lines=12> */
.L_x_291:
[----:B------:R-:W-:Y:S05]  /*177c0*/  BSYNC B1 ;  /* 0x0000000000017941 */ /* 0x000fea0003800000 */
.L_x_290:
        /* <DEDUP_REMOVED lines=10> */
.L_x_293:
[----:B------:R-:W-:Y:S05]  /*17870*/  BSYNC B1 ;  /* 0x0000000000017941 */ /* 0x000fea0003800000 */
.L_x_292:
        /* <DEDUP_REMOVED lines=10> */
.L_x_295:
[----:B------:R-:W-:Y:S05]  /*17920*/  BSYNC B1 ;  /* 0x0000000000017941 */ /* 0x000fea0003800000 */
.L_x_294:
        /* <DEDUP_REMOVED lines=10> */
.L_x_297:
[----:B------:R-:W-:Y:S05]  /*179d0*/  BSYNC B1 ;  /* 0x0000000000017941 */ /* 0x000fea0003800000 */
.L_x_296:
        /* <DEDUP_REMOVED lines=12> */
.L_x_299:
[----:B------:R-:W-:Y:S05]  /*17aa0*/  BSYNC B1 ;  /* 0x0000000000017941 */ /* 0x000fea0003800000 */
.L_x_298:
        /* <DEDUP_REMOVED lines=10> */
.L_x_301:
[----:B------:R-:W-:Y:S05]  /*17b50*/  BSYNC B1 ;  /* 0x0000000000017941 */ /* 0x000fea0003800000 */
.L_x_300:
        /* <DEDUP_REMOVED lines=10> */
.L_x_303:
[----:B------:R-:W-:Y:S05]  /*17c00*/  BSYNC B1 ;  /* 0x0000000000017941 */ /* 0x000fea0003800000 */
.L_x_302:
        /* <DEDUP_REMOVED lines=10> */
.L_x_305:
[----:B------:R-:W-:Y:S05]  /*17cb0*/  BSYNC B1 ;  /* 0x0000000000017941 */ /* 0x000fea0003800000 */
.L_x_304:
        /* <DEDUP_REMOVED lines=12> */
.L_x_307:
[----:B------:R-:W-:Y:S05]  /*17d80*/  BSYNC B1 ;  /* 0x0000000000017941 */ /* 0x000fea0003800000 */
.L_x_306:
        /* <DEDUP_REMOVED lines=10> */
.L_x_309:
[----:B------:R-:W-:Y:S05]  /*17e30*/  BSYNC B1 ;  /* 0x0000000000017941 */ /* 0x000fea0003800000 */
.L_x_308:
        /* <DEDUP_REMOVED lines=10> */
.L_x_311:
[----:B------:R-:W-:Y:S05]  /*17ee0*/  BSYNC B1 ;  /* 0x0000000000017941 */ /* 0x000fea0003800000 */
.L_x_310:
        /* <DEDUP_REMOVED lines=10> */
.L_x_313:
[----:B------:R-:W-:Y:S05]  /*17f90*/  BSYNC B1 ;  /* 0x0000000000017941 */ /* 0x000fea0003800000 */
.L_x_312:
        /* <DEDUP_REMOVED lines=12> */
.L_x_315:
[----:B------:R-:W-:Y:S05]  /*18060*/  BSYNC B1 ;  /* 0x0000000000017941 */ /* 0x000fea0003800000 */
.L_x_314:
        /* <DEDUP_REMOVED lines=10> */
.L_x_317:
[----:B------:R-:W-:Y:S05]  /*18110*/  BSYNC B1 ;  /* 0x0000000000017941 */ /* 0x000fea0003800000 */
.L_x_316:
        /* <DEDUP_REMOVED lines=10> */
.L_x_319:
[----:B------:R-:W-:Y:S05]  /*181c0*/  BSYNC B1 ;  /* 0x0000000000017941 */ /* 0x000fea0003800000 */
.L_x_318:
        /* <DEDUP_REMOVED lines=10> */
.L_x_321:
[----:B------:R-:W-:Y:S05]  /*18270*/  BSYNC B1 ;  /* 0x0000000000017941 */ /* 0x000fea0003800000 */
.L_x_320:
        /* <DEDUP_REMOVED lines=12> */
.L_x_323:
[----:B------:R-:W-:Y:S05]  /*18340*/  BSYNC B1 ;  /* 0x0000000000017941 */ /* 0x000fea0003800000 */
.L_x_322:
        /* <DEDUP_REMOVED lines=10> */
.L_x_325:
[----:B------:R-:W-:Y:S05]  /*183f0*/  BSYNC B1 ;  /* 0x0000000000017941 */ /* 0x000fea0003800000 */
.L_x_324:
        /* <DEDUP_REMOVED lines=10> */
.L_x_327:
[----:B------:R-:W-:Y:S05]  /*184a0*/  BSYNC B1 ;  /* 0x0000000000017941 */ /* 0x000fea0003800000 */
.L_x_326:
        /* <DEDUP_REMOVED lines=10> */
.L_x_329:
[----:B------:R-:W-:Y:S05]  /*18550*/  BSYNC B1 ;  /* 0x0000000000017941 */ /* 0x000fea0003800000 */
.L_x_328:
        /* <DEDUP_REMOVED lines=12> */
.L_x_331:
[----:B------:R-:W-:Y:S05]  /*18620*/  BSYNC B1 ;  /* 0x0000000000017941 */ /* 0x000fea0003800000 */
.L_x_330:
        /* <DEDUP_REMOVED lines=10> */
.L_x_333:
[----:B------:R-:W-:Y:S05]  /*186d0*/  BSYNC B1 ;  /* 0x0000000000017941 */ /* 0x000fea0003800000 */
.L_x_332:
        /* <DEDUP_REMOVED lines=10> */
.L_x_335:
[----:B------:R-:W-:Y:S05]  /*18780*/  BSYNC B1 ;  /* 0x0000000000017941 */ /* 0x000fea0003800000 */
.L_x_334:
        /* <DEDUP_REMOVED lines=10> */
.L_x_337:
[----:B------:R-:W-:Y:S05]  /*18830*/  BSYNC B1 ;  /* 0x0000000000017941 */ /* 0x000fea0003800000 */
.L_x_336:
        /* <DEDUP_REMOVED lines=12> */
.L_x_339:
[----:B------:R-:W-:Y:S05]  /*18900*/  BSYNC B1 ;  /* 0x0000000000017941 */ /* 0x000fea0003800000 */
.L_x_338:
        /* <DEDUP_REMOVED lines=10> */
.L_x_341:
[----:B------:R-:W-:Y:S05]  /*189b0*/  BSYNC B1 ;  /* 0x0000000000017941 */ /* 0x000fea0003800000 */
.L_x_340:
        /* <DEDUP_REMOVED lines=10> */
.L_x_343:
[----:B------:R-:W-:Y:S05]  /*18a60*/  BSYNC B1 ;  /* 0x0000000000017941 */ /* 0x000fea0003800000 */
.L_x_342:
        /* <DEDUP_REMOVED lines=10> */
.L_x_345:
[----:B------:R-:W-:Y:S05]  /*18b10*/  BSYNC B1 ;  /* 0x0000000000017941 */ /* 0x000fea0003800000 */
.L_x_344:
        /* <DEDUP_REMOVED lines=12> */
.L_x_347:
[----:B------:R-:W-:Y:S05]  /*18be0*/  BSYNC B1 ;  /* 0x0000000000017941 */ /* 0x000fea0003800000 */
.L_x_346:
        /* <DEDUP_REMOVED lines=10> */
.L_x_349:
[----:B------:R-:W-:Y:S05]  /*18c90*/  BSYNC B1 ;  /* 0x0000000000017941 */ /* 0x000fea0003800000 */
.L_x_348:
        /* <DEDUP_REMOVED lines=10> */
.L_x_351:
[----:B------:R-:W-:Y:S05]  /*18d40*/  BSYNC B1 ;  /* 0x0000000000017941 */ /* 0x000fea0003800000 */
.L_x_350:
        /* <DEDUP_REMOVED lines=10> */
.L_x_353:
[----:B------:R-:W-:Y:S05]  /*18df0*/  BSYNC B1 ;  /* 0x0000000000017941 */ /* 0x000fea0003800000 */
.L_x_352:
        /* <DEDUP_REMOVED lines=12> */
.L_x_355:
[----:B------:R-:W-:Y:S05]  /*18ec0*/  BSYNC B1 ;  /* 0x0000000000017941 */ /* 0x000fea0003800000 */
.L_x_354:
        /* <DEDUP_REMOVED lines=10> */
.L_x_357:
[----:B------:R-:W-:Y:S05]  /*18f70*/  BSYNC B1 ;  /* 0x0000000000017941 */ /* 0x000fea0003800000 */
.L_x_356:
        /* <DEDUP_REMOVED lines=10> */
.L_x_359:
[----:B------:R-:W-:Y:S05]  /*19020*/  BSYNC B1 ;  /* 0x0000000000017941 */ /* 0x000fea0003800000 */
.L_x_358:
        /* <DEDUP_REMOVED lines=10> */
.L_x_361:
[----:B------:R-:W-:Y:S05]  /*190d0*/  BSYNC B1 ;  /* 0x0000000000017941 */ /* 0x000fea0003800000 */
.L_x_360:
        /* <DEDUP_REMOVED lines=12> */
.L_x_363:
[----:B------:R-:W-:Y:S05]  /*191a0*/  BSYNC B1 ;  /* 0x0000000000017941 */ /* 0x000fea0003800000 */
.L_x_362:
        /* <DEDUP_REMOVED lines=10> */
.L_x_365:
[----:B------:R-:W-:Y:S05]  /*19250*/  BSYNC B1 ;  /* 0x0000000000017941 */ /* 0x000fea0003800000 */
.L_x_364:
        /* <DEDUP_REMOVED lines=10> */
.L_x_367:
[----:B------:R-:W-:Y:S05]  /*19300*/  BSYNC B1 ;  /* 0x0000000000017941 */ /* 0x000fea0003800000 */
.L_x_366:
        /* <DEDUP_REMOVED lines=10> */
.L_x_369:
[----:B------:R-:W-:Y:S05]  /*193b0*/  BSYNC B1 ;  /* 0x0000000000017941 */ /* 0x000fea0003800000 */
.L_x_368:
        /* <DEDUP_REMOVED lines=12> */
.L_x_371:
[----:B------:R-:W-:Y:S05]  /*19480*/  BSYNC B1 ;  /* 0x0000000000017941 */ /* 0x000fea0003800000 */
.L_x_370:
        /* <DEDUP_REMOVED lines=10> */
.L_x_373:
[----:B------:R-:W-:Y:S05]  /*19530*/  BSYNC B1 ;  /* 0x0000000000017941 */ /* 0x000fea0003800000 */
.L_x_372:
        /* <DEDUP_REMOVED lines=10> */
.L_x_375:
[----:B------:R-:W-:Y:S05]  /*195e0*/  BSYNC B1 ;  /* 0x0000000000017941 */ /* 0x000fea0003800000 */
.L_x_374:
        /* <DEDUP_REMOVED lines=10> */
.L_x_377:
[----:B------:R-:W-:Y:S05]  /*19690*/  BSYNC B1 ;  /* 0x0000000000017941 */ /* 0x000fea0003800000 */
.L_x_376:
        /* <DEDUP_REMOVED lines=12> */
.L_x_379:
[----:B------:R-:W-:Y:S05]  /*19760*/  BSYNC B1 ;  /* 0x0000000000017941 */ /* 0x000fea0003800000 */
.L_x_378:
        /* <DEDUP_REMOVED lines=10> */
.L_x_381:
[----:B------:R-:W-:Y:S05]  /*19810*/  BSYNC B1 ;  /* 0x0000000000017941 */ /* 0x000fea0003800000 */
.L_x_380:
        /* <DEDUP_REMOVED lines=10> */
.L_x_383:
[----:B------:R-:W-:Y:S05]  /*198c0*/  BSYNC B1 ;  /* 0x0000000000017941 */ /* 0x000fea0003800000 */
.L_x_382:
        /* <DEDUP_REMOVED lines=10> */
.L_x_385:
[----:B------:R-:W-:Y:S05]  /*19970*/  BSYNC B1 ;  /* 0x0000000000017941 */ /* 0x000fea0003800000 */
.L_x_384:
        /* <DEDUP_REMOVED lines=12> */
.L_x_387:
[----:B------:R-:W-:Y:S05]  /*19a40*/  BSYNC B1 ;  /* 0x0000000000017941 */ /* 0x000fea0003800000 */
.L_x_386:
        /* <DEDUP_REMOVED lines=10> */
.L_x_389:
[----:B------:R-:W-:Y:S05]  /*19af0*/  BSYNC B1 ;  /* 0x0000000000017941 */ /* 0x000fea0003800000 */
.L_x_388:
        /* <DEDUP_REMOVED lines=10> */
.L_x_391:
[----:B------:R-:W-:Y:S05]  /*19ba0*/  BSYNC B1 ;  /* 0x0000000000017941 */ /* 0x000fea0003800000 */
.L_x_390:
[----:B------:R-:W2:Y:S01]  /*19bb0*/  LDL.LU R225, [R1+0x15c] ;  /* 0x00015c0001e17983 */ /* 0x000ea20000300800 */
[----:B0----5:R-:W-:Y:S01]  /*19bc0*/  IMAD.U32 R223, R222, 0x10000, RZ ;  /* 0x00010000dedf7824 */ /* 0x021fe200078e00ff */
[----:B------:R-:W-:Y:S01]  /*19bd0*/  ISETP.GT.AND P3, PT, R0, 0xb0, P0 ;  /* 0x000000b00000780c */ /* 0x000fe20000764270 */
[----:B------:R-:W-:Y:S01]  /*19be0*/  BSSY B1, `(.L_x_392) ;  /* 0x0000008000017945 */ /* 0x000fe20003800000 */
[----:B------:R-:W-:Y:S01]  /*19bf0*/  PRMT R224, R222, 0x7610, R224 ;  /* 0x00007610dee07816 */ /* 0x000fe200000000e0 */
[----:B------:R-:W-:-:S04]  /*19c00*/  FMUL R223, R223, R16 ;  /* 0x00000010dfdf7220 */ /* 0x000fc80000400000 */
[----:B--2---:R-:W-:-:S05]  /*19c10*/  FFMA R223, R225, R2, R223 ;  /* 0x00000002e1df7223 */ /* 0x004fca00000000df */
[----:B------:R-:W-:-:S05]  /*19c20*/  F2FP.BF16.F32.PACK_AB R223, RZ, R223 ;  /* 0x000000dfffdf723e */ /* 0x000fca00000010ff */
[----:B------:R0:W-:Y:S01]  /*19c30*/  @P2 STG.E.U16 desc[UR44][R14.64+0x152], R223 ;  /* 0x000152df0e002986 */ /* 0x0001e2000c10152c */
[----:B------:R-:W-:Y:S05]  /*19c40*/  @!P3 BRA `(.L_x_393) ;  /* 0x000000000004b947 */ /* 0x000fea0003800000 */
[----:B------:R2:W5:Y:S02]  /*19c50*/  LDG.E.LTC128B.U16 R224, desc[UR44][R6.64+0x160] ;  /* 0x0001602c06e07981 */ /* 0x000564000c1e1520 */
.L_x_393:
[----:B------:R-:W-:Y:S05]  /*19c60*/  BSYNC B1 ;  /* 0x0000000000017941 */ /* 0x000fea0003800000 */
.L_x_392:
[----:B0-----:R-:W3:Y:S01]  /*19c70*/  LDL.LU R223, [R1+0x160] ;  /* 0x0001600001df7983 */ /* 0x001ee20000300800 */
[----:B-----5:R-:W-:Y:S01]  /*19c80*/  IMAD.U32 R222, R224, 0x10000, RZ ;  /* 0x00010000e0de7824 */ /* 0x020fe200078e00ff */
[----:B------:R-:W-:Y:S01]  /*19c90*/  ISETP.GT.AND P2, PT, R0, 0xb1, P0 ;  /* 0x000000b10000780c */ /* 0x000fe20000744270 */
[----:B------:R-:W-:Y:S02]  /*19ca0*/  BSSY B1, `(.L_x_394) ;  /* 0x000000a000017945 */ /* 0x000fe40003800000 */
[----:B------:R-:W-:-:S04]  /*19cb0*/  FMUL R222, R222, R16 ;  /* 0x00000010dede7220 */ /* 0x000fc80000400000 */
[----:B---3--:R-:W-:Y:S01]  /*19cc0*/  FFMA R222, R223, R2, R222 ;  /* 0x00000002dfde7223 */ /* 0x008fe200000000de */
[----:B------:R-:W-:-:S04]  /*19cd0*/  @P3 IMAD.MOV.U32 R223, RZ, RZ, R11 ;  /* 0x000000ffffdf3224 */ /* 0x000fc800078e000b */
[----:B------:R-:W-:-:S04]  /*19ce0*/  F2FP.BF16.F32.PACK_AB R222, RZ, R222 ;  /* 0x000000deffde723e */ /* 0x000fc800000010ff */
[----:B------:R-:W-:Y:S02]  /*19cf0*/  PRMT R225, R222, 0x7610, R225 ;  /* 0x00007610dee17816 */ /* 0x000fe400000000e1 */
[----:B------:R-:W-:-:S05]  /*19d00*/  @P3 MOV R222, R10 ;  /* 0x0000000a00de3202 */ /* 0x000fca0000000f00 */
[----:B------:R0:W-:Y:S01]  /*19d10*/  @P3 STG.E.U16 desc[UR44][R222.64+0x160], R225 ;  /* 0x000160e1de003986 */ /* 0x0001e2000c10152c */
[----:B------:R-:W-:Y:S05]  /*19d20*/  @!P2 BRA `(.L_x_395) ;  /* 0x000000000004a947 */ /* 0x000fea0003800000 */
[----:B------:R3:W5:Y:S02]  /*19d30*/  LDG.E.LTC128B.U16 R224, desc[UR44][R6.64+0x162] ;  /* 0x0001622c06e07981 */ /* 0x000764000c1e1520 */
.L_x_395:
[----:B------:R-:W-:Y:S05]  /*19d40*/  BSYNC B1 ;  /* 0x0000000000017941 */ /* 0x000fea0003800000 */
.L_x_394:
        /* <DEDUP_REMOVED lines=10> */
.L_x_397:
[----:B------:R-:W-:Y:S05]  /*19df0*/  BSYNC B1 ;  /* 0x0000000000017941 */ /* 0x000fea0003800000 */
.L_x_396:
        /* <DEDUP_REMOVED lines=10> */
.L_x_399:
[----:B------:R-:W-:Y:S05]  /*19ea0*/  BSYNC B1 ;  /* 0x0000000000017941 */ /* 0x000fea0003800000 */
.L_x_398:
        /* <DEDUP_REMOVED lines=10> */
.L_x_401:
[----:B------:R-:W-:Y:S05]  /*19f50*/  BSYNC B1 ;  /* 0x0000000000017941 */ /* 0x000fea0003800000 */
.L_x_400:
[----:B0-----:R-:W3:Y:S01]  /*19f60*/  LDL.LU R222, [R1+0x170] ;  /* 0x0001700001de7983 */ /* 0x001ee20000300800 */
[----:B-----5:R-:W-:Y:S01]  /*19f70*/  IMAD.U32 R223, R224, 0x10000, RZ ;  /* 0x00010000e0df7824 */ /* 0x020fe200078e00ff */
[----:B------:R-:W-:Y:S01]  /*19f80*/  ISETP.GT.AND P0, PT, R0, 0xb9, P0 ;  /* 0x000000b90000780c */ /* 0x000fe20000704270 */
[----:B------:R-:W-:Y:S02]  /*19f90*/  BSSY B1, `(.L_x_402) ;  /* 0x0000009000017945 */ /* 0x000fe40003800000 */
[----:B------:R-:W-:-:S04]  /*19fa0*/  FMUL R223, R223, R16 ;  /* 0x00000010dfdf7220 */ /* 0x000fc80000400000 */
[----:B---3--:R-:W-:Y:S01]  /*19fb0*/  FFMA R223, R222, R2, R223 ;  /* 0x00000002dedf7223 */ /* 0x008fe200000000df */
[----:B------:R-:W-:-:S04]  /*19fc0*/  @P3 MOV R222, R10 ;  /* 0x0000000a00de3202 */ /* 0x000fc80000000f00 */
[----:B------:R-:W-:Y:S01]  /*19fd0*/  F2FP.BF16.F32.PACK_AB R225, RZ, R223 ;  /* 0x000000dfffe1723e */ /* 0x000fe200000010ff */
[----:B------:R-:W-:-:S05]  /*19fe0*/  @P3 IMAD.MOV.U32 R223, RZ, RZ, R11 ;  /* 0x000000ffffdf3224 */ /* 0x000fca00078e000b */
[----:B------:R0:W-:Y:S01]  /*19ff0*/  @P3 STG.E.U16 desc[UR44][R222.64+0x170], R225 ;  /* 0x000170e1de003986 */ /* 0x0001e2000c10152c */
[----:B------:R-:W-:Y:S05]  /*1a000*/  @!P0 BRA `(.L_x_403) ;  /* 0x0000000000048947 */ /* 0x000fea0003800000 */
[----:B------:R3:W5:Y:S02]  /*1a010*/  LDG.E.LTC128B.U16 R224, desc[UR44][R6.64+0x172] ;  /* 0x0001722c06e07981 */ /* 0x000764000c1e1520 */
.L_x_403:
[----:B------:R-:W-:Y:S05]  /*1a020*/  BSYNC B1 ;  /* 0x0000000000017941 */ /* 0x000fea0003800000 */
.L_x_402:
[----:B-1234-:R-:W2:Y:S01]  /*1a030*/  LDL.LU R6, [R1+0x174] ;  /* 0x0001740001067983 */ /* 0x01eea20000300800 */
        /* <DEDUP_REMOVED lines=9> */
.L_x_405:
[----:B------:R-:W-:Y:S05]  /*1a0d0*/  BSYNC B1 ;  /* 0x0000000000017941 */ /* 0x000fea0003800000 */
.L_x_404:
[----:B------:R-:W3:Y:S01]  /*1a0e0*/  LDL.LU R6, [R1+0x178] ;  /* 0x0001780001067983 */ /* 0x000ee20000300800 */
[----:B-1---5:R-:W-:Y:S01]  /*1a0f0*/  SHF.L.U32 R7, R224, 0x10, RZ ;  /* 0x00000010e0077819 */ /* 0x022fe200000006ff */
[----:B------:R-:W-:Y:S01]  /*1a100*/  BSSY B1, `(.L_x_406) ;  /* 0x000000c000017945 */ /* 0x000fe20003800000 */
[----:B------:R-:W-:Y:S02]  /*1a110*/  ISETP.GT.AND P1, PT, R0, 0xb9, P1 ;  /* 0x000000b90000780c */ /* 0x000fe40000f24270 */
[----:B0-----:R-:W-:Y:S01]  /*1a120*/  PRMT R222, R224, 0x7610, R222 ;  /* 0x00007610e0de7816 */ /* 0x001fe200000000de */
[----:B------:R-:W-:-:S04]  /*1a130*/  FMUL R7, R7, R16 ;  /* 0x0000001007077220 */ /* 0x000fc80000400000 */
[----:B---3--:R-:W-:Y:S01]  /*1a140*/  FFMA R7, R6, R2, R7 ;  /* 0x0000000206077223 */ /* 0x008fe20000000007 */
[----:B------:R-:W-:-:S04]  /*1a150*/  IADD3 R6, P0, R17, 0x100, RZ ;  /* 0x0000010011067810 */ /* 0x000fc80007f1e0ff */
[----:B------:R-:W-:-:S04]  /*1a160*/  F2FP.BF16.F32.PACK_AB R7, RZ, R7 ;  /* 0x00000007ff07723e */ /* 0x000fc800000010ff */
[----:B------:R-:W-:Y:S01]  /*1a170*/  PRMT R10, R7, 0x7610, R10 ;  /* 0x00007610070a7816 */ /* 0x000fe2000000000a */
[----:B------:R-:W-:-:S04]  /*1a180*/  IMAD.X R7, RZ, RZ, UR7, P0 ;  /* 0x00000007ff077e24 */ /* 0x000fc800080e06ff */
[----:B------:R0:W-:Y:S01]  /*1a190*/  @P2 STG.E.U16 desc[UR44][R12.64+0x170], R10 ;  /* 0x0001700a0c002986 */ /* 0x0001e2000c10152c */
[----:B------:R-:W-:Y:S05]  /*1a1a0*/  @!P1 BRA `(.L_x_407) ;  /* 0x0000000000049947 */ /* 0x000fea0003800000 */
[----:B------:R1:W5:Y:S02]  /*1a1b0*/  LDG.E.LTC128B.U16 R222, desc[UR44][R4.64+0x172] ;  /* 0x0001722c04de7981 */ /* 0x000364000c1e1520 */
.L_x_407:
[----:B------:R-:W-:Y:S05]  /*1a1c0*/  BSYNC B1 ;  /* 0x0000000000017941 */ /* 0x000fea0003800000 */
.L_x_406:
[----:B0-----:R-:W3:Y:S01]  /*1a1d0*/  LDL.LU R10, [R1+0x17c] ;  /* 0x00017c00010a7983 */ /* 0x001ee20000300800 */
[----:B-12--5:R-:W-:Y:S01]  /*1a1e0*/  IMAD.U32 R5, R222, 0x10000, RZ ;  /* 0x00010000de057824 */ /* 0x026fe200078e00ff */
[----:B------:R-:W-:Y:S01]  /*1a1f0*/  ISETP.GT.AND P0, PT, R3, 0x100, PT ;  /* 0x000001000300780c */ /* 0x000fe20003f04270 */
[----:B------:R-:W-:Y:S02]  /*1a200*/  IMAD R7, R7, R20, RZ ;  /* 0x0000001407077224 */ /* 0x000fe400078e02ff */
[----:B------:R-:W-:Y:S01]  /*1a210*/  FMUL R11, R5, R16 ;  /* 0x00000010050b7220 */ /* 0x000fe20000400000 */
[----:B------:R-:W-:Y:S01]  /*1a220*/  IMAD.WIDE.U32 R4, R6, R20, R216 ;  /* 0x0000001406047225 */ /* 0x000fe200078e00d8 */
[----:B------:R-:W-:-:S03]  /*1a230*/  ISETP.GT.AND P4, PT, R0, RZ, P0 ;  /* 0x000000ff0000720c */ /* 0x000fc60000784270 */
[----:B------:R-:W-:-:S05]  /*1a240*/  IMAD R7, R6, R21, R7 ;  /* 0x0000001506077224 */ /* 0x000fca00078e0207 */
[----:B------:R-:W-:Y:S01]  /*1a250*/  IADD3 R5, R5, R7, RZ ;  /* 0x0000000705057210 */ /* 0x000fe20007ffe0ff */
[----:B---3--:R-:W-:Y:S01]  /*1a260*/  FFMA R11, R10, R2, R11 ;  /* 0x000000020a0b7223 */ /* 0x008fe2000000000b */
[----:B------:R-:W-:-:S04]  /*1a270*/  LEA R10, P2, R4, R18, 0x1 ;  /* 0x00000012040a7211 */ /* 0x000fc800078408ff */
[----:B------:R-:W-:Y:S02]  /*1a280*/  F2FP.BF16.F32.PACK_AB R12, RZ, R11 ;  /* 0x0000000bff0c723e */ /* 0x000fe400000010ff */
[----:B------:R-:W-:Y:S02]  /*1a290*/  LEA.HI.X R11, R4, R19, R5, 0x1, P2 ;  /* 0x00000013040b7211 */ /* 0x000fe400010f0c05 */
[----:B------:R-:W-:-:S05]  /*1a2a0*/  PRMT R13, R12, 0x7610, R13 ;  /* 0x000076100c0d7816 */ /* 0x000fca000000000d */
[----:B------:R0:W-:Y:S04]  /*1a2b0*/  @P1 STG.E.U16 desc[UR44][R14.64+0x172], R13 ;  /* 0x0001720d0e001986 */ /* 0x0001e8000c10152c */
[----:B------:R1:W2:Y:S01]  /*1a2c0*/  @P4 LDG.E.LTC128B.U16 R222, desc[UR44][R10.64] ;  /* 0x0000002c0ade4981 */ /* 0x0002a2000c1e1520 */
[----:B------:R-:W-:Y:S01]  /*1a2d0*/  IMAD.WIDE.U32 R4, R6, R20, R22 ;  /* 0x0000001406047225 */ /* 0x000fe200078e0016 */
[----:B------:R-:W-:Y:S01]  /*1a2e0*/  MOV R225, UR8 ;  /* 0x0000000800e17c02 */ /* 0x000fe20008000f00 */
[----:B------:R-:W-:Y:S01]  /*1a2f0*/  USHF.L.U64.HI UR4, UR8, 0x9, UR9 ;  /* 0x0000000908047899 */ /* 0x000fe20008010209 */
[----:B------:R-:W-:Y:S01]  /*1a300*/  ISETP.GT.AND P2, PT, R0, 0x1, P0 ;  /* 0x000000010000780c */ /* 0x000fe20000744270 */
[----:B------:R-:W-:Y:S01]  /*1a310*/  IMAD.IADD R5, R7, 0x1, R5 ;  /* 0x0000000107057824 */ /* 0x000fe200078e0205 */
[----:B------:R-:W-:Y:S01]  /*1a320*/  BSSY B1, `(.L_x_408) ;  /* 0x000000e000017945 */ /* 0x000fe20003800000 */
[----:B0-----:R-:W-:Y:S01]  /*1a330*/  IMAD.WIDE.U32 R12, R218, UR42, R4 ;  /* 0x0000002ada0c7c25 */ /* 0x001fe2000f8e0004 */
[----:B------:R-:W-:-:S03]  /*1a340*/  LEA R4, P1, R225, R8, 0x9 ;  /* 0x00000008e1047211 */ /* 0x000fc600078248ff */
[----:B------:R-:W-:Y:S01]  /*1a350*/  IMAD.IADD R5, R219, 0x1, R13 ;  /* 0x00000001db057824 */ /* 0x000fe200078e020d */
[----:B-1----:R-:W-:-:S04]  /*1a360*/  LEA R10, P3, R12, R18, 0x1 ;  /* 0x000000120c0a7211 */ /* 0x002fc800078608ff */
[----:B------:R-:W-:Y:S02]  /*1a370*/  LEA.HI.X R11, R12, R19, R5, 0x1, P3 ;  /* 0x000000130c0b7211 */ /* 0x000fe400018f0c05 */
[----:B------:R-:W-:Y:S01]  /*1a380*/  IADD3.X R5, R9, UR4, RZ, P1, !PT ;  /* 0x0000000409057c10 */ /* 0x000fe20008ffe4ff */
[----:B--2---:R-:W-:-:S04]  /*1a390*/  IMAD.U32 R223, R222, 0x10000, RZ ;  /* 0x00010000dedf7824 */ /* 0x004fc800078e00ff */
[----:B------:R-:W-:-:S04]  /*1a3a0*/  FMUL R223, R223, R16 ;  /* 0x00000010dfdf7220 */ /* 0x000fc80000400000 */
[----:B------:R-:W-:-:S05]  /*1a3b0*/  FFMA R223, R120, R2, R223 ;  /* 0x0000000278df7223 */ /* 0x000fca00000000df */
[----:B------:R-:W-:-:S05]  /*1a3c0*/  F2FP.BF16.F32.PACK_AB R223, RZ, R223 ;  /* 0x000000dfffdf723e */ /* 0x000fca00000010ff */
[----:B------:R0:W-:Y:S01]  /*1a3d0*/  @P4 STG.E.U16 desc[UR44][R4.64], R223 ;  /* 0x000000df04004986 */ /* 0x0001e2000c10152c */
[----:B------:R-:W-:Y:S05]  /*1a3e0*/  @!P2 BRA `(.L_x_409) ;  /* 0x000000000004a947 */ /* 0x000fea0003800000 */
[----:B------:R1:W5:Y:S02]  /*1a3f0*/  LDG.E.LTC128B.U16 R222, desc[UR44][R10.64+0x2] ;  /* 0x0000022c0ade7981 */ /* 0x000364000c1e1520 */
.L_x_409:
[----:B------:R-:W-:Y:S05]  /*1a400*/  BSYNC B1 ;  /* 0x0000000000017941 */ /* 0x000fea0003800000 */
.L_x_408:
[----:B-----5:R-:W-:Y:S01]  /*1a410*/  IMAD.U32 R13, R222, 0x10000, RZ ;  /* 0x00010000de0d7824 */ /* 0x020fe200078e00ff */
[----:B------:R-:W-:Y:S01]  /*1a420*/  ISETP.GT.AND P1, PT, R3, 0x108, PT ;  /* 0x000001080300780c */ /* 0x000fe20003f24270 */
[----:B------:R-:W-:Y:S01]  /*1a430*/  IMAD.WIDE.U32 R14, R6, R20, R226 ;  /* 0x00000014060e7225 */ /* 0x000fe200078e00e2 */
[----:B------:R-:W-:Y:S03]  /*1a440*/  BSSY B1, `(.L_x_410) ;  /* 0x000000f000017945 */ /* 0x000fe60003800000 */
[----:B------:R-:W-:Y:S01]  /*1a450*/  FMUL R12, R13, R16 ;  /* 0x000000100d0c7220 */ /* 0x000fe20000400000 */
[----:B------:R-:W-:Y:S02]  /*1a460*/  ISETP.GT.AND P3, PT, R0, RZ, P1 ;  /* 0x000000ff0000720c */ /* 0x000fe40000f64270 */
[----:B------:R-:W-:Y:S01]  /*1a470*/  IADD3 R15, R7, R15, RZ ;  /* 0x0000000f070f7210 */ /* 0x000fe20007ffe0ff */
[----:B------:R-:W-:Y:S01]  /*1a480*/  FFMA R12, R121, R2, R12 ;  /* 0x00000002790c7223 */ /* 0x000fe2000000000c */
[----:B------:R-:W-:-:S02]  /*1a490*/  IADD3 R7, P4, R220, R14, RZ ;  /* 0x0000000edc077210 */ /* 0x000fc40007f9e0ff */
[----:B------:R-:W-:Y:S02]  /*1a4a0*/  IADD3 R14, P5, R22, R14, RZ ;  /* 0x0000000e160e7210 */ /* 0x000fe40007fbe0ff */
[----:B------:R-:W-:Y:S01]  /*1a4b0*/  F2FP.BF16.F32.PACK_AB R13, RZ, R12 ;  /* 0x0000000cff0d723e */ /* 0x000fe200000010ff */
[----:B------:R-:W-:Y:S01]  /*1a4c0*/  IMAD.X R12, R15, 0x1, R217, P4 ;  /* 0x000000010f0c7824 */ /* 0x000fe200020e06d9 */
[----:B------:R-:W-:Y:S01]  /*1a4d0*/  LEA R6, P4, R7, R18, 0x1 ;  /* 0x0000001207067211 */ /* 0x000fe200078808ff */
[----:B------:R-:W-:Y:S02]  /*1a4e0*/  IMAD.X R15, R23, 0x1, R15, P5 ;  /* 0x00000001170f7824 */ /* 0x000fe400028e060f */
[----:B------:R2:W-:Y:S01]  /*1a4f0*/  @P2 STG.E.U16 desc[UR44][R4.64+0x2], R13 ;  /* 0x0000020d04002986 */ /* 0x0005e2000c10152c */
[----:B------:R-:W-:Y:S01]  /*1a500*/  LEA.HI.X R7, R7, R19, R12, 0x1, P4 ;  /* 0x0000001307077211 */ /* 0x000fe200020f0c0c */
[----:B------:R-:W-:Y:S08]  /*1a510*/  @!P3 BRA `(.L_x_411) ;  /* 0x000000000004b947 */ /* 0x000ff00003800000 */
[----:B------:R3:W5:Y:S02]  /*1a520*/  LDG.E.LTC128B.U16 R222, desc[UR44][R6.64] ;  /* 0x0000002c06de7981 */ /* 0x000764000c1e1520 */
.L_x_411:
[----:B------:R-:W-:Y:S05]  /*1a530*/  BSYNC B1 ;  /* 0x0000000000017941 */ /* 0x000fea0003800000 */
.L_x_410:
[----:B---3-5:R-:W-:Y:S01]  /*1a540*/  SHF.L.U32 R7, R222, 0x10, RZ ;  /* 0x00000010de077819 */ /* 0x028fe200000006ff */
[----:B------:R-:W-:Y:S01]  /*1a550*/  IMAD.WIDE.U32 R14, R218, UR42, R14 ;  /* 0x0000002ada0e7c25 */ /* 0x000fe2000f8e000e */
[----:B------:R-:W-:Y:S01]  /*1a560*/  IADD3 R12, P2, R4, R229, RZ ;  /* 0x000000e5040c7210 */ /* 0x000fe20007f5e0ff */
[----:B------:R-:W-:Y:S02]  /*1a570*/  BSSY B1, `(.L_x_412) ;  /* 0x000000c000017945 */ /* 0x000fe40003800000 */
[----:B------:R-:W-:Y:S01]  /*1a580*/  FMUL R7, R7, R16 ;  /* 0x0000001007077220 */ /* 0x000fe20000400000 */
[----:B--2---:R-:W-:Y:S01]  /*1a590*/  IMAD.IADD R13, R219, 0x1, R15 ;  /* 0x00000001db0d7824 */ /* 0x004fe200078e020f */
[----:B------:R-:W-:Y:S02]  /*1a5a0*/  LEA R6, P4, R14, R18, 0x1 ;  /* 0x000000120e067211 */ /* 0x000fe400078808ff */
[----:B------:R-:W-:-:S05]  /*1a5b0*/  FFMA R7, R122, R2, R7 ;  /* 0x000000027a077223 */ /* 0x000fca0000000007 */
[----:B------:R-:W-:Y:S02]  /*1a5c0*/  F2FP.BF16.F32.PACK_AB R15, RZ, R7 ;  /* 0x00000007ff0f723e */ /* 0x000fe400000010ff */
[----:B------:R-:W-:Y:S01]  /*1a5d0*/  LEA.HI.X R7, R14, R19, R13, 0x1, P4 ;  /* 0x000000130e077211 */ /* 0x000fe200020f0c0d */
[----:B------:R-:W-:Y:S01]  /*1a5e0*/  IMAD.X R13, R5, 0x1, R228, P2 ;  /* 0x00000001050d7824 */ /* 0x000fe200010e06e4 */
[----:B------:R-:W-:-:S04]  /*1a5f0*/  ISETP.GT.AND P4, PT, R0, 0x1, P1 ;  /* 0x000000010000780c */ /* 0x000fc80000f84270 */
[----:B------:R2:W-:Y:S09]  /*1a600*/  @P3 STG.E.U16 desc[UR44][R12.64], R15 ;  /* 0x0000000f0c003986 */ /* 0x0005f2000c10152c */
[----:B------:R-:W-:Y:S05]  /*1a610*/  @!P4 BRA `(.L_x_413) ;  /* 0x000000000004c947 */ /* 0x000fea0003800000 */
[----:B------:R3:W5:Y:S02]  /*1a620*/  LDG.E.LTC128B.U16 R222, desc[UR44][R6.64+0x2] ;  /* 0x0000022c06de7981 */ /* 0x000764000c1e1520 */
.L_x_413:
[----:B------:R-:W-:Y:S05]  /*1a630*/  BSYNC B1 ;  /* 0x0000000000017941 */ /* 0x000fea0003800000 */
.L_x_412:
[----:B--2--5:R-:W-:Y:S01]  /*1a640*/  SHF.L.U32 R15, R222, 0x10, RZ ;  /* 0x00000010de0f7819 */ /* 0x024fe200000006ff */
[----:B------:R-:W-:Y:S01]  /*1a650*/  BSSY B1, `(.L_x_414) ;  /* 0x000000a000017945 */ /* 0x000fe20003800000 */
[----:B------:R-:W-:-:S03]  /*1a660*/  ISETP.GT.AND P3, PT, R0, 0x8, P0 ;  /* 0x000000080000780c */ /* 0x000fc60000764270 */
[----:B------:R-:W-:-:S04]  /*1a670*/  FMUL R14, R15, R16 ;  /* 0x000000100f0e7220 */ /* 0x000fc80000400000 */
[----:B------:R-:W-:Y:S01]  /*1a680*/  FFMA R123, R123, R2, R14 ;  /* 0x000000027b7b7223 */ /* 0x000fe2000000000e */
[----:B------:R-:W-:-:S04]  /*1a690*/  IADD3 R14, P2, R229, R4, RZ ;  /* 0x00000004e50e7210 */ /* 0x000fc80007f5e0ff */
[----:B------:R-:W-:Y:S01]  /*1a6a0*/  F2FP.BF16.F32.PACK_AB R123, RZ, R123 ;  /* 0x0000007bff7b723e */ /* 0x000fe200000010ff */
[----:B------:R-:W-:-:S05]  /*1a6b0*/  IMAD.X R15, R228, 0x1, R5, P2 ;  /* 0x00000001e40f7824 */ /* 0x000fca00010e0605 */
[----:B------:R2:W-:Y:S01]  /*1a6c0*/  @P4 STG.E.U16 desc[UR44][R14.64+0x2], R123 ;  /* 0x0000027b0e004986 */ /* 0x0005e2000c10152c */
[----:B------:R-:W-:Y:S05]  /*1a6d0*/  @!P3 BRA `(.L_x_415) ;  /* 0x000000000004b947 */ /* 0x000fea0003800000 */
[----:B------:R4:W5:Y:S02]  /*1a6e0*/  LDG.E.LTC128B.U16 R222, desc[UR44][R10.64+0x10] ;  /* 0x0000102c0ade7981 */ /* 0x000964000c1e1520 */
.L_x_415:
[----:B------:R-:W-:Y:S05]  /*1a6f0*/  BSYNC B1 ;  /* 0x0000000000017941 */ /* 0x000fea0003800000 */
.L_x_414:
[----:B-----5:R-:W-:Y:S01]  /*1a700*/  IMAD.U32 R121, R222, 0x10000, RZ ;  /* 0x00010000de797824 */ /* 0x020fe200078e00ff */
[----:B------:R-:W-:Y:S01]  /*1a710*/  @P3 MOV R120, R4 ;  /* 0x0000000400783202 */ /* 0x000fe20000000f00 */
[----:B------:R-:W-:Y:S01]  /*1a720*/  BSSY B1, `(.L_x_416) ;  /* 0x000000a000017945 */ /* 0x000fe20003800000 */
[----:B------:R-:W-:Y:S01]  /*1a730*/  ISETP.GT.AND P2, PT, R0, 0x9, P0 ;  /* 0x000000090000780c */ /* 0x000fe20000744270 */
[----:B------:R-:W-:-:S04]  /*1a740*/  FMUL R121, R121, R16 ;  /* 0x0000001079797220 */ /* 0x000fc80000400000 */
[----:B------:R-:W-:-:S05]  /*1a750*/  FFMA R121, R124, R2, R121 ;  /* 0x000000027c797223 */ /* 0x000fca0000000079 */
[----:B------:R-:W-:-:S04]  /*1a760*/  F2FP.BF16.F32.PACK_AB R121, RZ, R121 ;  /* 0x00000079ff79723e */ /* 0x000fc800000010ff */
[----:B------:R-:W-:Y:S01]  /*1a770*/  PRMT R122, R121, 0x7610, R122 ;  /* 0x00007610797a7816 */ /* 0x000fe2000000007a */
[----:B------:R-:W-:-:S05]  /*1a780*/  @P3 IMAD.MOV.U32 R121, RZ, RZ, R5 ;  /* 0x000000ffff793224 */ /* 0x000fca00078e0005 */
[----:B------:R0:W-:Y:S01]  /*1a790*/  @P3 STG.E.U16 desc[UR44][R120.64+0x10], R122 ;  /* 0x0000107a78003986 */ /* 0x0001e2000c10152c */
[----:B------:R-:W-:Y:S05]  /*1a7a0*/  @!P2 BRA `(.L_x_417) ;  /* 0x000000000004a947 */ /* 0x000fea0003800000 */
[----:B------:R0:W5:Y:S02]  /*1a7b0*/  LDG.E.LTC128B.U16 R222, desc[UR44][R10.64+0x12] ;  /* 0x0000122c0ade7981 */ /* 0x000164000c1e1520 */
.L_x_417:
[----:B------:R-:W-:Y:S05]  /*1a7c0*/  BSYNC B1 ;  /* 0x0000000000017941 */ /* 0x000fea0003800000 */
.L_x_416:
[----:B0----5:R-:W-:Y:S01]  /*1a7d0*/  IMAD.U32 R121, R222, 0x10000, RZ ;  /* 0x00010000de797824 */ /* 0x021fe200078e00ff */
[----:B------:R-:W-:Y:S01]  /*1a7e0*/  ISETP.GT.AND P3, PT, R0, 0x8, P1 ;  /* 0x000000080000780c */ /* 0x000fe20000f64270 */
[----:B------:R-:W-:Y:S02]  /*1a7f0*/  BSSY B1, `(.L_x_418) ;  /* 0x0000007000017945 */ /* 0x000fe40003800000 */
[----:B------:R-:W-:-:S04]  /*1a800*/  FMUL R120, R121, R16 ;  /* 0x0000001079787220 */ /* 0x000fc80000400000 */
[----:B------:R-:W-:-:S05]  /*1a810*/  FFMA R120, R125, R2, R120 ;  /* 0x000000027d787223 */ /* 0x000fca0000000078 */
[----:B------:R-:W-:-:S05]  /*1a820*/  F2FP.BF16.F32.PACK_AB R120, RZ, R120 ;  /* 0x00000078ff78723e */ /* 0x000fca00000010ff */
[----:B------:R0:W-:Y:S01]  /*1a830*/  @P2 STG.E.U16 desc[UR44][R4.64+0x12], R120 ;  /* 0x0000127804002986 */ /* 0x0001e2000c10152c */
[----:B------:R-:W-:Y:S05]  /*1a840*/  @!P3 BRA `(.L_x_419) ;  /* 0x000000000004b947 */ /* 0x000fea0003800000 */
[----:B------:R0:W5:Y:S02]  /*1a850*/  LDG.E.LTC128B.U16 R222, desc[UR44][R6.64+0x10] ;  /* 0x0000102c06de7981 */ /* 0x000164000c1e1520 */
.L_x_419:
[----:B------:R-:W-:Y:S05]  /*1a860*/  BSYNC B1 ;  /* 0x0000000000017941 */ /* 0x000fea0003800000 */
.L_x_418:
[----:B-----5:R-:W-:Y:S01]  /*1a870*/  SHF.L.U32 R121, R222, 0x10, RZ ;  /* 0x00000010de797819 */ /* 0x020fe200000006ff */
[----:B------:R-:W-:Y:S01]  /*1a880*/  BSSY B1, `(.L_x_420) ;  /* 0x0000008000017945 */ /* 0x000fe20003800000 */
[----:B------:R-:W-:-:S03]  /*1a890*/  ISETP.GT.AND P2, PT, R0, 0x9, P1 ;  /* 0x000000090000780c */ /* 0x000fc60000f44270 */
[----:B------:R-:W-:-:S04]  /*1a8a0*/  FMUL R121, R121, R16 ;  /* 0x0000001079797220 */ /* 0x000fc80000400000 */
[----:B------:R-:W-:-:S05]  /*1a8b0*/  FFMA R121, R126, R2, R121 ;  /* 0x000000027e797223 */ /* 0x000fca0000000079 */
[----:B------:R-:W-:-:S05]  /*1a8c0*/  F2FP.BF16.F32.PACK_AB R121, RZ, R121 ;  /* 0x00000079ff79723e */ /* 0x000fca00000010ff */
[----:B------:R0:W-:Y:S01]  /*1a8d0*/  @P3 STG.E.U16 desc[UR44][R12.64+0x10], R121 ;  /* 0x000010790c003986 */ /* 0x0001e2000c10152c */
[----:B------:R-:W-:Y:S05]  /*1a8e0*/  @!P2 BRA `(.L_x_421) ;  /* 0x000000000004a947 */ /* 0x000fea0003800000 */
[----:B------:R0:W5:Y:S02]  /*1a8f0*/  LDG.E.LTC128B.U16 R222, desc[UR44][R6.64+0x12] ;  /* 0x0000122c06de7981 */ /* 0x000164000c1e1520 */
.L_x_421:
[----:B------:R-:W-:Y:S05]  /*1a900*/  BSYNC B1 ;  /* 0x0000000000017941 */ /* 0x000fea0003800000 */
.L_x_420:
        /* <DEDUP_REMOVED lines=9> */
.L_x_423:
[----:B------:R-:W-:Y:S05]  /*1a9a0*/  BSYNC B1 ;  /* 0x0000000000017941 */ /* 0x000fea0003800000 */
.L_x_422:
[----:B-----5:R-:W-:Y:S01]  /*1a9b0*/  IMAD.U32 R121, R222, 0x10000, RZ ;  /* 0x00010000de797824 */ /* 0x020fe200078e00ff */
[----:B0-----:R-:W-:Y:S01]  /*1a9c0*/  @P3 MOV R120, R4 ;  /* 0x0000000400783202 */ /* 0x001fe20000000f00 */
        /* <DEDUP_REMOVED lines=10> */
.L_x_425:
[----:B------:R-:W-:Y:S05]  /*1aa70*/  BSYNC B1 ;  /* 0x0000000000017941 */ /* 0x000fea0003800000 */
.L_x_424:
        /* <DEDUP_REMOVED lines=9> */
.L_x_427:
[----:B------:R-:W-:Y:S05]  /*1ab10*/  BSYNC B1 ;  /* 0x0000000000017941 */ /* 0x000fea0003800000 */
.L_x_426:
        /* <DEDUP_REMOVED lines=9> */
.L_x_429:
[----:B------:R-:W-:Y:S05]  /*1abb0*/  BSYNC B1 ;  /* 0x0000000000017941 */ /* 0x000fea0003800000 */
.L_x_428:
        /* <DEDUP_REMOVED lines=9> */
.L_x_431:
[----:B------:R-:W-:Y:S05]  /*1ac50*/  BSYNC B1 ;  /* 0x0000000000017941 */ /* 0x000fea0003800000 */
.L_x_430:
        /* <DEDUP_REMOVED lines=12> */
.L_x_433:
[----:B------:R-:W-:Y:S05]  /*1ad20*/  BSYNC B1 ;  /* 0x0000000000017941 */ /* 0x000fea0003800000 */
.L_x_432:
        /* <DEDUP_REMOVED lines=9> */
.L_x_435:
[----:B------:R-:W-:Y:S05]  /*1adc0*/  BSYNC B1 ;  /* 0x0000000000017941 */ /* 0x000fea0003800000 */
.L_x_434:
        /* <DEDUP_REMOVED lines=9> */
.L_x_437:
[----:B------:R-:W-:Y:S05]  /*1ae60*/  BSYNC B1 ;  /* 0x0000000000017941 */ /* 0x000fea0003800000 */
.L_x_436:
        /* <DEDUP_REMOVED lines=9> */
.L_x_439:
[----:B------:R-:W-:Y:S05]  /*1af00*/  BSYNC B1 ;  /* 0x0000000000017941 */ /* 0x000fea0003800000 */
.L_x_438:
        /* <DEDUP_REMOVED lines=12> */
.L_x_441:
[----:B------:R-:W-:Y:S05]  /*1afd0*/  BSYNC B1 ;  /* 0x0000000000017941 */ /* 0x000fea0003800000 */
.L_x_440:
        /* <DEDUP_REMOVED lines=9> */
.L_x_443:
[----:B------:R-:W-:Y:S05]  /*1b070*/  BSYNC B1 ;  /* 0x0000000000017941 */ /* 0x000fea0003800000 */
.L_x_442:
        /* <DEDUP_REMOVED lines=9> */
.L_x_445:
[----:B------:R-:W-:Y:S05]  /*1b110*/  BSYNC B1 ;  /* 0x0000000000017941 */ /* 0x000fea0003800000 */
.L_x_444:
        /* <DEDUP_REMOVED lines=9> */
.L_x_447:
[----:B------:R-:W-:Y:S05]  /*1b1b0*/  BSYNC B1 ;  /* 0x0000000000017941 */ /* 0x000fea0003800000 */
.L_x_446:
        /* <DEDUP_REMOVED lines=12> */
.L_x_449:
[----:B------:R-:W-:Y:S05]  /*1b280*/  BSYNC B1 ;  /* 0x0000000000017941 */ /* 0x000fea0003800000 */
.L_x_448:
        /* <DEDUP_REMOVED lines=9> */
.L_x_451:
[----:B------:R-:W-:Y:S05]  /*1b320*/  BSYNC B1 ;  /* 0x0000000000017941 */ /* 0x000fea0003800000 */
.L_x_450:
        /* <DEDUP_REMOVED lines=9> */
.L_x_453:
[----:B------:R-:W-:Y:S05]  /*1b3c0*/  BSYNC B1 ;  /* 0x0000000000017941 */ /* 0x000fea0003800000 */
.L_x_452:
        /* <DEDUP_REMOVED lines=9> */
.L_x_455:
[----:B------:R-:W-:Y:S05]  /*1b460*/  BSYNC B1 ;  /* 0x0000000000017941 */ /* 0x000fea0003800000 */
.L_x_454:
        /* <DEDUP_REMOVED lines=12> */
.L_x_457:
[----:B------:R-:W-:Y:S05]  /*1b530*/  BSYNC B1 ;  /* 0x0000000000017941 */ /* 0x000fea0003800000 */
.L_x_456:
        /* <DEDUP_REMOVED lines=9> */
.L_x_459:
[----:B------:R-:W-:Y:S05]  /*1b5d0*/  BSYNC B1 ;  /* 0x0000000000017941 */ /* 0x000fea0003800000 */
.L_x_458:
        /* <DEDUP_REMOVED lines=9> */
.L_x_461:
[----:B------:R-:W-:Y:S05]  /*1b670*/  BSYNC B1 ;  /* 0x0000000000017941 */ /* 0x000fea0003800000 */
.L_x_460:
        /* <DEDUP_REMOVED lines=9> */
.L_x_463:
[----:B------:R-:W-:Y:S05]  /*1b710*/  BSYNC B1 ;  /* 0x0000000000017941 */ /* 0x000fea0003800000 */
.L_x_462:
        /* <DEDUP_REMOVED lines=12> */
.L_x_465:
[----:B------:R-:W-:Y:S05]  /*1b7e0*/  BSYNC B1 ;  /* 0x0000000000017941 */ /* 0x000fea0003800000 */
.L_x_464:
        /* <DEDUP_REMOVED lines=9> */
.L_x_467:
[----:B------:R-:W-:Y:S05]  /*1b880*/  BSYNC B1 ;  /* 0x0000000000017941 */ /* 0x000fea0003800000 */
.L_x_466:
        /* <DEDUP_REMOVED lines=9> */
.L_x_469:
[----:B------:R-:W-:Y:S05]  /*1b920*/  BSYNC B1 ;  /* 0x0000000000017941 */ /* 0x000fea0003800000 */
.L_x_468:
        /* <DEDUP_REMOVED lines=9> */
.L_x_471:
[----:B------:R-:W-:Y:S05]  /*1b9c0*/  BSYNC B1 ;  /* 0x0000000000017941 */ /* 0x000fea0003800000 */
.L_x_470:
        /* <DEDUP_REMOVED lines=12> */
.L_x_473:
[----:B------:R-:W-:Y:S05]  /*1ba90*/  BSYNC B1 ;  /* 0x0000000000017941 */ /* 0x000fea0003800000 */
.L_x_472:
        /* <DEDUP_REMOVED lines=9> */
.L_x_475:
[----:B------:R-:W-:Y:S05]  /*1bb30*/  BSYNC B1 ;  /* 0x0000000000017941 */ /* 0x000fea0003800000 */
.L_x_474:
        /* <DEDUP_REMOVED lines=9> */
.L_x_477:
[----:B------:R-:W-:Y:S05]  /*1bbd0*/  BSYNC B1 ;  /* 0x0000000000017941 */ /* 0x000fea0003800000 */
.L_x_476:
        /* <DEDUP_REMOVED lines=9> */
.L_x_479:
[----:B------:R-:W-:Y:S05]  /*1bc70*/  BSYNC B1 ;  /* 0x0000000000017941 */ /* 0x000fea0003800000 */
.L_x_478:
        /* <DEDUP_REMOVED lines=12> */
.L_x_481:
[----:B------:R-:W-:Y:S05]  /*1bd40*/  BSYNC B1 ;  /* 0x0000000000017941 */ /* 0x000fea0003800000 */
.L_x_480:
        /* <DEDUP_REMOVED lines=9> */
.L_x_483:
[----:B------:R-:W-:Y:S05]  /*1bde0*/  BSYNC B1 ;  /* 0x0000000000017941 */ /* 0x000fea0003800000 */
.L_x_482:
        /* <DEDUP_REMOVED lines=9> */
.L_x_485:
[----:B------:R-:W-:Y:S05]  /*1be80*/  BSYNC B1 ;  /* 0x0000000000017941 */ /* 0x000fea0003800000 */
.L_x_484:
        /* <DEDUP_REMOVED lines=9> */
.L_x_487:
[----:B------:R-:W-:Y:S05]  /*1bf20*/  BSYNC B1 ;  /* 0x0000000000017941 */ /* 0x000fea0003800000 */
.L_x_486:
        /* <DEDUP_REMOVED lines=12> */
.L_x_489:
[----:B------:R-:W-:Y:S05]  /*1bff0*/  BSYNC B1 ;  /* 0x0000000000017941 */ /* 0x000fea0003800000 */
.L_x_488:
        /* <DEDUP_REMOVED lines=9> */
.L_x_491:
[----:B------:R-:W-:Y:S05]  /*1c090*/  BSYNC B1 ;  /* 0x0000000000017941 */ /* 0x000fea0003800000 */
.L_x_490:
        /* <DEDUP_REMOVED lines=9> */
.L_x_493:
[----:B------:R-:W-:Y:S05]  /*1c130*/  BSYNC B1 ;  /* 0x0000000000017941 */ /* 0x000fea0003800000 */
.L_x_492:
        /* <DEDUP_REMOVED lines=9> */
.L_x_495:
[----:B------:R-:W-:Y:S05]  /*1c1d0*/  BSYNC B1 ;  /* 0x0000000000017941 */ /* 0x000fea0003800000 */
.L_x_494:
        /* <DEDUP_REMOVED lines=12> */
.L_x_497:
[----:B------:R-:W-:Y:S05]  /*1c2a0*/  BSYNC B1 ;  /* 0x0000000000017941 */ /* 0x000fea0003800000 */
.L_x_496:
        /* <DEDUP_REMOVED lines=9> */
.L_x_499:
[----:B------:R-:W-:Y:S05]  /*1c340*/  BSYNC B1 ;  /* 0x0000000000017941 */ /* 0x000fea0003800000 */
.L_x_498:
        /* <DEDUP_REMOVED lines=9> */
.L_x_501:
[----:B------:R-:W-:Y:S05]  /*1c3e0*/  BSYNC B1 ;  /* 0x0000000000017941 */ /* 0x000fea0003800000 */
.L_x_500:
        /* <DEDUP_REMOVED lines=9> */
.L_x_503:
[----:B------:R-:W-:Y:S05]  /*1c480*/  BSYNC B1 ;  /* 0x0000000000017941 */ /* 0x000fea0003800000 */
.L_x_502:
        /* <DEDUP_REMOVED lines=12> */
.L_x_505:
[----:B------:R-:W-:Y:S05]  /*1c550*/  BSYNC B1 ;  /* 0x0000000000017941 */ /* 0x000fea0003800000 */
.L_x_504:
        /* <DEDUP_REMOVED lines=9> */
.L_x_507:
[----:B------:R-:W-:Y:S05]  /*1c5f0*/  BSYNC B1 ;  /* 0x0000000000017941 */ /* 0x000fea0003800000 */
.L_x_506:
        /* <DEDUP_REMOVED lines=9> */
.L_x_509:
[----:B------:R-:W-:Y:S05]  /*1c690*/  BSYNC B1 ;  /* 0x0000000000017941 */ /* 0x000fea0003800000 */
.L_x_508:
        /* <DEDUP_REMOVED lines=9> */
.L_x_511:
[----:B------:R-:W-:Y:S05]  /*1c730*/  BSYNC B1 ;  /* 0x0000000000017941 */ /* 0x000fea0003800000 */
.L_x_510:
        /* <DEDUP_REMOVED lines=12> */
.L_x_513:
[----:B------:R-:W-:Y:S05]  /*1c800*/  BSYNC B1 ;  /* 0x0000000000017941 */ /* 0x000fea0003800000 */
.L_x_512:
        /* <DEDUP_REMOVED lines=9> */
.L_x_515:
[----:B------:R-:W-:Y:S05]  /*1c8a0*/  BSYNC B1 ;  /* 0x0000000000017941 */ /* 0x000fea0003800000 */
.L_x_514:
        /* <DEDUP_REMOVED lines=9> */
.L_x_517:
[----:B------:R-:W-:Y:S05]  /*1c940*/  BSYNC B1 ;  /* 0x0000000000017941 */ /* 0x000fea0003800000 */
.L_x_516:
        /* <DEDUP_REMOVED lines=9> */
.L_x_519:
[----:B------:R-:W-:Y:S05]  /*1c9e0*/  BSYNC B1 ;  /* 0x0000000000017941 */ /* 0x000fea0003800000 */
.L_x_518:
        /* <DEDUP_REMOVED lines=12> */
.L_x_521:
[----:B------:R-:W-:Y:S05]  /*1cab0*/  BSYNC B1 ;  /* 0x0000000000017941 */ /* 0x000fea0003800000 */
.L_x_520:
        /* <DEDUP_REMOVED lines=9> */
.L_x_523:
[----:B------:R-:W-:Y:S05]  /*1cb50*/  BSYNC B1 ;  /* 0x0000000000017941 */ /* 0x000fea0003800000 */
.L_x_522:
        /* <DEDUP_REMOVED lines=9> */
.L_x_525:
[----:B------:R-:W-:Y:S05]  /*1cbf0*/  BSYNC B1 ;  /* 0x0000000000017941 */ /* 0x000fea0003800000 */
.L_x_524:
        /* <DEDUP_REMOVED lines=9> */
.L_x_527:
[----:B------:R-:W-:Y:S05]  /*1cc90*/  BSYNC B1 ;  /* 0x0000000000017941 */ /* 0x000fea0003800000 */
.L_x_526:
        /* <DEDUP_REMOVED lines=12> */
.L_x_529:
[----:B------:R-:W-:Y:S05]  /*1cd60*/  BSYNC B1 ;  /* 0x0000000000017941 */ /* 0x000fea0003800000 */
.L_x_528:
        /* <DEDUP_REMOVED lines=9> */
.L_x_531:
[----:B------:R-:W-:Y:S05]  /*1ce00*/  BSYNC B1 ;  /* 0x0000000000017941 */ /* 0x000fea0003800000 */
.L_x_530:
        /* <DEDUP_REMOVED lines=9> */
.L_x_533:
[----:B------:R-:W-:Y:S05]  /*1cea0*/  BSYNC B1 ;  /* 0x0000000000017941 */ /* 0x000fea0003800000 */
.L_x_532:
        /* <DEDUP_REMOVED lines=9> */
.L_x_535:
[----:B------:R-:W-:Y:S05]  /*1cf40*/  BSYNC B1 ;  /* 0x0000000000017941 */ /* 0x000fea0003800000 */
.L_x_534:
        /* <DEDUP_REMOVED lines=12> */
.L_x_537:
[----:B------:R-:W-:Y:S05]  /*1d010*/  BSYNC B1 ;  /* 0x0000000000017941 */ /* 0x000fea0003800000 */
.L_x_536:
        /* <DEDUP_REMOVED lines=9> */
.L_x_539:
[----:B------:R-:W-:Y:S05]  /*1d0b0*/  BSYNC B1 ;  /* 0x0000000000017941 */ /* 0x000fea0003800000 */
.L_x_538:
        /* <DEDUP_REMOVED lines=9> */
.L_x_541:
[----:B------:R-:W-:Y:S05]  /*1d150*/  BSYNC B1 ;  /* 0x0000000000017941 */ /* 0x000fea0003800000 */
.L_x_540:
        /* <DEDUP_REMOVED lines=9> */
.L_x_543:
[----:B------:R-:W-:Y:S05]  /*1d1f0*/  BSYNC B1 ;  /* 0x0000000000017941 */ /* 0x000fea0003800000 */
.L_x_542:
        /* <DEDUP_REMOVED lines=12> */
.L_x_545:
[----:B------:R-:W-:Y:S05]  /*1d2c0*/  BSYNC B1 ;  /* 0x0000000000017941 */ /* 0x000fea0003800000 */
.L_x_544:
        /* <DEDUP_REMOVED lines=9> */
.L_x_547:
[----:B------:R-:W-:Y:S05]  /*1d360*/  BSYNC B1 ;  /* 0x0000000000017941 */ /* 0x000fea0003800000 */
.L_x_546:
        /* <DEDUP_REMOVED lines=9> */
.L_x_549:
[----:B------:R-:W-:Y:S05]  /*1d400*/  BSYNC B1 ;  /* 0x0000000000017941 */ /* 0x000fea0003800000 */
.L_x_548:
        /* <DEDUP_REMOVED lines=9> */
.L_x_551:
[----:B------:R-:W-:Y:S05]  /*1d4a0*/  BSYNC B1 ;  /* 0x0000000000017941 */ /* 0x000fea0003800000 */
.L_x_550:
        /* <DEDUP_REMOVED lines=12> */
.L_x_553:
[----:B------:R-:W-:Y:S05]  /*1d570*/  BSYNC B1 ;  /* 0x0000000000017941 */ /* 0x000fea0003800000 */
.L_x_552:
        /* <DEDUP_REMOVED lines=9> */
.L_x_555:
[----:B------:R-:W-:Y:S05]  /*1d610*/  BSYNC B1 ;  /* 0x0000000000017941 */ /* 0x000fea0003800000 */
.L_x_554:
        /* <DEDUP_REMOVED lines=9> */
.L_x_557:
[----:B------:R-:W-:Y:S05]  /*1d6b0*/  BSYNC B1 ;  /* 0x0000000000017941 */ /* 0x000fea0003800000 */
.L_x_556:
        /* <DEDUP_REMOVED lines=9> */
.L_x_559:
[----:B------:R-:W-:Y:S05]  /*1d750*/  BSYNC B1 ;  /* 0x0000000000017941 */ /* 0x000fea0003800000 */
.L_x_558:
        /* <DEDUP_REMOVED lines=12> */
.L_x_561:
[----:B------:R-:W-:Y:S05]  /*1d820*/  BSYNC B1 ;  /* 0x0000000000017941 */ /* 0x000fea0003800000 */
.L_x_560:
        /* <DEDUP_REMOVED lines=9> */
.L_x_563:
[----:B------:R-:W-:Y:S05]  /*1d8c0*/  BSYNC B1 ;  /* 0x0000000000017941 */ /* 0x000fea0003800000 */
.L_x_562:
        /* <DEDUP_REMOVED lines=9> */
.L_x_565:
[----:B------:R-:W-:Y:S05]  /*1d960*/  BSYNC B1 ;  /* 0x0000000000017941 */ /* 0x000fea0003800000 */
.L_x_564:
        /* <DEDUP_REMOVED lines=9> */
.L_x_567:
[----:B------:R-:W-:Y:S05]  /*1da00*/  BSYNC B1 ;  /* 0x0000000000017941 */ /* 0x000fea0003800000 */
.L_x_566:
        /* <DEDUP_REMOVED lines=12> */
.L_x_569:
[----:B------:R-:W-:Y:S05]  /*1dad0*/  BSYNC B1 ;  /* 0x0000000000017941 */ /* 0x000fea0003800000 */
.L_x_568:
        /* <DEDUP_REMOVED lines=9> */
.L_x_571:
[----:B------:R-:W-:Y:S05]  /*1db70*/  BSYNC B1 ;  /* 0x0000000000017941 */ /* 0x000fea0003800000 */
.L_x_570:
        /* <DEDUP_REMOVED lines=9> */
.L_x_573:
[----:B------:R-:W-:Y:S05]  /*1dc10*/  BSYNC B1 ;  /* 0x0000000000017941 */ /* 0x000fea0003800000 */
.L_x_572:
        /* <DEDUP_REMOVED lines=9> */
.L_x_575:
[----:B------:R-:W-:Y:S05]  /*1dcb0*/  BSYNC B1 ;  /* 0x0000000000017941 */ /* 0x000fea0003800000 */
.L_x_574:
        /* <DEDUP_REMOVED lines=12> */
.L_x_577:
[----:B------:R-:W-:Y:S05]  /*1dd80*/  BSYNC B1 ;  /* 0x0000000000017941 */ /* 0x000fea0003800000 */
.L_x_576:
        /* <DEDUP_REMOVED lines=9> */
.L_x_579:
[----:B------:R-:W-:Y:S05]  /*1de20*/  BSYNC B1 ;  /* 0x0000000000017941 */ /* 0x000fea0003800000 */
.L_x_578:
        /* <DEDUP_REMOVED lines=9> */
.L_x_581:
[----:B------:R-:W-:Y:S05]  /*1dec0*/  BSYNC B1 ;  /* 0x0000000000017941 */ /* 0x000fea0003800000 */
.L_x_580:
        /* <DEDUP_REMOVED lines=9> */
.L_x_583:
[----:B------:R-:W-:Y:S05]  /*1df60*/  BSYNC B1 ;  /* 0x0000000000017941 */ /* 0x000fea0003800000 */
.L_x_582:
        /* <DEDUP_REMOVED lines=12> */
.L_x_585:
[----:B------:R-:W-:Y:S05]  /*1e030*/  BSYNC B1 ;  /* 0x0000000000017941 */ /* 0x000fea0003800000 */
.L_x_584:
        /* <DEDUP_REMOVED lines=9> */
.L_x_587:
[----:B------:R-:W-:Y:S05]  /*1e0d0*/  BSYNC B1 ;  /* 0x0000000000017941 */ /* 0x000fea0003800000 */
.L_x_586:
        /* <DEDUP_REMOVED lines=9> */
.L_x_589:
[----:B------:R-:W-:Y:S05]  /*1e170*/  BSYNC B1 ;  /* 0x0000000000017941 */ /* 0x000fea0003800000 */
.L_x_588:
        /* <DEDUP_REMOVED lines=9> */
.L_x_591:
[----:B------:R-:W-:Y:S05]  /*1e210*/  BSYNC B1 ;  /* 0x0000000000017941 */ /* 0x000fea0003800000 */
.L_x_590:
        /* <DEDUP_REMOVED lines=12> */
.L_x_593:
[----:B------:R-:W-:Y:S05]  /*1e2e0*/  BSYNC B1 ;  /* 0x0000000000017941 */ /* 0x000fea0003800000 */
.L_x_592:
[----:B01--45:R-:W-:Y:S01]  /*1e2f0*/  IMAD.U32 R11, R222, 0x10000, RZ ;  /* 0x00010000de0b7824 */ /* 0x033fe200078e00ff */
        /* <DEDUP_REMOVED lines=8> */
.L_x_595:
[----:B------:R-:W-:Y:S05]  /*1e380*/  BSYNC B1 ;  /* 0x0000000000017941 */ /* 0x000fea0003800000 */
.L_x_594:
[----:B0----5:R-:W-:Y:S01]  /*1e390*/  SHF.L.U32 R5, R222, 0x10, RZ ;  /* 0x00000010de057819 */ /* 0x021fe200000006ff */
[----:B------:R-:W-:Y:S01]  /*1e3a0*/  BSSY B1, `(.L_x_596) ;  /* 0x000000a000017945 */ /* 0x000fe20003800000 */
[----:B------:R-:W-:Y:S02]  /*1e3b0*/  ISETP.GT.AND P1, PT, R0, 0xb9, P1 ;  /* 0x000000b90000780c */ /* 0x000fe40000f24270 */
[----:B------:R-:W-:Y:S01]  /*1e3c0*/  IADD3 R17, P0, R17, 0x180, RZ ;  /* 0x0000018011117810 */ /* 0x000fe20007f1e0ff */
[----:B------:R-:W-:-:S04]  /*1e3d0*/  FMUL R5, R5, R16 ;  /* 0x0000001005057220 */ /* 0x000fc80000400000 */
[----:B------:R-:W-:Y:S01]  /*1e3e0*/  FFMA R5, R214, R2, R5 ;  /* 0x00000002d6057223 */ /* 0x000fe20000000005 */
[----:B------:R-:W-:-:S04]  /*1e3f0*/  IMAD.X R11, RZ, RZ, UR7, P0 ;  /* 0x00000007ff0b7e24 */ /* 0x000fc800080e06ff */
[----:B------:R-:W-:-:S05]  /*1e400*/  F2FP.BF16.F32.PACK_AB R5, RZ, R5 ;  /* 0x00000005ff05723e */ /* 0x000fca00000010ff */
[----:B------:R0:W-:Y:S01]  /*1e410*/  @P2 STG.E.U16 desc[UR44][R12.64+0x170], R5 ;  /* 0x000170050c002986 */ /* 0x0001e2000c10152c */
[----:B------:R-:W-:Y:S05]  /*1e420*/  @!P1 BRA `(.L_x_597) ;  /* 0x0000000000049947 */ /* 0x000fea0003800000 */
[----:B------:R4:W5:Y:S02]  /*1e430*/  LDG.E.LTC128B.U16 R222, desc[UR44][R6.64+0x172] ;  /* 0x0001722c06de7981 */ /* 0x000964000c1e1520 */
.L_x_597:
[----:B------:R-:W-:Y:S05]  /*1e440*/  BSYNC B1 ;  /* 0x0000000000017941 */ /* 0x000fea0003800000 */
.L_x_596:
[----:B0----5:R-:W-:Y:S01]  /*1e450*/  IMAD.U32 R5, R222, 0x10000, RZ ;  /* 0x00010000de057824 */ /* 0x021fe200078e00ff */
[----:B------:R-:W-:Y:S01]  /*1e460*/  ISETP.GT.AND P0, PT, R3, 0x180, PT ;  /* 0x000001800300780c */ /* 0x000fe20003f04270 */
[----:B------:R-:W-:Y:S02]  /*1e470*/  IMAD R4, R11, R20, RZ ;  /* 0x000000140b047224 */ /* 0x000fe400078e02ff */
[----:B-1-34-:R-:W-:Y:S01]  /*1e480*/  FMUL R6, R5, R16 ;  /* 0x0000001005067220 */ /* 0x01afe20000400000 */
[----:B------:R-:W-:Y:S01]  /*1e490*/  ISETP.GT.AND P4, PT, R0, RZ, P0 ;  /* 0x000000ff0000720c */ /* 0x000fe20000784270 */
[C---:B------:R-:W-:Y:S02]  /*1e4a0*/  IMAD R21, R17.reuse, R21, R4 ;  /* 0x0000001511157224 */ /* 0x040fe400078e0204 */
[----:B------:R-:W-:-:S04]  /*1e4b0*/  IMAD.WIDE.U32 R4, R17, R20, R216 ;  /* 0x0000001411047225 */ /* 0x000fc800078e00d8 */
[----:B------:R-:W-:Y:S01]  /*1e4c0*/  FFMA R215, R215, R2, R6 ;  /* 0x00000002d7d77223 */ /* 0x000fe20000000006 */
[----:B------:R-:W-:Y:S02]  /*1e4d0*/  IADD3 R5, R5, R21, RZ ;  /* 0x0000001505057210 */ /* 0x000fe40007ffe0ff */
[C---:B------:R-:W-:Y:S02]  /*1e4e0*/  LEA R6, P2, R4.reuse, R18, 0x1 ;  /* 0x0000001204067211 */ /* 0x040fe400078408ff */
[----:B------:R-:W-:Y:S02]  /*1e4f0*/  F2FP.BF16.F32.PACK_AB R215, RZ, R215 ;  /* 0x000000d7ffd7723e */ /* 0x000fe400000010ff */
[----:B------:R-:W-:-:S03]  /*1e500*/  LEA.HI.X R7, R4, R19, R5, 0x1, P2 ;  /* 0x0000001304077211 */ /* 0x000fc600010f0c05 */
[----:B------:R0:W-:Y:S04]  /*1e510*/  @P1 STG.E.U16 desc[UR44][R14.64+0x172], R215 ;  /* 0x000172d70e001986 */ /* 0x0001e8000c10152c */
[----:B------:R1:W3:Y:S01]  /*1e520*/  @P4 LDG.E.LTC128B.U16 R222, desc[UR44][R6.64] ;  /* 0x0000002c06de4981 */ /* 0x0002e2000c1e1520 */
[----:B------:R-:W-:Y:S01]  /*1e530*/  IMAD.WIDE.U32 R4, R17, R20, R22 ;  /* 0x0000001411047225 */ /* 0x000fe200078e0016 */
[----:B------:R-:W-:Y:S01]  /*1e540*/  MOV R121, UR8 ;  /* 0x0000000800797c02 */ /* 0x000fe20008000f00 */
[----:B------:R-:W-:Y:S01]  /*1e550*/  UIMAD UR4, UR9, 0x300, URZ ;  /* 0x00000300090478a4 */ /* 0x000fe2000f8e023f */
[----:B------:R-:W-:Y:S01]  /*1e560*/  ISETP.GT.AND P3, PT, R0, 0x1, P0 ;  /* 0x000000010000780c */ /* 0x000fe20000764270 */
[----:B------:R-:W-:Y:S01]  /*1e570*/  IMAD.IADD R5, R21, 0x1, R5 ;  /* 0x0000000115057824 */ /* 0x000fe200078e0205 */
[----:B------:R-:W-:Y:S01]  /*1e580*/  BSSY B1, `(.L_x_598) ;  /* 0x0000011000017945 */ /* 0x000fe20003800000 */
[----:B------:R-:W-:-:S04]  /*1e590*/  IMAD.WIDE.U32 R10, R218, UR42, R4 ;  /* 0x0000002ada0a7c25 */ /* 0x000fc8000f8e0004 */
[----:B------:R-:W-:Y:S01]  /*1e5a0*/  IMAD.MOV.U32 R4, RZ, RZ, R8 ;  /* 0x000000ffff047224 */ /* 0x000fe200078e0008 */
[----:B-1----:R-:W-:Y:S01]  /*1e5b0*/  IADD3 R7, R219, R11, RZ ;  /* 0x0000000bdb077210 */ /* 0x002fe20007ffe0ff */
[----:B------:R-:W-:Y:S01]  /*1e5c0*/  IMAD.MOV.U32 R5, RZ, RZ, R9 ;  /* 0x000000ffff057224 */ /* 0x000fe200078e0009 */
[----:B------:R-:W-:Y:S01]  /*1e5d0*/  LEA R6, P1, R10, R18, 0x1 ;  /* 0x000000120a067211 */ /* 0x000fe200078208ff */
[----:B------:R-:W-:-:S03]  /*1e5e0*/  IMAD.WIDE.U32 R4, R121, 0x300, R4 ;  /* 0x0000030079047825 */ /* 0x000fc600078e0004 */
[----:B------:R-:W-:Y:S01]  /*1e5f0*/  LEA.HI.X R7, R10, R19, R7, 0x1, P1 ;  /* 0x000000130a077211 */ /* 0x000fe200008f0c07 */
[----:B------:R-:W-:Y:S02]  /*1e600*/  VIADD R9, R5, UR4 ;  /* 0x0000000405097c36 */ /* 0x000fe40008000000 */
[----:B------:R-:W-:Y:S02]  /*1e610*/  @P4 IMAD.MOV.U32 R8, RZ, RZ, R4 ;  /* 0x000000ffff084224 */ /* 0x000fe400078e0004 */
[----:B---3--:R-:W-:-:S04]  /*1e620*/  IMAD.U32 R13, R222, 0x10000, RZ ;  /* 0x00010000de0d7824 */ /* 0x008fc800078e00ff */
[----:B------:R-:W-:-:S04]  /*1e630*/  FMUL R13, R13, R16 ;  /* 0x000000100d0d7220 */ /* 0x000fc80000400000 */
[----:B------:R-:W-:-:S05]  /*1e640*/  FFMA R13, R24, R2, R13 ;  /* 0x00000002180d7223 */ /* 0x000fca000000000d */
[----:B------:R-:W-:-:S05]  /*1e650*/  F2FP.BF16.F32.PACK_AB R13, RZ, R13 ;  /* 0x0000000dff0d723e */ /* 0x000fca00000010ff */
[----:B------:R0:W-:Y:S01]  /*1e660*/  @P4 STG.E.U16 desc[UR44][R8.64], R13 ;  /* 0x0000000d08004986 */ /* 0x0001e2000c10152c */
[----:B------:R-:W-:Y:S05]  /*1e670*/  @!P3 BRA `(.L_x_599) ;  /* 0x000000000004b947 */ /* 0x000fea0003800000 */
[----:B------:R1:W5:Y:S02]  /*1e680*/  LDG.E.LTC128B.U16 R222, desc[UR44][R6.64+0x2] ;  /* 0x0000022c06de7981 */ /* 0x000364000c1e1520 */
.L_x_599:
[----:B------:R-:W-:Y:S05]  /*1e690*/  BSYNC B1 ;  /* 0x0000000000017941 */ /* 0x000fea0003800000 */
.L_x_598:
[----:B-----5:R-:W-:Y:S01]  /*1e6a0*/  SHF.L.U32 R11, R222, 0x10, RZ ;  /* 0x00000010de0b7819 */ /* 0x020fe200000006ff */
[----:B0-2---:R-:W-:Y:S01]  /*1e6b0*/  @P3 IMAD.MOV.U32 R14, RZ, RZ, R4 ;  /* 0x000000ffff0e3224 */ /* 0x005fe200078e0004 */
[----:B------:R-:W-:Y:S01]  /*1e6c0*/  ISETP.GT.AND P1, PT, R3, 0x188, PT ;  /* 0x000001880300780c */ /* 0x000fe20003f24270 */
[----:B------:R-:W-:Y:S01]  /*1e6d0*/  @P3 IMAD.MOV.U32 R15, RZ, RZ, R9 ;  /* 0x000000ffff0f3224 */ /* 0x000fe200078e0009 */
[----:B------:R-:W-:Y:S01]  /*1e6e0*/  BSSY B1, `(.L_x_600) ;  /* 0x0000010000017945 */ /* 0x000fe20003800000 */
[----:B------:R-:W-:Y:S01]  /*1e6f0*/  FMUL R10, R11, R16 ;  /* 0x000000100b0a7220 */ /* 0x000fe20000400000 */
[----:B------:R-:W-:Y:S01]  /*1e700*/  IMAD.WIDE.U32 R12, R17, R20, R226 ;  /* 0x00000014110c7225 */ /* 0x000fe200078e00e2 */
[----:B------:R-:W-:-:S03]  /*1e710*/  ISETP.GT.AND P2, PT, R0, RZ, P1 ;  /* 0x000000ff0000720c */ /* 0x000fc60000f44270 */
[----:B------:R-:W-:Y:S01]  /*1e720*/  FFMA R10, R25, R2, R10 ;  /* 0x00000002190a7223 */ /* 0x000fe2000000000a */
[----:B------:R-:W-:Y:S01]  /*1e730*/  IMAD.IADD R21, R21, 0x1, R13 ;  /* 0x0000000115157824 */ /* 0x000fe200078e020d */
[-C--:B------:R-:W-:Y:S02]  /*1e740*/  IADD3 R220, P4, R220, R12.reuse, RZ ;  /* 0x0000000cdcdc7210 */ /* 0x080fe40007f9e0ff */
[----:B------:R-:W-:Y:S02]  /*1e750*/  IADD3 R12, P5, R22, R12, RZ ;  /* 0x0000000c160c7210 */ /* 0x000fe40007fbe0ff */
[----:B------:R-:W-:Y:S01]  /*1e760*/  F2FP.BF16.F32.PACK_AB R3, RZ, R10 ;  /* 0x0000000aff03723e */ /* 0x000fe200000010ff */
[----:B------:R-:W-:Y:S01]  /*1e770*/  IMAD.X R216, R21, 0x1, R217, P4 ;  /* 0x0000000115d87824 */ /* 0x000fe200020e06d9 */
[C---:B------:R-:W-:Y:S02]  /*1e780*/  LEA R10, P4, R220.reuse, R18, 0x1 ;  /* 0x00000012dc0a7211 */ /* 0x040fe400078808ff */
[----:B------:R-:W-:Y:S01]  /*1e790*/  IADD3.X R13, R23, R21, RZ, P5, !PT ;  /* 0x00000015170d7210 */ /* 0x000fe20002ffe4ff */
[----:B------:R0:W-:Y:S01]  /*1e7a0*/  @P3 STG.E.U16 desc[UR44][R14.64+0x2], R3 ;  /* 0x000002030e003986 */ /* 0x0001e2000c10152c */
[----:B------:R-:W-:Y:S01]  /*1e7b0*/  LEA.HI.X R11, R220, R19, R216, 0x1, P4 ;  /* 0x00000013dc0b7211 */ /* 0x000fe200020f0cd8 */
[----:B------:R-:W-:Y:S08]  /*1e7c0*/  @!P2 BRA `(.L_x_601) ;  /* 0x000000000004a947 */ /* 0x000ff00003800000 */
[----:B------:R2:W5:Y:S02]  /*1e7d0*/  LDG.E.LTC128B.U16 R222, desc[UR44][R10.64] ;  /* 0x0000002c0ade7981 */ /* 0x000564000c1e1520 */
.L_x_601:
[----:B------:R-:W-:Y:S05]  /*1e7e0*/  BSYNC B1 ;  /* 0x0000000000017941 */ /* 0x000fea0003800000 */
.L_x_600:
[----:B0----5:R-:W-:Y:S01]  /*1e7f0*/  SHF.L.U32 R3, R222, 0x10, RZ ;  /* 0x00000010de037819 */ /* 0x021fe200000006ff */
[----:B------:R-:W-:Y:S01]  /*1e800*/  IMAD.WIDE.U32 R12, R218, UR42, R12 ;  /* 0x0000002ada0c7c25 */ /* 0x000fe2000f8e000c */
[----:B--2---:R-:W-:Y:S01]  /*1e810*/  IADD3 R10, P3, R229, R4, RZ ;  /* 0x00000004e50a7210 */ /* 0x004fe20007f7e0ff */
[----:B------:R-:W-:Y:S02]  /*1e820*/  BSSY B1, `(.L_x_602) ;  /* 0x000000c000017945 */ /* 0x000fe40003800000 */
[----:B------:R-:W-:Y:S01]  /*1e830*/  FMUL R3, R3, R16 ;  /* 0x0000001003037220 */ /* 0x000fe20000400000 */
[----:B------:R-:W-:Y:S01]  /*1e840*/  IMAD.IADD R219, R219, 0x1, R13 ;  /* 0x00000001dbdb7824 */ /* 0x000fe200078e020d */
[----:B------:R-:W-:Y:S01]  /*1e850*/  LEA R18, P4, R12, R18, 0x1 ;  /* 0x000000120c127211 */ /* 0x000fe200078808ff */
[----:B------:R-:W-:Y:S02]  /*1e860*/  IMAD.X R11, R9, 0x1, R228, P3 ;  /* 0x00000001090b7824 */ /* 0x000fe400018e06e4 */
[----:B------:R-:W-:Y:S01]  /*1e870*/  FFMA R3, R26, R2, R3 ;  /* 0x000000021a037223 */ /* 0x000fe20000000003 */
[----:B------:R-:W-:-:S02]  /*1e880*/  LEA.HI.X R19, R12, R19, R219, 0x1, P4 ;  /* 0x000000130c137211 */ /* 0x000fc400020f0cdb */
[----:B------:R-:W-:Y:S02]  /*1e890*/  ISETP.GT.AND P4, PT, R0, 0x1, P1 ;  /* 0x000000010000780c */ /* 0x000fe40000f84270 */
[----:B------:R-:W-:-:S05]  /*1e8a0*/  F2FP.BF16.F32.PACK_AB R3, RZ, R3 ;  /* 0x00000003ff03723e */ /* 0x000fca00000010ff */
[----:B------:R0:W-:Y:S06]  /*1e8b0*/  @P2 STG.E.U16 desc[UR44][R10.64], R3 ;  /* 0x000000030a002986 */ /* 0x0001ec000c10152c */
[----:B------:R-:W-:Y:S05]  /*1e8c0*/  @!P4 BRA `(.L_x_603) ;  /* 0x000000000004c947 */ /* 0x000fea0003800000 */
[----:B------:R2:W5:Y:S02]  /*1e8d0*/  LDG.E.LTC128B.U16 R222, desc[UR44][R18.64+0x2] ;  /* 0x0000022c12de7981 */ /* 0x000564000c1e1520 */
.L_x_603:
[----:B------:R-:W-:Y:S05]  /*1e8e0*/  BSYNC B1 ;  /* 0x0000000000017941 */ /* 0x000fea0003800000 */
.L_x_602:
[----:B0----5:R-:W-:Y:S01]  /*1e8f0*/  SHF.L.U32 R3, R222, 0x10, RZ ;  /* 0x00000010de037819 */ /* 0x021fe200000006ff */
        /* <DEDUP_REMOVED lines=8> */
.L_x_605:
[----:B------:R-:W-:Y:S05]  /*1e980*/  BSYNC B1 ;  /* 0x0000000000017941 */ /* 0x000fea0003800000 */
.L_x_604:
[----:B-----5:R-:W-:Y:S01]  /*1e990*/  IMAD.U32 R3, R222, 0x10000, RZ ;  /* 0x00010000de037824 */ /* 0x020fe200078e00ff */
[----:B------:R-:W-:Y:S01]  /*1e9a0*/  @P2 MOV R13, R9 ;  /* 0x00000009000d2202 */ /* 0x000fe20000000f00 */
[----:B0-----:R-:W-:Y:S01]  /*1e9b0*/  @P2 IMAD.MOV.U32 R12, RZ, RZ, R4 ;  /* 0x000000ffff0c2224 */ /* 0x001fe200078e0004 */
[----:B------:R-:W-:Y:S01]  /*1e9c0*/  ISETP.GT.AND P3, PT, R0, 0x9, P0 ;  /* 0x000000090000780c */ /* 0x000fe20000764270 */
[----:B------:R-:W-:Y:S01]  /*1e9d0*/  FMUL R3, R3, R16 ;  /* 0x0000001003037220 */ /* 0x000fe20000400000 */
[----:B------:R-:W-:Y:S03]  /*1e9e0*/  BSSY B1, `(.L_x_606) ;  /* 0x0000006000017945 */ /* 0x000fe60003800000 */
[----:B------:R-:W-:-:S05]  /*1e9f0*/  FFMA R3, R28, R2, R3 ;  /* 0x000000021c037223 */ /* 0x000fca0000000003 */
[----:B------:R-:W-:-:S05]  /*1ea00*/  F2FP.BF16.F32.PACK_AB R3, RZ, R3 ;  /* 0x00000003ff03723e */ /* 0x000fca00000010ff */
[----:B------:R0:W-:Y:S01]  /*1ea10*/  @P2 STG.E.U16 desc[UR44][R12.64+0x10], R3 ;  /* 0x000010030c002986 */ /* 0x0001e2000c10152c */
[----:B------:R-:W-:Y:S05]  /*1ea20*/  @!P3 BRA `(.L_x_607) ;  /* 0x000000000004b947 */ /* 0x000fea0003800000 */
[----:B------:R4:W5:Y:S02]  /*1ea30*/  LDG.E.LTC128B.U16 R222, desc[UR44][R6.64+0x12] ;  /* 0x0000122c06de7981 */ /* 0x000964000c1e1520 */
.L_x_607:
[----:B------:R-:W-:Y:S05]  /*1ea40*/  BSYNC B1 ;  /* 0x0000000000017941 */ /* 0x000fea0003800000 */
.L_x_606:
[----:B0----5:R-:W-:Y:S01]  /*1ea50*/  IMAD.U32 R3, R222, 0x10000, RZ ;  /* 0x00010000de037824 */ /* 0x021fe200078e00ff */
        /* <DEDUP_REMOVED lines=11> */
.L_x_609:
[----:B------:R-:W-:Y:S05]  /*1eb10*/  BSYNC B1 ;  /* 0x0000000000017941 */ /* 0x000fea0003800000 */
.L_x_608:
        /* <DEDUP_REMOVED lines=9> */
.L_x_611:
[----:B------:R-:W-:Y:S05]  /*1ebb0*/  BSYNC B1 ;  /* 0x0000000000017941 */ /* 0x000fea0003800000 */
.L_x_610:
        /* <DEDUP_REMOVED lines=9> */
.L_x_613:
[----:B------:R-:W-:Y:S05]  /*1ec50*/  BSYNC B1 ;  /* 0x0000000000017941 */ /* 0x000fea0003800000 */
.L_x_612:
[----:B-----5:R-:W-:Y:S01]  /*1ec60*/  SHF.L.U32 R3, R222, 0x10, RZ ;  /* 0x00000010de037819 */ /* 0x020fe200000006ff */
[----:B0-----:R-:W-:Y:S01]  /*1ec70*/  @P2 IMAD.MOV.U32 R12, RZ, RZ, R4 ;  /* 0x000000ffff0c2224 */ /* 0x001fe200078e0004 */
[----:B------:R-:W-:Y:S01]  /*1ec80*/  ISETP.GT.AND P3, PT, R0, 0x11, P0 ;  /* 0x000000110000780c */ /* 0x000fe20000764270 */
[----:B------:R-:W-:Y:S01]  /*1ec90*/  @P2 IMAD.MOV.U32 R13, RZ, RZ, R9 ;  /* 0x000000ffff0d2224 */ /* 0x000fe200078e0009 */
[----:B------:R-:W-:Y:S01]  /*1eca0*/  BSSY B1, `(.L_x_614) ;  /* 0x0000007000017945 */ /* 0x000fe20003800000 */
[----:B------:R-:W-:-:S04]  /*1ecb0*/  FMUL R3, R3, R16 ;  /* 0x0000001003037220 */ /* 0x000fc80000400000 */
[----:B------:R-:W-:-:S05]  /*1ecc0*/  FFMA R3, R32, R2, R3 ;  /* 0x0000000220037223 */ /* 0x000fca0000000003 */
[----:B------:R-:W-:-:S05]  /*1ecd0*/  F2FP.BF16.F32.PACK_AB R3, RZ, R3 ;  /* 0x00000003ff03723e */ /* 0x000fca00000010ff */
[----:B------:R0:W-:Y:S01]  /*1ece0*/  @P2 STG.E.U16 desc[UR44][R12.64+0x20], R3 ;  /* 0x000020030c002986 */ /* 0x0001e2000c10152c */
[----:B------:R-:W-:Y:S05]  /*1ecf0*/  @!P3 BRA `(.L_x_615) ;  /* 0x000000000004b947 */ /* 0x000fea0003800000 */
[----:B------:R0:W5:Y:S02]  /*1ed00*/  LDG.E.LTC128B.U16 R222, desc[UR44][R6.64+0x22] ;  /* 0x0000222c06de7981 */ /* 0x000164000c1e1520 */
.L_x_615:
[----:B------:R-:W-:Y:S05]  /*1ed10*/  BSYNC B1 ;  /* 0x0000000000017941 */ /* 0x000fea0003800000 */
.L_x_614:
[----:B0----5:R-:W-:Y:S01]  /*1ed20*/  SHF.L.U32 R3, R222, 0x10, RZ ;  /* 0x00000010de037819 */ /* 0x021fe200000006ff */
[----:B------:R-:W-:Y:S01]  /*1ed30*/  @P3 IMAD.MOV.U32 R13, RZ, RZ, R9 ;  /* 0x000000ffff0d3224 */ /* 0x000fe200078e0009 */
[----:B------:R-:W-:Y:S01]  /*1ed40*/  ISETP.GT.AND P2, PT, R0, 0x10, P1 ;  /* 0x000000100000780c */ /* 0x000fe20000f44270 */
[----:B------:R-:W-:Y:S02]  /*1ed50*/  BSSY B1, `(.L_x_616) ;  /* 0x0000009000017945 */ /* 0x000fe40003800000 */
        /* <DEDUP_REMOVED lines=8> */
.L_x_617:
[----:B------:R-:W-:Y:S05]  /*1ede0*/  BSYNC B1 ;  /* 0x0000000000017941 */ /* 0x000fea0003800000 */
.L_x_616:
        /* <DEDUP_REMOVED lines=9> */
.L_x_619:
[----:B------:R-:W-:Y:S05]  /*1ee80*/  BSYNC B1 ;  /* 0x0000000000017941 */ /* 0x000fea0003800000 */
.L_x_618:
        /* <DEDUP_REMOVED lines=9> */
.L_x_621:
[----:B------:R-:W-:Y:S05]  /*1ef20*/  BSYNC B1 ;  /* 0x0000000000017941 */ /* 0x000fea0003800000 */
.L_x_620:
[----:B-----5:R-:W-:Y:S01]  /*1ef30*/  IMAD.U32 R3, R222, 0x10000, RZ ;  /* 0x00010000de037824 */ /* 0x020fe200078e00ff */
[----:B0-----:R-:W-:Y:S01]  /*1ef40*/  @P2 MOV R12, R4 ;  /* 0x00000004000c2202 */ /* 0x001fe20000000f00 */
[----:B------:R-:W-:Y:S01]  /*1ef50*/  @P2 IMAD.MOV.U32 R13, RZ, RZ, R9 ;  /* 0x000000ffff0d2224 */ /* 0x000fe200078e0009 */
        /* <DEDUP_REMOVED lines=8> */
.L_x_623:
[----:B------:R-:W-:Y:S05]  /*1efe0*/  BSYNC B1 ;  /* 0x0000000000017941 */ /* 0x000fea0003800000 */
.L_x_622:
[----:B0----5:R-:W-:Y:S01]  /*1eff0*/  IMAD.U32 R3, R222, 0x10000, RZ ;  /* 0x00010000de037824 */ /* 0x021fe200078e00ff */
[----:B------:R-:W-:Y:S01]  /*1f000*/  ISETP.GT.AND P2, PT, R0, 0x18, P1 ;  /* 0x000000180000780c */ /* 0x000fe20000f44270 */
[----:B------:R-:W-:Y:S01]  /*1f010*/  @P3 IMAD.MOV.U32 R13, RZ, RZ, R9 ;  /* 0x000000ffff0d3224 */ /* 0x000fe200078e0009 */
[----:B------:R-:W-:Y:S01]  /*1f020*/  BSSY B1, `(.L_x_624) ;  /* 0x0000009000017945 */ /* 0x000fe20003800000 */
[----:B------:R-:W-:-:S04]  /*1f030*/  FMUL R12, R3, R16 ;  /* 0x00000010030c7220 */ /* 0x000fc80000400000 */
[----:B------:R-:W-:-:S05]  /*1f040*/  FFMA R12, R37, R2, R12 ;  /* 0x00000002250c7223 */ /* 0x000fca000000000c */
[----:B------:R-:W-:-:S04]  /*1f050*/  F2FP.BF16.F32.PACK_AB R12, RZ, R12 ;  /* 0x0000000cff0c723e */ /* 0x000fc800000010ff */
[----:B------:R-:W-:Y:S02]  /*1f060*/  PRMT R3, R12, 0x7610, R3 ;  /* 0x000076100c037816 */ /* 0x000fe40000000003 */
[----:B------:R-:W-:-:S05]  /*1f070*/  @P3 MOV R12, R4 ;  /* 0x00000004000c3202 */ /* 0x000fca0000000f00 */
[----:B------:R0:W-:Y:S01]  /*1f080*/  @P3 STG.E.U16 desc[UR44][R12.64+0x32], R3 ;  /* 0x000032030c003986 */ /* 0x0001e2000c10152c */
[----:B------:R-:W-:Y:S05]  /*1f090*/  @!P2 BRA `(.L_x_625) ;  /* 0x000000000004a947 */ /* 0x000fea0003800000 */
[----:B------:R0:W5:Y:S02]  /*1f0a0*/  LDG.E.LTC128B.U16 R222, desc[UR44][R18.64+0x30] ;  /* 0x0000302c12de7981 */ /* 0x000164000c1e1520 */
.L_x_625:
[----:B------:R-:W-:Y:S05]  /*1f0b0*/  BSYNC B1 ;  /* 0x0000000000017941 */ /* 0x000fea0003800000 */
.L_x_624:
        /* <DEDUP_REMOVED lines=9> */
.L_x_627:
[----:B------:R-:W-:Y:S05]  /*1f150*/  BSYNC B1 ;  /* 0x0000000000017941 */ /* 0x000fea0003800000 */
.L_x_626:
        /* <DEDUP_REMOVED lines=9> */
.L_x_629:
[----:B------:R-:W-:Y:S05]  /*1f1f0*/  BSYNC B1 ;  /* 0x0000000000017941 */ /* 0x000fea0003800000 */
.L_x_628:
        /* <DEDUP_REMOVED lines=11> */
.L_x_631:
[----:B------:R-:W-:Y:S05]  /*1f2b0*/  BSYNC B1 ;  /* 0x0000000000017941 */ /* 0x000fea0003800000 */
.L_x_630:
        /* <DEDUP_REMOVED lines=12> */
.L_x_633:
[----:B------:R-:W-:Y:S05]  /*1f380*/  BSYNC B1 ;  /* 0x0000000000017941 */ /* 0x000fea0003800000 */
.L_x_632:
        /* <DEDUP_REMOVED lines=9> */
.L_x_635:
[----:B------:R-:W-:Y:S05]  /*1f420*/  BSYNC B1 ;  /* 0x0000000000017941 */ /* 0x000fea0003800000 */
.L_x_634:
        /* <DEDUP_REMOVED lines=9> */
.L_x_637:
[----:B------:R-:W-:Y:S05]  /*1f4c0*/  BSYNC B1 ;  /* 0x0000000000017941 */ /* 0x000fea0003800000 */
.L_x_636:
        /* <DEDUP_REMOVED lines=11> */
.L_x_639:
[----:B------:R-:W-:Y:S05]  /*1f580*/  BSYNC B1 ;  /* 0x0000000000017941 */ /* 0x000fea0003800000 */
.L_x_638:
        /* <DEDUP_REMOVED lines=12> */
.L_x_641:
[----:B------:R-:W-:Y:S05]  /*1f650*/  BSYNC B1 ;  /* 0x0000000000017941 */ /* 0x000fea0003800000 */
.L_x_640:
        /* <DEDUP_REMOVED lines=9> */
.L_x_643:
[----:B------:R-:W-:Y:S05]  /*1f6f0*/  BSYNC B1 ;  /* 0x0000000000017941 */ /* 0x000fea0003800000 */
.L_x_642:
        /* <DEDUP_REMOVED lines=9> */
.L_x_645:
[----:B------:R-:W-:Y:S05]  /*1f790*/  BSYNC B1 ;  /* 0x0000000000017941 */ /* 0x000fea0003800000 */
.L_x_644:
        /* <DEDUP_REMOVED lines=11> */
.L_x_647:
[----:B------:R-:W-:Y:S05]  /*1f850*/  BSYNC B1 ;  /* 0x0000000000017941 */ /* 0x000fea0003800000 */
.L_x_646:
        /* <DEDUP_REMOVED lines=12> */
.L_x_649:
[----:B------:R-:W-:Y:S05]  /*1f920*/  BSYNC B1 ;  /* 0x0000000000017941 */ /* 0x000fea0003800000 */
.L_x_648:
        /* <DEDUP_REMOVED lines=9> */
.L_x_651:
[----:B------:R-:W-:Y:S05]  /*1f9c0*/  BSYNC B1 ;  /* 0x0000000000017941 */ /* 0x000fea0003800000 */
.L_x_650:
        /* <DEDUP_REMOVED lines=9> */
.L_x_653:
[----:B------:R-:W-:Y:S05]  /*1fa60*/  BSYNC B1 ;  /* 0x0000000000017941 */ /* 0x000fea0003800000 */
.L_x_652:
        /* <DEDUP_REMOVED lines=11> */
.L_x_655:
[----:B------:R-:W-:Y:S05]  /*1fb20*/  BSYNC B1 ;  /* 0x0000000000017941 */ /* 0x000fea0003800000 */
.L_x_654:
        /* <DEDUP_REMOVED lines=12> */
.L_x_657:
[----:B------:R-:W-:Y:S05]  /*1fbf0*/  BSYNC B1 ;  /* 0x0000000000017941 */ /* 0x000fea0003800000 */
.L_x_656:
        /* <DEDUP_REMOVED lines=9> */
.L_x_659:
[----:B------:R-:W-:Y:S05]  /*1fc90*/  BSYNC B1 ;  /* 0x0000000000017941 */ /* 0x000fea0003800000 */
.L_x_658:
        /* <DEDUP_REMOVED lines=9> */
.L_x_661:
[----:B------:R-:W-:Y:S05]  /*1fd30*/  BSYNC B1 ;  /* 0x0000000000017941 */ /* 0x000fea0003800000 */
.L_x_660:
        /* <DEDUP_REMOVED lines=11> */
.L_x_663:
[----:B------:R-:W-:Y:S05]  /*1fdf0*/  BSYNC B1 ;  /* 0x0000000000017941 */ /* 0x000fea0003800000 */
.L_x_662:
        /* <DEDUP_REMOVED lines=12> */
.L_x_665:
[----:B------:R-:W-:Y:S05]  /*1fec0*/  BSYNC B1 ;  /* 0x0000000000017941 */ /* 0x000fea0003800000 */
.L_x_664:
        /* <DEDUP_REMOVED lines=9> */
.L_x_667:
[----:B------:R-:W-:Y:S05]  /*1ff60*/  BSYNC B1 ;  /* 0x0000000000017941 */ /* 0x000fea0003800000 */
.L_x_666:
        /* <DEDUP_REMOVED lines=9> */
.L_x_669:
[----:B------:R-:W-:Y:S05]  /*20000*/  BSYNC B1 ;  /* 0x0000000000017941 */ /* 0x000fea0003800000 */
.L_x_668:
        /* <DEDUP_REMOVED lines=11> */
.L_x_671:
[----:B------:R-:W-:Y:S05]  /*200c0*/  BSYNC B1 ;  /* 0x0000000000017941 */ /* 0x000fea0003800000 */
.L_x_670:
        /* <DEDUP_REMOVED lines=12> */
.L_x_673:
[----:B------:R-:W-:Y:S05]  /*20190*/  BSYNC B1 ;  /* 0x0000000000017941 */ /* 0x000fea0003800000 */
.L_x_672:
        /* <DEDUP_REMOVED lines=9> */
.L_x_675:
[----:B------:R-:W-:Y:S05]  /*20230*/  BSYNC B1 ;  /* 0x0000000000017941 */ /* 0x000fea0003800000 */
.L_x_674:
        /* <DEDUP_REMOVED lines=9> */
.L_x_677:
[----:B------:R-:W-:Y:S05]  /*202d0*/  BSYNC B1 ;  /* 0x0000000000017941 */ /* 0x000fea0003800000 */
.L_x_676:
        /* <DEDUP_REMOVED lines=11> */
.L_x_679:
[----:B------:R-:W-:Y:S05]  /*20390*/  BSYNC B1 ;  /* 0x0000000000017941 */ /* 0x000fea0003800000 */
.L_x_678:
        /* <DEDUP_REMOVED lines=12> */
.L_x_681:
[----:B------:R-:W-:Y:S05]  /*20460*/  BSYNC B1 ;  /* 0x0000000000017941 */ /* 0x000fea0003800000 */
.L_x_680:
        /* <DEDUP_REMOVED lines=9> */
.L_x_683:
[----:B------:R-:W-:Y:S05]  /*20500*/  BSYNC B1 ;  /* 0x0000000000017941 */ /* 0x000fea0003800000 */
.L_x_682:
        /* <DEDUP_REMOVED lines=9> */
.L_x_685:
[----:B------:R-:W-:Y:S05]  /*205a0*/  BSYNC B1 ;  /* 0x0000000000017941 */ /* 0x000fea0003800000 */
.L_x_684:
        /* <DEDUP_REMOVED lines=11> */
.L_x_687:
[----:B------:R-:W-:Y:S05]  /*20660*/  BSYNC B1 ;  /* 0x0000000000017941 */ /* 0x000fea0003800000 */
.L_x_686:
        /* <DEDUP_REMOVED lines=12> */
.L_x_689:
[----:B------:R-:W-:Y:S05]  /*20730*/  BSYNC B1 ;  /* 0x0000000000017941 */ /* 0x000fea0003800000 */
.L_x_688:
        /* <DEDUP_REMOVED lines=9> */
.L_x_691:
[----:B------:R-:W-:Y:S05]  /*207d0*/  BSYNC B1 ;  /* 0x0000000000017941 */ /* 0x000fea0003800000 */
.L_x_690:
        /* <DEDUP_REMOVED lines=9> */
.L_x_693:
[----:B------:R-:W-:Y:S05]  /*20870*/  BSYNC B1 ;  /* 0x0000000000017941 */ /* 0x000fea0003800000 */
.L_x_692:
        /* <DEDUP_REMOVED lines=11> */
.L_x_695:
[----:B------:R-:W-:Y:S05]  /*20930*/  BSYNC B1 ;  /* 0x0000000000017941 */ /* 0x000fea0003800000 */
.L_x_694:
        /* <DEDUP_REMOVED lines=12> */
.L_x_697:
[----:B------:R-:W-:Y:S05]  /*20a00*/  BSYNC B1 ;  /* 0x0000000000017941 */ /* 0x000fea0003800000 */
.L_x_696:
        /* <DEDUP_REMOVED lines=9> */
.L_x_699:
[----:B------:R-:W-:Y:S05]  /*20aa0*/  BSYNC B1 ;  /* 0x0000000000017941 */ /* 0x000fea0003800000 */
.L_x_698:
        /* <DEDUP_REMOVED lines=9> */
.L_x_701:
[----:B------:R-:W-:Y:S05]  /*20b40*/  BSYNC B1 ;  /* 0x0000000000017941 */ /* 0x000fea0003800000 */
.L_x_700:
        /* <DEDUP_REMOVED lines=11> */
.L_x_703:
[----:B------:R-:W-:Y:S05]  /*20c00*/  BSYNC B1 ;  /* 0x0000000000017941 */ /* 0x000fea0003800000 */
.L_x_702:
        /* <DEDUP_REMOVED lines=12> */
.L_x_705:
[----:B------:R-:W-:Y:S05]  /*20cd0*/  BSYNC B1 ;  /* 0x0000000000017941 */ /* 0x000fea0003800000 */
.L_x_704:
        /* <DEDUP_REMOVED lines=9> */
.L_x_707:
[----:B------:R-:W-:Y:S05]  /*20d70*/  BSYNC B1 ;  /* 0x0000000000017941 */ /* 0x000fea0003800000 */
.L_x_706:
        /* <DEDUP_REMOVED lines=9> */
.L_x_709:
[----:B------:R-:W-:Y:S05]  /*20e10*/  BSYNC B1 ;  /* 0x0000000000017941 */ /* 0x000fea0003800000 */
.L_x_708:
        /* <DEDUP_REMOVED lines=11> */
.L_x_711:
[----:B------:R-:W-:Y:S05]  /*20ed0*/  BSYNC B1 ;  /* 0x0000000000017941 */ /* 0x000fea0003800000 */
.L_x_710:
        /* <DEDUP_REMOVED lines=12> */
.L_x_713:
[----:B------:R-:W-:Y:S05]  /*20fa0*/  BSYNC B1 ;  /* 0x0000000000017941 */ /* 0x000fea0003800000 */
.L_x_712:
        /* <DEDUP_REMOVED lines=9> */
.L_x_715:
[----:B------:R-:W-:Y:S05]  /*21040*/  BSYNC B1 ;  /* 0x0000000000017941 */ /* 0x000fea0003800000 */
.L_x_714:
        /* <DEDUP_REMOVED lines=9> */
.L_x_717:
[----:B------:R-:W-:Y:S05]  /*210e0*/  BSYNC B1 ;  /* 0x0000000000017941 */ /* 0x000fea0003800000 */
.L_x_716:
        /* <DEDUP_REMOVED lines=11> */
.L_x_719:
[----:B------:R-:W-:Y:S05]  /*211a0*/  BSYNC B1 ;  /* 0x0000000000017941 */ /* 0x000fea0003800000 */
.L_x_718:
        /* <DEDUP_REMOVED lines=12> */
.L_x_721:
[----:B------:R-:W-:Y:S05]  /*21270*/  BSYNC B1 ;  /* 0x0000000000017941 */ /* 0x000fea0003800000 */
.L_x_720:
        /* <DEDUP_REMOVED lines=9> */
.L_x_723:
[----:B------:R-:W-:Y:S05]  /*21310*/  BSYNC B1 ;  /* 0x0000000000017941 */ /* 0x000fea0003800000 */
.L_x_722:
        /* <DEDUP_REMOVED lines=9> */
.L_x_725:
[----:B------:R-:W-:Y:S05]  /*213b0*/  BSYNC B1 ;  /* 0x0000000000017941 */ /* 0x000fea0003800000 */
.L_x_724:
        /* <DEDUP_REMOVED lines=11> */
.L_x_727:
[----:B------:R-:W-:Y:S05]  /*21470*/  BSYNC B1 ;  /* 0x0000000000017941 */ /* 0x000fea0003800000 */
.L_x_726:
        /* <DEDUP_REMOVED lines=12> */
.L_x_729:
[----:B------:R-:W-:Y:S05]  /*21540*/  BSYNC B1 ;  /* 0x0000000000017941 */ /* 0x000fea0003800000 */
.L_x_728:
        /* <DEDUP_REMOVED lines=9> */
.L_x_731:
[----:B------:R-:W-:Y:S05]  /*215e0*/  BSYNC B1 ;  /* 0x0000000000017941 */ /* 0x000fea0003800000 */
.L_x_730:
        /* <DEDUP_REMOVED lines=9> */
.L_x_733:
[----:B------:R-:W-:Y:S05]  /*21680*/  BSYNC B1 ;  /* 0x0000000000017941 */ /* 0x000fea0003800000 */
.L_x_732:
        /* <DEDUP_REMOVED lines=11> */
.L_x_735:
[----:B------:R-:W-:Y:S05]  /*21740*/  BSYNC B1 ;  /* 0x0000000000017941 */ /* 0x000fea0003800000 */
.L_x_734:
        /* <DEDUP_REMOVED lines=12> */
.L_x_737:
[----:B------:R-:W-:Y:S05]  /*21810*/  BSYNC B1 ;  /* 0x0000000000017941 */ /* 0x000fea0003800000 */
.L_x_736:
        /* <DEDUP_REMOVED lines=9> */
.L_x_739:
[----:B------:R-:W-:Y:S05]  /*218b0*/  BSYNC B1 ;  /* 0x0000000000017941 */ /* 0x000fea0003800000 */
.L_x_738:
        /* <DEDUP_REMOVED lines=9> */
.L_x_741:
[----:B------:R-:W-:Y:S05]  /*21950*/  BSYNC B1 ;  /* 0x0000000000017941 */ /* 0x000fea0003800000 */
.L_x_740:
        /* <DEDUP_REMOVED lines=11> */
.L_x_743:
[----:B------:R-:W-:Y:S05]  /*21a10*/  BSYNC B1 ;  /* 0x0000000000017941 */ /* 0x000fea0003800000 */
.L_x_742:
        /* <DEDUP_REMOVED lines=12> */
.L_x_745:
[----:B------:R-:W-:Y:S05]  /*21ae0*/  BSYNC B1 ;  /* 0x0000000000017941 */ /* 0x000fea0003800000 */
.L_x_744:
        /* <DEDUP_REMOVED lines=9> */
.L_x_747:
[----:B------:R-:W-:Y:S05]  /*21b80*/  BSYNC B1 ;  /* 0x0000000000017941 */ /* 0x000fea0003800000 */
.L_x_746:
        /* <DEDUP_REMOVED lines=9> */
.L_x_749:
[----:B------:R-:W-:Y:S05]  /*21c20*/  BSYNC B1 ;  /* 0x0000000000017941 */ /* 0x000fea0003800000 */
.L_x_748:
        /* <DEDUP_REMOVED lines=11> */
.L_x_751:
[----:B------:R-:W-:Y:S05]  /*21ce0*/  BSYNC B1 ;  /* 0x0000000000017941 */ /* 0x000fea0003800000 */
.L_x_750:
        /* <DEDUP_REMOVED lines=12> */
.L_x_753:
[----:B------:R-:W-:Y:S05]  /*21db0*/  BSYNC B1 ;  /* 0x0000000000017941 */ /* 0x000fea0003800000 */
.L_x_752:
        /* <DEDUP_REMOVED lines=9> */
.L_x_755:
[----:B------:R-:W-:Y:S05]  /*21e50*/  BSYNC B1 ;  /* 0x0000000000017941 */ /* 0x000fea0003800000 */
.L_x_754:
        /* <DEDUP_REMOVED lines=9> */
.L_x_757:
[----:B------:R-:W-:Y:S05]  /*21ef0*/  BSYNC B1 ;  /* 0x0000000000017941 */ /* 0x000fea0003800000 */
.L_x_756:
        /* <DEDUP_REMOVED lines=11> */
.L_x_759:
[----:B------:R-:W-:Y:S05]  /*21fb0*/  BSYNC B1 ;  /* 0x0000000000017941 */ /* 0x000fea0003800000 */
.L_x_758:
        /* <DEDUP_REMOVED lines=12> */
.L_x_761:
[----:B------:R-:W-:Y:S05]  /*22080*/  BSYNC B1 ;  /* 0x0000000000017941 */ /* 0x000fea0003800000 */
.L_x_760:
        /* <DEDUP_REMOVED lines=9> */
.L_x_763:
[----:B------:R-:W-:Y:S05]  /*22120*/  BSYNC B1 ;  /* 0x0000000000017941 */ /* 0x000fea0003800000 */
.L_x_762:
        /* <DEDUP_REMOVED lines=9> */
.L_x_765:
[----:B------:R-:W-:Y:S05]  /*221c0*/  BSYNC B1 ;  /* 0x0000000000017941 */ /* 0x000fea0003800000 */
.L_x_764:
        /* <DEDUP_REMOVED lines=11> */
.L_x_767:
[----:B------:R-:W-:Y:S05]  /*22280*/  BSYNC B1 ;  /* 0x0000000000017941 */ /* 0x000fea0003800000 */
.L_x_766:
        /* <DEDUP_REMOVED lines=12> */
.L_x_769:
[----:B------:R-:W-:Y:S05]  /*22350*/  BSYNC B1 ;  /* 0x0000000000017941 */ /* 0x000fea0003800000 */
.L_x_768:
        /* <DEDUP_REMOVED lines=9> */
.L_x_771:
[----:B------:R-:W-:Y:S05]  /*223f0*/  BSYNC B1 ;  /* 0x0000000000017941 */ /* 0x000fea0003800000 */
.L_x_770:
        /* <DEDUP_REMOVED lines=9> */
.L_x_773:
[----:B------:R-:W-:Y:S05]  /*22490*/  BSYNC B1 ;  /* 0x0000000000017941 */ /* 0x000fea0003800000 */
.L_x_772:
        /* <DEDUP_REMOVED lines=11> */
.L_x_775:
[----:B------:R-:W-:Y:S05]  /*22550*/  BSYNC B1 ;  /* 0x0000000000017941 */ /* 0x000fea0003800000 */
.L_x_774:
        /* <DEDUP_REMOVED lines=12> */
.L_x_777:
[----:B------:R-:W-:Y:S05]  /*22620*/  BSYNC B1 ;  /* 0x0000000000017941 */ /* 0x000fea0003800000 */
.L_x_776:
        /* <DEDUP_REMOVED lines=9> */
.L_x_779:
[----:B------:R-:W-:Y:S05]  /*226c0*/  BSYNC B1 ;  /* 0x0000000000017941 */ /* 0x000fea0003800000 */
.L_x_778:
        /* <DEDUP_REMOVED lines=9> */
.L_x_781:
[----:B------:R-:W-:Y:S05]  /*22760*/  BSYNC B1 ;  /* 0x0000000000017941 */ /* 0x000fea0003800000 */
.L_x_780:
        /* <DEDUP_REMOVED lines=11> */
.L_x_783:
[----:B------:R-:W-:Y:S05]  /*22820*/  BSYNC B1 ;  /* 0x0000000000017941 */ /* 0x000fea0003800000 */
.L_x_782:
[----:B0----5:R-:W-:Y:S01]  /*22830*/  SHF.L.U32 R3, R222, 0x10, RZ ;  /* 0x00000010de037819 */ /* 0x021fe200000006ff */
[----:B------:R-:W-:Y:S01]  /*22840*/  @P0 IMAD.MOV.U32 R5, RZ, RZ, R9 ;  /* 0x000000ffff050224 */ /* 0x000fe200078e0009 */
[----:B------:R-:W-:Y:S01]  /*22850*/  ISETP.GT.AND P2, PT, R0, 0xb8, P1 ;  /* 0x000000b80000780c */ /* 0x000fe20000f44270 */
[----:B------:R-:W-:Y:S02]  /*22860*/  BSSY B1, `(.L_x_784) ;  /* 0x0000007000017945 */ /* 0x000fe40003800000 */
[----:B-1-34-:R-:W-:-:S04]  /*22870*/  FMUL R6, R3, R16 ;  /* 0x0000001003067220 */ /* 0x01afc80000400000 */
[----:B------:R-:W-:-:S05]  /*22880*/  FFMA R6, R117, R2, R6 ;  /* 0x0000000275067223 */ /* 0x000fca0000000006 */
[----:B------:R-:W-:-:S05]  /*22890*/  F2FP.BF16.F32.PACK_AB R6, RZ, R6 ;  /* 0x00000006ff06723e */ /* 0x000fca00000010ff */
[----:B------:R0:W-:Y:S01]  /*228a0*/  @P0 STG.E.U16 desc[UR44][R4.64+0x172], R6 ;  /* 0x0001720604000986 */ /* 0x0001e2000c10152c */
[----:B------:R-:W-:Y:S05]  /*228b0*/  @!P2 BRA `(.L_x_785) ;  /* 0x000000000004a947 */ /* 0x000fea0003800000 */
[----:B------:R1:W5:Y:S02]  /*228c0*/  LDG.E.LTC128B.U16 R222, desc[UR44][R18.64+0x170] ;  /* 0x0001702c12de7981 */ /* 0x000364000c1e1520 */
.L_x_785:
[----:B------:R-:W-:Y:S05]  /*228d0*/  BSYNC B1 ;  /* 0x0000000000017941 */ /* 0x000fea0003800000 */
.L_x_784:
        /* <DEDUP_REMOVED lines=11> */
.L_x_787:
[----:B------:R-:W-:Y:S05]  /*22990*/  BSYNC B1 ;  /* 0x0000000000017941 */ /* 0x000fea0003800000 */
.L_x_786:
[----:B------:R-:W-:Y:S05]  /*229a0*/  @!P1 BRA `(.L_x_788) ;  /* 0x0000008000589947 */ /* 0x000fea0003800000 */
[----:B0----5:R-:W-:-:S04]  /*229b0*/  IMAD.U32 R3, R222, 0x10000, RZ ;  /* 0x00010000de037824 */ /* 0x021fc800078e00ff */
[----:B------:R-:W-:-:S04]  /*229c0*/  FMUL R0, R3, R16 ;  /* 0x0000001003007220 */ /* 0x000fc80000400000 */
[----:B------:R-:W-:-:S05]  /*229d0*/  FFMA R0, R119, R2, R0 ;  /* 0x0000000277007223 */ /* 0x000fca0000000000 */
[----:B------:R-:W-:-:S05]  /*229e0*/  F2FP.BF16.F32.PACK_AB R0, RZ, R0 ;  /* 0x00000000ff00723e */ /* 0x000fca00000010ff */
[----:B------:R4:W-:Y:S01]  /*229f0*/  STG.E.U16 desc[UR44][R10.64+0x172], R0 ;  /* 0x000172000a007986 */ /* 0x0009e2000c10152c */
[----:B------:R-:W-:Y:S05]  /*22a00*/  BRA `(.L_x_788) ;  /* 0x0000008000407947 */ /* 0x000fea0003800000 */
.L_x_29:
[----:B------:R-:W2:Y:S01]  /*22a10*/  LDL.LU R5, [R1+0x184] ;  /* 0x0001840001057983 */ /* 0x000ea20000300800 */
[----:B------:R-:W-:-:S03]  /*22a20*/  ULDC.64 UR4, c[0x0][0x5c0] ;  /* 0x0001700000047ab9 */ /* 0x000fc60000000a00 */
[----:B------:R-:W3:Y:S04]  /*22a30*/  LDL.LU R4, [R1+0x180] ;  /* 0x0001800001047983 */ /* 0x000ee80000300800 */
[----:B------:R-:W4:Y:S04]  /*22a40*/  LDL.LU R234, [R1+0x1ec] ;  /* 0x0001ec0001ea7983 */ /* 0x000f280000300800 */
        /* <DEDUP_REMOVED lines=30> */
[----:B------:R0:W-:Y:S04]  /*22c30*/  STL [R1+0x504], R185 ;  /* 0x000504b901007387 */ /* 0x0001e80000100800 */
[----:B0-----:R-:W4:Y:S04]  /*22c40*/  LDL.LU R185, [R1+0x1fc] ;  /* 0x0001fc0001b97983 */ /* 0x001f280000300800 */
        /* <DEDUP_REMOVED lines=123> */
[----:B0-----:R-:W4:Y:S01]  /*23400*/  LDL.LU R55, [R1+0x188] ;  /* 0x0001880001377983 */ /* 0x001f220000300800 */
[-C--:B---3--:R-:W-:Y:S01]  /*23410*/  FMUL R8, R4, R2.reuse ;  /* 0x0000000204087220 */ /* 0x088fe20000400000 */
[----:B--2---:R-:W-:Y:S01]  /*23420*/  FMUL R7, R5, R2 ;  /* 0x0000000205077220 */ /* 0x004fe20000400000 */
[----:B------:R-:W-:Y:S01]  /*23430*/  LEA R4, P1, R6, UR4, 0x1 ;  /* 0x0000000406047c11 */ /* 0x000fe2000f8208ff */
[----:B------:R-:W-:Y:S01]  /*23440*/  USHF.L.U64.HI UR4, UR8, 0x4, UR9 ;  /* 0x0000000408047899 */ /* 0x000fe20008010209 */
[----:B------:R-:W-:Y:S01]  /*23450*/  ISETP.GT.AND P3, PT, R0, 0x1, P0 ;  /* 0x000000010000780c */ /* 0x000fe20000764270 */
[----:B------:R-:W-:Y:S01]  /*23460*/  STL [R1+0x408], R56 ;  /* 0x0004083801007387 */ /* 0x000fe20000100800 */
[----:B------:R-:W-:Y:S01]  /*23470*/  F2FP.BF16.F32.PACK_AB R8, RZ, R8 ;  /* 0x00000008ff08723e */ /* 0x000fe200000010ff */
[-C--:B----4-:R-:W-:Y:S01]  /*23480*/  FMUL R234, R234, R2.reuse ;  /* 0x00000002eaea7220 */ /* 0x090fe20000400000 */
[----:B------:R-:W-:Y:S01]  /*23490*/  F2FP.BF16.F32.PACK_AB R7, RZ, R7 ;  /* 0x00000007ff07723e */ /* 0x000fe200000010ff */
[----:B------:R-:W-:Y:S01]  /*234a0*/  STL [R1+0x404], R57 ;  /* 0x0004043901007387 */ /* 0x000fe20000100800 */
[----:B------:R-:W-:Y:S01]  /*234b0*/  LEA.HI.X R5, R6, UR5, R10, 0x1, P1 ;  /* 0x0000000506057c11 */ /* 0x000fe200088f0c0a */
[----:B------:R-:W-:Y:S01]  /*234c0*/  USHF.L.U32 UR5, UR8, 0x4, URZ ;  /* 0x0000000408057899 */ /* 0x000fe2000800063f */
[----:B------:R-:W-:Y:S01]  /*234d0*/  PRMT R6, R8, 0x7610, R6 ;  /* 0x0000761008067816 */ /* 0x000fe20000000006 */
[----:B------:R-:W-:Y:S01]  /*234e0*/  STL [R1+0x400], R58 ;  /* 0x0004003a01007387 */ /* 0x000fe20000100800 */
[----:B------:R-:W-:Y:S01]  /*234f0*/  ISETP.GT.AND P1, PT, R3, 0x8, PT ;  /* 0x000000080300780c */ /* 0x000fe20003f24270 */
[-C--:B------:R-:W-:Y:S01]  /*23500*/  FMUL R233, R233, R2.reuse ;  /* 0x00000002e9e97220 */ /* 0x080fe20000400000 */
[----:B------:R-:W-:Y:S01]  /*23510*/  PRMT R9, R7, 0x7610, R9 ;  /* 0x0000761007097816 */ /* 0x000fe20000000009 */
[----:B------:R0:W-:Y:S01]  /*23520*/  @P2 STG.E.U16 desc[UR44][R4.64], R6 ;  /* 0x0000000604002986 */ /* 0x0001e2000c10152c */
[----:B------:R-:W-:Y:S01]  /*23530*/  ISETP.GT.AND P2, PT, R0, RZ, P1 ;  /* 0x000000ff0000720c */ /* 0x000fe20000f44270 */
[-C--:B------:R-:W-:Y:S01]  /*23540*/  FMUL R232, R232, R2.reuse ;  /* 0x00000002e8e87220 */ /* 0x080fe20000400000 */
[C---:B------:R-:W-:Y:S01]  /*23550*/  ISETP.GT.AND P4, PT, R0.reuse, 0x9, P0 ;  /* 0x000000090000780c */ /* 0x040fe20000784270 */
[----:B------:R1:W-:Y:S01]  /*23560*/  @P3 STG.E.U16 desc[UR44][R4.64+0x2], R9 ;  /* 0x0000020904003986 */ /* 0x0003e2000c10152c */
[----:B------:R-:W-:Y:S01]  /*23570*/  ISETP.GT.AND P5, PT, R0, 0x39, P0 ;  /* 0x000000390000780c */ /* 0x000fe200007a4270 */
[-C--:B------:R-:W-:Y:S01]  /*23580*/  FMUL R217, R217, R2.reuse ;  /* 0x00000002d9d97220 */ /* 0x080fe20000400000 */
[-C--:B------:R-:W-:Y:S01]  /*23590*/  FMUL R185, R185, R2.reuse ;  /* 0x00000002b9b97220 */ /* 0x080fe20000400000 */
[----:B------:R-:W-:Y:S01]  /*235a0*/  STL [R1+0x3fc], R59 ;  /* 0x0003fc3b01007387 */ /* 0x000fe20000100800 */
[----:B------:R-:W-:Y:S01]  /*235b0*/  FMUL R237, R30, R2 ;  /* 0x000000021eed7220 */ /* 0x000fe20000400000 */
[----:B------:R-:W-:Y:S01]  /*235c0*/  F2FP.BF16.F32.PACK_AB R234, RZ, R234 ;  /* 0x000000eaffea723e */ /* 0x000fe200000010ff */
[-C--:B------:R-:W-:Y:S01]  /*235d0*/  FMUL R236, R29, R2.reuse ;  /* 0x000000021dec7220 */ /* 0x080fe20000400000 */
[----:B0-----:R-:W-:Y:S01]  /*235e0*/  IADD3 R6, P3, R4, UR5, RZ ;  /* 0x0000000504067c10 */ /* 0x001fe2000ff7e0ff */
[----:B------:R-:W-:Y:S01]  /*235f0*/  STL [R1+0x3f8], R60 ;  /* 0x0003f83c01007387 */ /* 0x000fe20000100800 */
[----:B------:R-:W-:Y:S01]  /*23600*/  F2FP.BF16.F32.PACK_AB R233, RZ, R233 ;  /* 0x000000e9ffe9723e */ /* 0x000fe200000010ff */
[----:B------:R-:W-:Y:S01]  /*23610*/  FMUL R235, R235, R2 ;  /* 0x00000002ebeb7220 */ /* 0x000fe20000400000 */
[----:B------:R-:W-:Y:S01]  /*23620*/  F2FP.BF16.F32.PACK_AB R232, RZ, R232 ;  /* 0x000000e8ffe8723e */ /* 0x000fe200000010ff */
[----:B------:R-:W-:Y:S01]  /*23630*/  STL [R1+0x3f4], R61 ;  /* 0x0003f43d01007387 */ /* 0x000fe20000100800 */
[----:B------:R-:W-:Y:S01]  /*23640*/  F2FP.BF16.F32.PACK_AB R217, RZ, R217 ;  /* 0x000000d9ffd9723e */ /* 0x000fe200000010ff */
[-C--:B------:R-:W-:Y:S01]  /*23650*/  FMUL R29, R231, R2.reuse ;  /* 0x00000002e71d7220 */ /* 0x080fe20000400000 */
[-C--:B------:R-:W-:Y:S01]  /*23660*/  FMUL R186, R186, R2.reuse ;  /* 0x00000002baba7220 */ /* 0x080fe20000400000 */
[----:B------:R-:W-:Y:S01]  /*23670*/  STL [R1+0x3f0], R62 ;  /* 0x0003f03e01007387 */ /* 0x000fe20000100800 */
[-C--:B------:R-:W-:Y:S01]  /*23680*/  FMUL R30, R230, R2.reuse ;  /* 0x00000002e61e7220 */ /* 0x080fe20000400000 */
        /* <DEDUP_REMOVED lines=44> */
[----:B------:R-:W-:-:S02]  /*23950*/  FMUL R28, R28, R2 ;  /* 0x000000021c1c7220 */ /* 0x000fc40000400000 */
        /* <DEDUP_REMOVED lines=40> */
[-C--:B------:R-:W-:Y:S01]  /*23be0*/  FMUL R10, R51, R2.reuse ;  /* 0x00000002330a7220 */ /* 0x080fe20000400000 */
[----:B------:R-:W-:-:S02]  /*23bf0*/  FMUL R8, R54, R2 ;  /* 0x0000000236087220 */ /* 0x000fc40000400000 */
[----:B------:R-:W-:Y:S01]  /*23c00*/  STL [R1+0x320], R114 ;  /* 0x0003207201007387 */ /* 0x000fe20000100800 */
[----:B------:R-:W-:Y:S02]  /*23c10*/  FMUL R7, R55, R2 ;  /* 0x0000000237077220 */ /* 0x000fe40000400000 */
[----:B------:R-:W-:Y:S01]  /*23c20*/  F2FP.BF16.F32.PACK_AB R8, RZ, R8 ;  /* 0x00000008ff08723e */ /* 0x000fe200000010ff */
[----:B------:R-:W-:Y:S01]  /*23c30*/  STL [R1+0x31c], R115 ;  /* 0x00031c7301007387 */ /* 0x000fe20000100800 */
[----:B------:R-:W-:Y:S01]  /*23c40*/  F2FP.BF16.F32.PACK_AB R237, RZ, R237 ;  /* 0x000000edffed723e */ /* 0x000fe200000010ff */
[----:B------:R-:W-:Y:S01]  /*23c50*/  FMUL R51, R12, R2 ;  /* 0x000000020c337220 */ /* 0x000fe20000400000 */
[----:B------:R-:W-:Y:S01]  /*23c60*/  F2FP.BF16.F32.PACK_AB R7, RZ, R7 ;  /* 0x00000007ff07723e */ /* 0x000fe200000010ff */
[----:B------:R-:W-:Y:S03]  /*23c70*/  STL [R1+0x318], R116 ;  /* 0x0003187401007387 */ /* 0x000fe60000100800 */
[----:B-1----:R-:W-:Y:S01]  /*23c80*/  PRMT R9, R7, 0x7610, R9 ;  /* 0x0000761007097816 */ /* 0x002fe20000000009 */
[----:B------:R-:W-:Y:S01]  /*23c90*/  STL [R1+0x314], R117 ;  /* 0x0003147501007387 */ /* 0x000fe20000100800 */
[----:B------:R-:W-:-:S02]  /*23ca0*/  IADD3.X R7, R5, UR4, RZ, P3, !PT ;  /* 0x0000000405077c10 */ /* 0x000fc40009ffe4ff */
[C---:B------:R-:W-:Y:S01]  /*23cb0*/  ISETP.GT.AND P3, PT, R0.reuse, 0x8, P0 ;  /* 0x000000080000780c */ /* 0x040fe20000764270 */
[----:B------:R-:W-:Y:S04]  /*23cc0*/  STL [R1+0x310], R118 ;  /* 0x0003107601007387 */ /* 0x000fe80000100800 */
[----:B------:R0:W-:Y:S01]  /*23cd0*/  @P2 STG.E.U16 desc[UR44][R6.64], R9 ;  /* 0x0000000906002986 */ /* 0x0001e2000c10152c */
[----:B------:R-:W-:-:S03]  /*23ce0*/  ISETP.GT.AND P2, PT, R0, 0x1, P1 ;  /* 0x000000010000780c */ /* 0x000fc60000f44270 */
[----:B------:R-:W-:Y:S04]  /*23cf0*/  STL [R1+0x30c], R119 ;  /* 0x00030c7701007387 */ /* 0x000fe80000100800 */
[----:B------:R-:W-:Y:S01]  /*23d00*/  STL [R1+0x308], R16 ;  /* 0x0003081001007387 */ /* 0x000fe20000100800 */
[----:B0-----:R-:W-:-:S05]  /*23d10*/  FMUL R9, R52, R2 ;  /* 0x0000000234097220 */ /* 0x001fca0000400000 */
[----:B------:R0:W-:Y:S01]  /*23d20*/  @P2 STG.E.U16 desc[UR44][R6.64+0x2], R8 ;  /* 0x0000020806002986 */ /* 0x0001e2000c10152c */
[C---:B------:R-:W-:Y:S02]  /*23d30*/  ISETP.GT.AND P2, PT, R0.reuse, 0x8, P1 ;  /* 0x000000080000780c */ /* 0x040fe40000f44270 */
[----:B------:R-:W-:Y:S01]  /*23d40*/  F2FP.BF16.F32.PACK_AB R9, RZ, R9 ;  /* 0x00000009ff09723e */ /* 0x000fe200000010ff */
[----:B------:R-:W2:Y:S04]  /*23d50*/  LDL.LU R52, [R1] ;  /* 0x0000000001347983 */ /* 0x000ea80000300800 */
[----:B------:R1:W-:Y:S01]  /*23d60*/  @P4 STG.E.U16 desc[UR44][R4.64+0x12], R9 ;  /* 0x0000120904004986 */ /* 0x0003e2000c10152c */
[----:B------:R-:W-:Y:S01]  /*23d70*/  ISETP.GT.AND P4, PT, R0, 0x11, P0 ;  /* 0x000000110000780c */ /* 0x000fe20000784270 */
[----:B0-----:R-:W-:-:S02]  /*23d80*/  FMUL R8, R53, R2 ;  /* 0x0000000235087220 */ /* 0x001fc40000400000 */
[----:B------:R-:W3:Y:S03]  /*23d90*/  LDL.LU R53, [R1+0x4] ;  /* 0x0000040001357983 */ /* 0x000ee60000300800 */
[----:B------:R-:W-:Y:S01]  /*23da0*/  F2FP.BF16.F32.PACK_AB R8, RZ, R8 ;  /* 0x00000008ff08723e */ /* 0x000fe200000010ff */
[----:B------:R-:W4:Y:S01]  /*23db0*/  LDL.LU R54, [R1+0x8] ;  /* 0x0000080001367983 */ /* 0x000f220000300800 */
[----:B-1----:R-:W-:Y:S02]  /*23dc0*/  FMUL R9, R48, R2 ;  /* 0x0000000230097220 */ /* 0x002fe40000400000 */
[----:B------:R-:W-:Y:S01]  /*23dd0*/  PRMT R11, R8, 0x7610, R11 ;  /* 0x00007610080b7816 */ /* 0x000fe2000000000b */
[----:B------:R-:W4:Y:S01]  /*23de0*/  LDL.LU R55, [R1+0xc] ;  /* 0x00000c0001377983 */ /* 0x000f220000300800 */
[----:B------:R-:W-:Y:S01]  /*23df0*/  F2FP.BF16.F32.PACK_AB R8, RZ, R10 ;  /* 0x0000000aff08723e */ /* 0x000fe200000010ff */
[-C--:B------:R-:W-:Y:S01]  /*23e00*/  FMUL R10, R47, R2.reuse ;  /* 0x000000022f0a7220 */ /* 0x080fe20000400000 */
[----:B------:R-:W-:Y:S01]  /*23e10*/  F2FP.BF16.F32.PACK_AB R9, RZ, R9 ;  /* 0x00000009ff09723e */ /* 0x000fe200000010ff */
[----:B------:R-:W-:Y:S01]  /*23e20*/  @P3 STG.E.U16 desc[UR44][R4.64+0x10], R11 ;  /* 0x0000100b04003986 */ /* 0x000fe2000c10152c */
[C---:B------:R-:W-:Y:S01]  /*23e30*/  ISETP.GT.AND P3, PT, R0.reuse, 0x10, P0 ;  /* 0x000000100000780c */ /* 0x040fe20000764270 */
[----:B------:R-:W-:Y:S01]  /*23e40*/  FMUL R47, R19, R2 ;  /* 0x00000002132f7220 */ /* 0x000fe20000400000 */
[----:B------:R-:W-:Y:S01]  /*23e50*/  F2FP.BF16.F32.PACK_AB R236, RZ, R236 ;  /* 0x000000ecffec723e */ /* 0x000fe200000010ff */
[----:B------:R0:W-:Y:S01]  /*23e60*/  @P2 STG.E.U16 desc[UR44][R6.64+0x10], R8 ;  /* 0x0000100806002986 */ /* 0x0001e2000c10152c */
[----:B------:R-:W-:Y:S01]  /*23e70*/  ISETP.GT.AND P2, PT, R0, 0x9, P1 ;  /* 0x000000090000780c */ /* 0x000fe20000f44270 */
[----:B------:R-:W-:-:S02]  /*23e80*/  FMUL R48, R17, R2 ;  /* 0x0000000211307220 */ /* 0x000fc40000400000 */
[----:B------:R-:W4:Y:S04]  /*23e90*/  LDL.LU R56, [R1+0x10] ;  /* 0x0000100001387983 */ /* 0x000f280000300800 */
[----:B------:R-:W4:Y:S01]  /*23ea0*/  LDL.LU R57, [R1+0x14] ;  /* 0x0000140001397983 */ /* 0x000f220000300800 */
[----:B0-----:R-:W-:-:S03]  /*23eb0*/  FMUL R8, R50, R2 ;  /* 0x0000000232087220 */ /* 0x001fc60000400000 */
[----:B------:R-:W4:Y:S01]  /*23ec0*/  LDL.LU R58, [R1+0x18] ;  /* 0x00001800013a7983 */ /* 0x000f220000300800 */
[----:B------:R-:W-:Y:S01]  /*23ed0*/  F2FP.BF16.F32.PACK_AB R235, RZ, R235 ;  /* 0x000000ebffeb723e */ /* 0x000fe200000010ff */
[----:B------:R-:W-:Y:S01]  /*23ee0*/  FMUL R50, R14, R2 ;  /* 0x000000020e327220 */ /* 0x000fe20000400000 */
[----:B------:R-:W-:Y:S01]  /*23ef0*/  F2FP.BF16.F32.PACK_AB R8, RZ, R8 ;  /* 0x00000008ff08723e */ /* 0x000fe200000010ff */
[----:B------:R-:W4:Y:S04]  /*23f00*/  LDL.LU R59, [R1+0x1c] ;  /* 0x00001c00013b7983 */ /* 0x000f280000300800 */
[----:B------:R0:W-:Y:S01]  /*23f10*/  @P2 STG.E.U16 desc[UR44][R6.64+0x12], R8 ;  /* 0x0000120806002986 */ /* 0x0001e2000c10152c */
[----:B------:R-:W-:-:S03]  /*23f20*/  ISETP.GT.AND P2, PT, R0, 0x10, P1 ;  /* 0x000000100000780c */ /* 0x000fc60000f44270 */
[----:B------:R1:W-:Y:S01]  /*23f30*/  @P4 STG.E.U16 desc[UR44][R4.64+0x22], R9 ;  /* 0x0000220904004986 */ /* 0x0003e2000c10152c */
[----:B------:R-:W-:-:S03]  /*23f40*/  ISETP.GT.AND P4, PT, R0, 0x19, P0 ;  /* 0x000000190000780c */ /* 0x000fc60000784270 */
[----:B------:R-:W4:Y:S01]  /*23f50*/  LDL.LU R60, [R1+0x20] ;  /* 0x00002000013c7983 */ /* 0x000f220000300800 */
[----:B0-----:R-:W-:-:S03]  /*23f60*/  FMUL R8, R49, R2 ;  /* 0x0000000231087220 */ /* 0x001fc60000400000 */
[----:B------:R-:W4:Y:S01]  /*23f70*/  LDL.LU R61, [R1+0x24] ;  /* 0x00002400013d7983 */ /* 0x000f220000300800 */
[-C--:B------:R-:W-:Y:S01]  /*23f80*/  FMUL R49, R15, R2.reuse ;  /* 0x000000020f317220 */ /* 0x080fe20000400000 */
[----:B-1----:R-:W-:Y:S01]  /*23f90*/  FMUL R9, R44, R2 ;  /* 0x000000022c097220 */ /* 0x002fe20000400000 */
[----:B------:R-:W-:Y:S01]  /*23fa0*/  F2FP.BF16.F32.PACK_AB R8, RZ, R8 ;  /* 0x00000008ff08723e */ /* 0x000fe200000010ff */
[----:B------:R-:W4:Y:S01]  /*23fb0*/  LDL.LU R62, [R1+0x28] ;  /* 0x00002800013e7983 */ /* 0x000f220000300800 */
[-C--:B------:R-:W-:Y:S01]  /*23fc0*/  FMUL R44, R23, R2.reuse ;  /* 0x00000002172c7220 */ /* 0x080fe20000400000 */
[----:B------:R-:W-:Y:S01]  /*23fd0*/  FMUL R23, R18, R2 ;  /* 0x0000000212177220 */ /* 0x000fe20000400000 */
[----:B------:R-:W-:Y:S01]  /*23fe0*/  PRMT R11, R8, 0x7610, R11 ;  /* 0x00007610080b7816 */ /* 0x000fe2000000000b */
[----:B------:R-:W4:Y:S01]  /*23ff0*/  LDL.LU R63, [R1+0x2c] ;  /* 0x00002c00013f7983 */ /* 0x000f220000300800 */
[----:B------:R-:W-:Y:S01]  /*24000*/  F2FP.BF16.F32.PACK_AB R8, RZ, R10 ;  /* 0x0000000aff08723e */ /* 0x000fe200000010ff */
[-C--:B------:R-:W-:Y:S01]  /*24010*/  FMUL R10, R43, R2.reuse ;  /* 0x000000022b0a7220 */ /* 0x080fe20000400000 */
[----:B------:R-:W-:Y:S01]  /*24020*/  F2FP.BF16.F32.PACK_AB R9, RZ, R9 ;  /* 0x00000009ff09723e */ /* 0x000fe200000010ff */
[----:B------:R-:W-:Y:S01]  /*24030*/  @P3 STG.E.U16 desc[UR44][R4.64+0x20], R11 ;  /* 0x0000200b04003986 */ /* 0x000fe2000c10152c */
[----:B------:R-:W-:Y:S01]  /*24040*/  ISETP.GT.AND P3, PT, R0, 0x18, P0 ;  /* 0x000000180000780c */ /* 0x000fe20000764270 */
[-C--:B------:R-:W-:Y:S01]  /*24050*/  FMUL R43, R216, R2.reuse ;  /* 0x00000002d82b7220 */ /* 0x080fe20000400000 */
[-C--:B------:R-:W-:Y:S01]  /*24060*/  FMUL R216, R22, R2.reuse ;  /* 0x0000000216d87220 */ /* 0x080fe20000400000 */
        /* <DEDUP_REMOVED lines=22> */
[----:B------:R-:W-:Y:S02]  /*241d0*/  FMUL R40, R220, R2 ;  /* 0x00000002dc287220 */ /* 0x000fe40000400000 */
[----:B------:R-:W-:Y:S01]  /*241e0*/  PRMT R11, R8, 0x7610, R11 ;  /* 0x00007610080b7816 */ /* 0x000fe2000000000b */
[----:B------:R-:W4:Y:S01]  /*241f0*/  LDL.LU R71, [R1+0x4c] ;  /* 0x00004c0001477983 */ /* 0x000f220000300800 */
[----:B------:R-:W-:Y:S01]  /*24200*/  F2FP.BF16.F32.PACK_AB R8, RZ, R10 ;  /* 0x0000000aff08723e */ /* 0x000fe200000010ff */
[-C--:B------:R-:W-:Y:S01]  /*24210*/  FMUL R10, R39, R2.reuse ;  /* 0x00000002270a7220 */ /* 0x080fe20000400000 */
[----:B------:R-:W-:Y:S01]  /*24220*/  F2FP.BF16.F32.PACK_AB R9, RZ, R9 ;  /* 0x00000009ff09723e */ /* 0x000fe200000010ff */
[----:B------:R-:W-:Y:S01]  /*24230*/  @P3 STG.E.U16 desc[UR44][R4.64+0x30], R11 ;  /* 0x0000300b04003986 */ /* 0x000fe2000c10152c */
[----:B------:R-:W-:Y:S01]  /*24240*/  ISETP.GT.AND P3, PT, R0, 0x20, P0 ;  /* 0x000000200000780c */ /* 0x000fe20000764270 */
[----:B------:R-:W-:-:S02]  /*24250*/  FMUL R39, R221, R2 ;  /* 0x00000002dd277220 */ /* 0x000fc40000400000 */
[----:B------:R0:W-:Y:S01]  /*24260*/  @P2 STG.E.U16 desc[UR44][R6.64+0x30], R8 ;  /* 0x0000300806002986 */ /* 0x0001e2000c10152c */
[----:B------:R-:W-:-:S03]  /*24270*/  ISETP.GT.AND P2, PT, R0, 0x19, P1 ;  /* 0x000000190000780c */ /* 0x000fc60000f44270 */
[----:B------:R-:W4:Y:S04]  /*24280*/  LDL.LU R231, [R1+0x50] ;  /* 0x0000500001e77983 */ /* 0x000f280000300800 */
[----:B------:R-:W4:Y:S01]  /*24290*/  LDL.LU R230, [R1+0x54] ;  /* 0x0000540001e67983 */ /* 0x000f220000300800 */
[----:B0-----:R-:W-:-:S03]  /*242a0*/  FMUL R8, R42, R2 ;  /* 0x000000022a087220 */ /* 0x001fc60000400000 */
[----:B------:R-:W4:Y:S01]  /*242b0*/  LDL.LU R72, [R1+0x58] ;  /* 0x0000580001487983 */ /* 0x000f220000300800 */
[----:B------:R-:W-:Y:S01]  /*242c0*/  FMUL R42, R218, R2 ;  /* 0x00000002da2a7220 */ /* 0x000fe20000400000 */
[----:B------:R-:W-:Y:S02]  /*242d0*/  F2FP.BF16.F32.PACK_AB R8, RZ, R8 ;  /* 0x00000008ff08723e */ /* 0x000fe400000010ff */
        /* <DEDUP_REMOVED lines=61> */
[----:B------:R-:W-:Y:S04]  /*246b0*/  @P4 STG.E.U16 desc[UR44][R4.64+0x62], R9 ;  /* 0x0000620904004986 */ /* 0x000fe8000c10152c */
[----:B------:R-:W4:Y:S01]  /*246c0*/  LDL.LU R90, [R1+0xa0] ;  /* 0x0000a000015a7983 */ /* 0x000f220000300800 */
[-C--:B0-----:R-:W-:Y:S01]  /*246d0*/  FMUL R8, R33, R2.reuse ;  /* 0x0000000221087220 */ /* 0x081fe20000400000 */
[----:B------:R-:W-:Y:S02]  /*246e0*/  ISETP.GT.AND P4, PT, R0, 0x38, P0 ;  /* 0x000000380000780c */ /* 0x000fe40000784270 */
[----:B------:R-:W4:Y:S01]  /*246f0*/  LDL.LU R91, [R1+0xa4] ;  /* 0x0000a400015b7983 */ /* 0x000f220000300800 */
[----:B------:R-:W-:Y:S01]  /*24700*/  FMUL R33, R227, R2 ;  /* 0x00000002e3217220 */ /* 0x000fe20000400000 */
[----:B------:R-:W-:-:S02]  /*24710*/  F2FP.BF16.F32.PACK_AB R8, RZ, R8 ;  /* 0x00000008ff08723e */ /* 0x000fc400000010ff */
[----:B------:R-:W4:Y:S02]  /*24720*/  LDL.LU R92, [R1+0xa8] ;  /* 0x0000a800015c7983 */ /* 0x000f240000300800 */
[----:B------:R-:W-:Y:S02]  /*24730*/  PRMT R11, R8, 0x7610, R11 ;  /* 0x00007610080b7816 */ /* 0x000fe4000000000b */
[----:B------:R-:W4:Y:S01]  /*24740*/  LDL.LU R93, [R1+0xac] ;  /* 0x0000ac00015d7983 */ /* 0x000f220000300800 */
[----:B------:R-:W-:-:S03]  /*24750*/  F2FP.BF16.F32.PACK_AB R8, RZ, R10 ;  /* 0x0000000aff08723e */ /* 0x000fc600000010ff */
[----:B------:R-:W-:Y:S04]  /*24760*/  @P3 STG.E.U16 desc[UR44][R4.64+0x60], R11 ;  /* 0x0000600b04003986 */ /* 0x000fe8000c10152c */
[----:B------:R-:W-:Y:S01]  /*24770*/  @P2 STG.E.U16 desc[UR44][R6.64+0x60], R8 ;  /* 0x0000600806002986 */ /* 0x000fe2000c10152c */
[C---:B------:R-:W-:Y:S02]  /*24780*/  ISETP.GT.AND P2, PT, R0.reuse, 0x31, P1 ;  /* 0x000000310000780c */ /* 0x040fe40000f44270 */
[C---:B------:R-:W-:Y:S01]  /*24790*/  ISETP.GT.AND P3, PT, R0.reuse, 0x38, P1 ;  /* 0x000000380000780c */ /* 0x040fe20000f64270 */
[----:B------:R-:W4:Y:S04]  /*247a0*/  LDL.LU R94, [R1+0xb0] ;  /* 0x0000b000015e7983 */ /* 0x000f280000300800 */
[----:B------:R-:W4:Y:S04]  /*247b0*/  LDL.LU R95, [R1+0xb4] ;  /* 0x0000b400015f7983 */ /* 0x000f280000300800 */
[----:B------:R-:W4:Y:S04]  /*247c0*/  LDL.LU R96, [R1+0xb8] ;  /* 0x0000b80001607983 */ /* 0x000f280000300800 */
[----:B------:R-:W-:Y:S01]  /*247d0*/  @P2 STG.E.U16 desc[UR44][R6.64+0x62], R234 ;  /* 0x000062ea06002986 */ /* 0x000fe2000c10152c */
[----:B------:R-:W-:-:S03]  /*247e0*/  ISETP.GT.AND P2, PT, R0, 0x39, P1 ;  /* 0x000000390000780c */ /* 0x000fc60000f44270 */
[----:B------:R0:W-:Y:S01]  /*247f0*/  @P4 STG.E.U16 desc[UR44][R4.64+0x70], R233 ;  /* 0x000070e904004986 */ /* 0x0001e2000c10152c */
[----:B------:R-:W-:-:S03]  /*24800*/  ISETP.GT.AND P4, PT, R0, 0x40, P0 ;  /* 0x000000400000780c */ /* 0x000fc60000784270 */
[----:B------:R1:W-:Y:S01]  /*24810*/  @P5 STG.E.U16 desc[UR44][R4.64+0x72], R232 ;  /* 0x000072e804005986 */ /* 0x0003e2000c10152c */
[----:B------:R-:W-:-:S03]  /*24820*/  ISETP.GT.AND P5, PT, R0, 0x41, P0 ;  /* 0x000000410000780c */ /* 0x000fc600007a4270 */
[----:B------:R2:W-:Y:S01]  /*24830*/  @P3 STG.E.U16 desc[UR44][R6.64+0x70], R217 ;  /* 0x000070d906003986 */ /* 0x0005e2000c10152c */
[----:B------:R-:W-:-:S03]  /*24840*/  ISETP.GT.AND P3, PT, R0, 0x40, P1 ;  /* 0x000000400000780c */ /* 0x000fc60000f64270 */
[----:B------:R-:W4:Y:S01]  /*24850*/  LDL.LU R97, [R1+0xbc] ;  /* 0x0000bc0001617983 */ /* 0x000f220000300800 */
[----:B0-----:R-:W-:Y:S02]  /*24860*/  F2FP.BF16.F32.PACK_AB R233, RZ, R188 ;  /* 0x000000bcffe9723e */ /* 0x001fe400000010ff */
[----:B-1----:R-:W-:Y:S01]  /*24870*/  F2FP.BF16.F32.PACK_AB R232, RZ, R187 ;  /* 0x000000bbffe8723e */ /* 0x002fe200000010ff */
[----:B------:R-:W4:Y:S01]  /*24880*/  LDL.LU R98, [R1+0xc0] ;  /* 0x0000c00001627983 */ /* 0x000f220000300800 */
[----:B--2---:R-:W-:-:S03]  /*24890*/  F2FP.BF16.F32.PACK_AB R217, RZ, R185 ;  /* 0x000000b9ffd9723e */ /* 0x004fc600000010ff */
[----:B------:R-:W2:Y:S04]  /*248a0*/  LDL.LU R99, [R1+0xc4] ;  /* 0x0000c40001637983 */ /* 0x000ea80000300800 */
[----:B------:R0:W-:Y:S01]  /*248b0*/  @P2 STG.E.U16 desc[UR44][R6.64+0x72], R217 ;  /* 0x000072d906002986 */ /* 0x0001e2000c10152c */
[----:B------:R-:W-:-:S03]  /*248c0*/  ISETP.GT.AND P2, PT, R0, 0x41, P1 ;  /* 0x000000410000780c */ /* 0x000fc60000f44270 */
[----:B------:R-:W-:Y:S01]  /*248d0*/  @P4 STG.E.U16 desc[UR44][R4.64+0x80], R237 ;  /* 0x000080ed04004986 */ /* 0x000fe2000c10152c */
[----:B------:R-:W-:-:S03]  /*248e0*/  ISETP.GT.AND P4, PT, R0, 0x48, P0 ;  /* 0x000000480000780c */ /* 0x000fc60000784270 */
[----:B------:R-:W-:Y:S01]  /*248f0*/  @P5 STG.E.U16 desc[UR44][R4.64+0x82], R236 ;  /* 0x000082ec04005986 */ /* 0x000fe2000c10152c */
[----:B------:R-:W-:-:S03]  /*24900*/  ISETP.GT.AND P5, PT, R0, 0x49, P0 ;  /* 0x000000490000780c */ /* 0x000fc600007a4270 */
[----:B------:R-:W-:Y:S01]  /*24910*/  @P3 STG.E.U16 desc[UR44][R6.64+0x80], R235 ;  /* 0x000080eb06003986 */ /* 0x000fe2000c10152c */
[----:B0-----:R-:W-:Y:S02]  /*24920*/  F2FP.BF16.F32.PACK_AB R217, RZ, R186 ;  /* 0x000000baffd9723e */ /* 0x001fe400000010ff */
[C---:B------:R-:W-:Y:S01]  /*24930*/  ISETP.GT.AND P3, PT, R0.reuse, 0x48, P1 ;  /* 0x000000480000780c */ /* 0x040fe20000f64270 */
[----:B------:R-:W2:Y:S01]  /*24940*/  LDL.LU R100, [R1+0xc8] ;  /* 0x0000c80001647983 */ /* 0x000ea20000300800 */
[----:B------:R-:W-:Y:S02]  /*24950*/  PRMT R234, R217, 0x7610, R234 ;  /* 0x00007610d9ea7816 */ /* 0x000fe400000000ea */
[----:B------:R-:W-:Y:S01]  /*24960*/  F2FP.BF16.F32.PACK_AB R217, RZ, R189 ;  /* 0x000000bdffd9723e */ /* 0x000fe200000010ff */
[----:B------:R-:W2:Y:S04]  /*24970*/  LDL.LU R101, [R1+0xcc] ;  /* 0x0000cc0001657983 */ /* 0x000ea80000300800 */
[----:B------:R-:W-:Y:S01]  /*24980*/  @P2 STG.E.U16 desc[UR44][R6.64+0x82], R234 ;  /* 0x000082ea06002986 */ /* 0x000fe2000c10152c */
[----:B------:R-:W-:-:S03]  /*24990*/  ISETP.GT.AND P2, PT, R0, 0x49, P1 ;  /* 0x000000490000780c */ /* 0x000fc60000f44270 */
[----:B------:R0:W-:Y:S01]  /*249a0*/  @P4 STG.E.U16 desc[UR44][R4.64+0x90], R232 ;  /* 0x000090e804004986 */ /* 0x0001e2000c10152c */
[----:B------:R-:W-:-:S03]  /*249b0*/  ISETP.GT.AND P4, PT, R0, 0x50, P0 ;  /* 0x000000500000780c */ /* 0x000fc60000784270 */
[----:B------:R1:W-:Y:S01]  /*249c0*/  @P5 STG.E.U16 desc[UR44][R4.64+0x92], R233 ;  /* 0x000092e904005986 */ /* 0x0003e2000c10152c */
[----:B------:R-:W-:-:S03]  /*249d0*/  ISETP.GT.AND P5, PT, R0, 0x51, P0 ;  /* 0x000000510000780c */ /* 0x000fc600007a4270 */
[----:B------:R3:W-:Y:S01]  /*249e0*/  @P3 STG.E.U16 desc[UR44][R6.64+0x90], R217 ;  /* 0x000090d906003986 */ /* 0x0007e2000c10152c */
[----:B------:R-:W-:Y:S02]  /*249f0*/  ISETP.GT.AND P3, PT, R0, 0x50, P1 ;  /* 0x000000500000780c */ /* 0x000fe40000f64270 */
[----:B0-----:R-:W-:Y:S01]  /*24a00*/  F2FP.BF16.F32.PACK_AB R232, RZ, R191 ;  /* 0x000000bfffe8723e */ /* 0x001fe200000010ff */
[----:B------:R-:W2:Y:S01]  /*24a10*/  LDL.LU R102, [R1+0xd0] ;  /* 0x0000d00001667983 */ /* 0x000ea20000300800 */
[----:B-1----:R-:W-:-:S03]  /*24a20*/  F2FP.BF16.F32.PACK_AB R233, RZ, R192 ;  /* 0x000000c0ffe9723e */ /* 0x002fc600000010ff */
[----:B------:R-:W2:Y:S01]  /*24a30*/  LDL.LU R103, [R1+0xd4] ;  /* 0x0000d40001677983 */ /* 0x000ea20000300800 */
[----:B---3--:R-:W-:-:S03]  /*24a40*/  F2FP.BF16.F32.PACK_AB R217, RZ, R190 ;  /* 0x000000beffd9723e */ /* 0x008fc600000010ff */
[----:B------:R-:W3:Y:S01]  /*24a50*/  LDL.LU R104, [R1+0xd8] ;  /* 0x0000d80001687983 */ /* 0x000ee20000300800 */
[----:B------:R-:W-:-:S03]  /*24a60*/  PRMT R234, R217, 0x7610, R234 ;  /* 0x00007610d9ea7816 */ /* 0x000fc600000000ea */
[----:B------:R-:W3:Y:S01]  /*24a70*/  LDL.LU R105, [R1+0xdc] ;  /* 0x0000dc0001697983 */ /* 0x000ee20000300800 */
[----:B------:R-:W-:-:S03]  /*24a80*/  F2FP.BF16.F32.PACK_AB R217, RZ, R193 ;  /* 0x000000c1ffd9723e */ /* 0x000fc600000010ff */
        /* <DEDUP_REMOVED lines=9> */
[----:B------:R-:W3:Y:S01]  /*24b20*/  LDL.LU R106, [R1+0xe0] ;  /* 0x0000e000016a7983 */ /* 0x000ee20000300800 */
[----:B-1----:R-:W-:-:S03]  /*24b30*/  F2FP.BF16.F32.PACK_AB R233, RZ, R196 ;  /* 0x000000c4ffe9723e */ /* 0x002fc600000010ff */
[----:B------:R-:W3:Y:S01]  /*24b40*/  LDL.LU R107, [R1+0xe4] ;  /* 0x0000e400016b7983 */ /* 0x000ee20000300800 */
[----:B------:R-:W-:-:S03]  /*24b50*/  F2FP.BF16.F32.PACK_AB R217, RZ, R194 ;  /* 0x000000c2ffd9723e */ /* 0x000fc600000010ff */
        /* <DEDUP_REMOVED lines=101> */
[----:B----4-:R-:W-:-:S03]  /*251b0*/  F2FP.BF16.F32.PACK_AB R217, RZ, R26 ;  /* 0x0000001affd9723e */ /* 0x010fc600000010ff */
[----:B------:R-:W4:Y:S01]  /*251c0*/  LDL.LU R219, [R1+0x148] ;  /* 0x0001480001db7983 */ /* 0x000f220000300800 */
[----:B------:R-:W-:-:S03]  /*251d0*/  PRMT R234, R217, 0x7610, R234 ;  /* 0x00007610d9ea7816 */ /* 0x000fc600000000ea */
[----:B------:R-:W4:Y:S01]  /*251e0*/  LDL.LU R21, [R1+0x14c] ;  /* 0x00014c0001157983 */ /* 0x000f220000300800 */
        /* <DEDUP_REMOVED lines=10> */
[----:B------:R-:W4:Y:S01]  /*25290*/  LDL.LU R8, [R1+0x150] ;  /* 0x0001500001087983 */ /* 0x000f220000300800 */
[----:B-1----:R-:W-:-:S03]  /*252a0*/  F2FP.BF16.F32.PACK_AB R233, RZ, R32 ;  /* 0x00000020ffe9723e */ /* 0x002fc600000010ff */
[----:B------:R-:W4:Y:S01]  /*252b0*/  LDL.LU R9, [R1+0x154] ;  /* 0x0001540001097983 */ /* 0x000f220000300800 */
[----:B------:R-:W-:Y:S01]  /*252c0*/  F2FP.BF16.F32.PACK_AB R217, RZ, R30 ;  /* 0x0000001effd9723e */ /* 0x000fe200000010ff */
[----:B------:R-:W-:Y:S01]  /*252d0*/  USHF.L.U64.HI UR11, UR8, 0x8, UR9 ;  /* 0x00000008080b7899 */ /* 0x000fe20008010209 */
[----:B------:R-:W-:Y:S01]  /*252e0*/  F2FP.BF16.F32.PACK_AB R23, RZ, R23 ;  /* 0x00000017ff17723e */ /* 0x000fe200000010ff */
[-C--:B------:R-:W-:Y:S01]  /*252f0*/  FMUL R52, R52, R2.reuse ;  /* 0x0000000234347220 */ /* 0x080fe20000400000 */
[----:B------:R-:W-:Y:S01]  /*25300*/  PRMT R234, R217, 0x7610, R234 ;  /* 0x00007610d9ea7816 */ /* 0x000fe200000000ea */
[----:B------:R-:W-:Y:S01]  /*25310*/  FMUL R53, R53, R2 ;  /* 0x0000000235357220 */ /* 0x000fe20000400000 */
[----:B------:R-:W-:Y:S01]  /*25320*/  F2FP.BF16.F32.PACK_AB R217, RZ, R33 ;  /* 0x00000021ffd9723e */ /* 0x000fe200000010ff */
[----:B------:R-:W4:Y:S04]  /*25330*/  LDL.LU R10, [R1+0x158] ;  /* 0x00015800010a7983 */ /* 0x000f280000300800 */
[----:B------:R-:W-:Y:S01]  /*25340*/  @P2 STG.E.U16 desc[UR44][R6.64+0x112], R234 ;  /* 0x000112ea06002986 */ /* 0x000fe2000c10152c */
[----:B------:R-:W-:-:S03]  /*25350*/  ISETP.GT.AND P2, PT, R0, 0x91, P1 ;  /* 0x000000910000780c */ /* 0x000fc60000f44270 */
[----:B------:R0:W-:Y:S01]  /*25360*/  @P4 STG.E.U16 desc[UR44][R4.64+0x120], R232 ;  /* 0x000120e804004986 */ /* 0x0001e2000c10152c */
[----:B------:R-:W-:-:S03]  /*25370*/  ISETP.GT.AND P4, PT, R0, 0x98, P0 ;  /* 0x000000980000780c */ /* 0x000fc60000784270 */
[----:B------:R-:W-:Y:S01]  /*25380*/  @P5 STG.E.U16 desc[UR44][R4.64+0x122], R233 ;  /* 0x000122e904005986 */ /* 0x000fe2000c10152c */
[----:B------:R-:W-:-:S03]  /*25390*/  ISETP.GT.AND P5, PT, R0, 0x99, P0 ;  /* 0x000000990000780c */ /* 0x000fc600007a4270 */
[----:B------:R1:W-:Y:S01]  /*253a0*/  @P3 STG.E.U16 desc[UR44][R6.64+0x120], R217 ;  /* 0x000120d906003986 */ /* 0x0003e2000c10152c */
[----:B------:R-:W-:Y:S02]  /*253b0*/  ISETP.GT.AND P3, PT, R0, 0x98, P1 ;  /* 0x000000980000780c */ /* 0x000fe40000f64270 */
[----:B0-----:R-:W-:Y:S01]  /*253c0*/  F2FP.BF16.F32.PACK_AB R232, RZ, R35 ;  /* 0x00000023ffe8723e */ /* 0x001fe200000010ff */
[----:B------:R-:W-:Y:S01]  /*253d0*/  FMUL R54, R54, R2 ;  /* 0x0000000236367220 */ /* 0x000fe20000400000 */
[----:B------:R-:W-:Y:S01]  /*253e0*/  F2FP.BF16.F32.PACK_AB R22, RZ, R22 ;  /* 0x00000016ff16723e */ /* 0x000fe200000010ff */
[-C--:B------:R-:W-:Y:S01]  /*253f0*/  FMUL R55, R55, R2.reuse ;  /* 0x0000000237377220 */ /* 0x080fe20000400000 */
[----:B------:R-:W-:Y:S01]  /*25400*/  FMUL R56, R56, R2 ;  /* 0x0000000238387220 */ /* 0x000fe20000400000 */
[----:B------:R-:W4:Y:S01]  /*25410*/  LDL.LU R11, [R1+0x15c] ;  /* 0x00015c00010b7983 */ /* 0x000f220000300800 */
[----:B-1----:R-:W-:Y:S01]  /*25420*/  F2FP.BF16.F32.PACK_AB R217, RZ, R34 ;  /* 0x00000022ffd9723e */ /* 0x002fe200000010ff */
[----:B------:R-:W-:Y:S01]  /*25430*/  FMUL R57, R57, R2 ;  /* 0x0000000239397220 */ /* 0x000fe20000400000 */
[----:B------:R-:W-:Y:S01]  /*25440*/  F2FP.BF16.F32.PACK_AB R233, RZ, R36 ;  /* 0x00000024ffe9723e */ /* 0x000fe200000010ff */
[----:B------:R-:W4:Y:S01]  /*25450*/  LDL.LU R12, [R1+0x160] ;  /* 0x00016000010c7983 */ /* 0x000f220000300800 */
[----:B------:R-:W-:-:S02]  /*25460*/  PRMT R234, R217, 0x7610, R234 ;  /* 0x00007610d9ea7816 */ /* 0x000fc400000000ea */
[----:B------:R-:W-:Y:S01]  /*25470*/  F2FP.BF16.F32.PACK_AB R217, RZ, R37 ;  /* 0x00000025ffd9723e */ /* 0x000fe200000010ff */
        /* <DEDUP_REMOVED lines=11> */
[----:B-1----:R-:W-:Y:S01]  /*25530*/  F2FP.BF16.F32.PACK_AB R233, RZ, R40 ;  /* 0x00000028ffe9723e */ /* 0x002fe200000010ff */
[-C--:B------:R-:W-:Y:S01]  /*25540*/  FMUL R58, R58, R2.reuse ;  /* 0x000000023a3a7220 */ /* 0x080fe20000400000 */
[----:B------:R-:W-:Y:S01]  /*25550*/  FMUL R59, R59, R2 ;  /* 0x000000023b3b7220 */ /* 0x000fe20000400000 */
[----:B------:R-:W4:Y:S01]  /*25560*/  LDL.LU R15, [R1+0x16c] ;  /* 0x00016c00010f7983 */ /* 0x000f220000300800 */
[----:B--2---:R-:W-:Y:S01]  /*25570*/  F2FP.BF16.F32.PACK_AB R217, RZ, R38 ;  /* 0x00000026ffd9723e */ /* 0x004fe200000010ff */
[----:B------:R-:W-:-:S02]  /*25580*/  FMUL R61, R61, R2 ;  /* 0x000000023d3d7220 */ /* 0x000fc40000400000 */
        /* <DEDUP_REMOVED lines=14> */
[----:B-1----:R-:W-:Y:S01]  /*25670*/  F2FP.BF16.F32.PACK_AB R233, RZ, R44 ;  /* 0x0000002cffe9723e */ /* 0x002fe200000010ff */
[----:B------:R-:W-:Y:S01]  /*25680*/  FMUL R60, R60, R2 ;  /* 0x000000023c3c7220 */ /* 0x000fe20000400000 */
[----:B------:R-:W-:Y:S01]  /*25690*/  F2FP.BF16.F32.PACK_AB R234, RZ, R57 ;  /* 0x00000039ffea723e */ /* 0x000fe200000010ff */
[----:B------:R-:W2:Y:S01]  /*256a0*/  LDL.LU R20, [R1+0x17c] ;  /* 0x00017c0001147983 */ /* 0x000ea20000300800 */
[----:B------:R-:W-:Y:S01]  /*256b0*/  F2FP.BF16.F32.PACK_AB R217, RZ, R42 ;  /* 0x0000002affd9723e */ /* 0x000fe200000010ff */
[-C--:B------:R-:W-:Y:S01]  /*256c0*/  FMUL R62, R62, R2.reuse ;  /* 0x000000023e3e7220 */ /* 0x080fe20000400000 */
[-C--:B------:R-:W-:Y:S01]  /*256d0*/  FMUL R63, R63, R2.reuse ;  /* 0x000000023f3f7220 */ /* 0x080fe20000400000 */
[-C--:B------:R-:W-:Y:S01]  /*256e0*/  FMUL R65, R65, R2.reuse ;  /* 0x0000000241417220 */ /* 0x080fe20000400000 */
[----:B------:R-:W-:Y:S01]  /*256f0*/  FMUL R64, R64, R2 ;  /* 0x0000000240407220 */ /* 0x000fe20000400000 */
[----:B------:R0:W-:Y:S01]  /*25700*/  @P2 STG.E.U16 desc[UR44][R6.64+0x142], R217 ;  /* 0x000142d906002986 */ /* 0x0001e2000c10152c */
        /* <DEDUP_REMOVED lines=8> */
[-C--:B------:R-:W-:Y:S01]  /*25790*/  FMUL R66, R66, R2.reuse ;  /* 0x0000000242427220 */ /* 0x080fe20000400000 */
[----:B-1----:R-:W-:Y:S01]  /*257a0*/  F2FP.BF16.F32.PACK_AB R232, RZ, R47 ;  /* 0x0000002fffe8723e */ /* 0x002fe200000010ff */
[-C--:B------:R-:W-:Y:S01]  /*257b0*/  FMUL R67, R67, R2.reuse ;  /* 0x0000000243437220 */ /* 0x080fe20000400000 */
[-C--:B------:R-:W-:Y:S01]  /*257c0*/  FMUL R69, R69, R2.reuse ;  /* 0x0000000245457220 */ /* 0x080fe20000400000 */
[-C--:B------:R-:W-:Y:S01]  /*257d0*/  FMUL R68, R68, R2.reuse ;  /* 0x0000000244447220 */ /* 0x080fe20000400000 */
[-C--:B------:R-:W-:Y:S01]  /*257e0*/  FMUL R70, R70, R2.reuse ;  /* 0x0000000246467220 */ /* 0x080fe20000400000 */
[-C--:B------:R-:W-:Y:S01]  /*257f0*/  FMUL R71, R71, R2.reuse ;  /* 0x0000000247477220 */ /* 0x080fe20000400000 */
[-C--:B------:R-:W-:Y:S01]  /*25800*/  FMUL R230, R230, R2.reuse ;  /* 0x00000002e6e67220 */ /* 0x080fe20000400000 */
[----:B------:R-:W-:Y:S01]  /*25810*/  F2FP.BF16.F32.PACK_AB R216, RZ, R45 ;  /* 0x0000002dffd8723e */ /* 0x000fe200000010ff */
[-C--:B------:R-:W-:Y:S01]  /*25820*/  FMUL R231, R231, R2.reuse ;  /* 0x00000002e7e77220 */ /* 0x080fe20000400000 */
[-C--:B------:R-:W-:Y:S01]  /*25830*/  FMUL R72, R72, R2.reuse ;  /* 0x0000000248487220 */ /* 0x080fe20000400000 */
[-C--:B------:R-:W-:Y:S01]  /*25840*/  FMUL R73, R73, R2.reuse ;  /* 0x0000000249497220 */ /* 0x080fe20000400000 */
[----:B------:R-:W-:Y:S01]  /*25850*/  FMUL R74, R74, R2 ;  /* 0x000000024a4a7220 */ /* 0x000fe20000400000 */
[----:B------:R-:W-:Y:S01]  /*25860*/  @P2 STG.E.U16 desc[UR44][R6.64+0x152], R216 ;  /* 0x000152d806002986 */ /* 0x000fe2000c10152c */
[----:B------:R-:W-:-:S03]  /*25870*/  ISETP.GT.AND P2, PT, R0, 0xb1, P1 ;  /* 0x000000b10000780c */ /* 0x000fc60000f44270 */
[----:B------:R0:W-:Y:S01]  /*25880*/  @P4 STG.E.U16 desc[UR44][R4.64+0x160], R217 ;  /* 0x000160d904004986 */ /* 0x0001e2000c10152c */
[C---:B------:R-:W-:Y:S02]  /*25890*/  ISETP.GT.AND P4, PT, R0.reuse, 0xb8, P0 ;  /* 0x000000b80000780c */ /* 0x040fe40000784270 */
[C---:B------:R-:W-:Y:S01]  /*258a0*/  ISETP.GT.AND P0, PT, R0.reuse, 0xb9, P0 ;  /* 0x000000b90000780c */ /* 0x040fe20000704270 */
[----:B------:R-:W-:Y:S04]  /*258b0*/  @P5 STG.E.U16 desc[UR44][R4.64+0x162], R232 ;  /* 0x000162e804005986 */ /* 0x000fe8000c10152c */
[----:B------:R1:W-:Y:S01]  /*258c0*/  @P3 STG.E.U16 desc[UR44][R6.64+0x160], R23 ;  /* 0x0001601706003986 */ /* 0x0003e2000c10152c */
[----:B------:R-:W-:Y:S02]  /*258d0*/  ISETP.GT.AND P3, PT, R0, 0xb8, P1 ;  /* 0x000000b80000780c */ /* 0x000fe40000f64270 */
[----:B0-----:R-:W-:Y:S01]  /*258e0*/  F2FP.BF16.F32.PACK_AB R217, RZ, R50 ;  /* 0x00000032ffd9723e */ /* 0x001fe200000010ff */
[-C--:B------:R-:W-:Y:S01]  /*258f0*/  FMUL R75, R75, R2.reuse ;  /* 0x000000024b4b7220 */ /* 0x080fe20000400000 */
[----:B------:R-:W-:Y:S01]  /*25900*/  F2FP.BF16.F32.PACK_AB R216, RZ, R49 ;  /* 0x00000031ffd8723e */ /* 0x000fe200000010ff */
[-C--:B------:R-:W-:Y:S01]  /*25910*/  FMUL R76, R76, R2.reuse ;  /* 0x000000024c4c7220 */ /* 0x080fe20000400000 */
[-C--:B------:R-:W-:Y:S01]  /*25920*/  FMUL R77, R77, R2.reuse ;  /* 0x000000024d4d7220 */ /* 0x080fe20000400000 */
[-C--:B------:R-:W-:Y:S01]  /*25930*/  FMUL R78, R78, R2.reuse ;  /* 0x000000024e4e7220 */ /* 0x080fe20000400000 */
[-C--:B------:R-:W-:Y:S01]  /*25940*/  FMUL R79, R79, R2.reuse ;  /* 0x000000024f4f7220 */ /* 0x080fe20000400000 */
[----:B------:R-:W-:Y:S01]  /*25950*/  FMUL R80, R80, R2 ;  /* 0x0000000250507220 */ /* 0x000fe20000400000 */
[----:B-1----:R-:W-:Y:S01]  /*25960*/  F2FP.BF16.F32.PACK_AB R23, RZ, R48 ;  /* 0x00000030ff17723e */ /* 0x002fe200000010ff */
[-C--:B------:R-:W-:Y:S01]  /*25970*/  FMUL R81, R81, R2.reuse ;  /* 0x0000000251517220 */ /* 0x080fe20000400000 */
[----:B------:R-:W-:Y:S01]  /*25980*/  ISETP.GT.AND P1, PT, R0, 0xb9, P1 ;  /* 0x000000b90000780c */ /* 0x000fe20000f24270 */
[-C--:B------:R-:W-:Y:S01]  /*25990*/  FMUL R82, R82, R2.reuse ;  /* 0x0000000252527220 */ /* 0x080fe20000400000 */
[----:B------:R-:W-:Y:S01]  /*259a0*/  FMUL R83, R83, R2 ;  /* 0x0000000253537220 */ /* 0x000fe20000400000 */
[----:B------:R0:W-:Y:S04]  /*259b0*/  @P2 STG.E.U16 desc[UR44][R6.64+0x162], R23 ;  /* 0x0001621706002986 */ /* 0x0001e8000c10152c */
[----:B------:R-:W-:Y:S01]  /*259c0*/  @P0 STG.E.U16 desc[UR44][R4.64+0x172], R217 ;  /* 0x000172d904000986 */ /* 0x000fe2000c10152c */
[----:B------:R-:W-:-:S03]  /*259d0*/  ISETP.GT.AND P0, PT, R3, 0x80, PT ;  /* 0x000000800300780c */ /* 0x000fc60003f04270 */
[----:B------:R-:W-:Y:S01]  /*259e0*/  @P4 STG.E.U16 desc[UR44][R4.64+0x170], R216 ;  /* 0x000170d804004986 */ /* 0x000fe2000c10152c */
[----:B------:R-:W-:-:S03]  /*259f0*/  ISETP.GT.AND P2, PT, R0, RZ, P0 ;  /* 0x000000ff0000720c */ /* 0x000fc60000744270 */
[----:B------:R1:W-:Y:S01]  /*25a00*/  @P3 STG.E.U16 desc[UR44][R6.64+0x170], R22 ;  /* 0x0001701606003986 */ /* 0x0003e2000c10152c */
[----:B0-----:R-:W-:Y:S02]  /*25a10*/  F2FP.BF16.F32.PACK_AB R23, RZ, R51 ;  /* 0x00000033ff17723e */ /* 0x001fe400000010ff */
[----:B------:R-:W-:Y:S01]  /*25a20*/  ISETP.GT.AND P3, PT, R0, 0x1, P0 ;  /* 0x000000010000780c */ /* 0x000fe20000764270 */
[-C--:B------:R-:W-:Y:S01]  /*25a30*/  FMUL R84, R84, R2.reuse ;  /* 0x0000000254547220 */ /* 0x080fe20000400000 */
[----:B------:R-:W-:Y:S01]  /*25a40*/  PRMT R232, R23, 0x7610, R232 ;  /* 0x0000761017e87816 */ /* 0x000fe200000000e8 */
[-C--:B------:R-:W-:Y:S01]  /*25a50*/  FMUL R85, R85, R2.reuse ;  /* 0x0000000255557220 */ /* 0x080fe20000400000 */
[-C--:B------:R-:W-:Y:S01]  /*25a60*/  FMUL R86, R86, R2.reuse ;  /* 0x0000000256567220 */ /* 0x080fe20000400000 */
[-C--:B------:R-:W-:Y:S01]  /*25a70*/  FMUL R87, R87, R2.reuse ;  /* 0x0000000257577220 */ /* 0x080fe20000400000 */
[-C--:B------:R-:W-:Y:S01]  /*25a80*/  FMUL R88, R88, R2.reuse ;  /* 0x0000000258587220 */ /* 0x080fe20000400000 */
[-C--:B------:R-:W-:Y:S01]  /*25a90*/  FMUL R89, R89, R2.reuse ;  /* 0x0000000259597220 */ /* 0x080fe20000400000 */
[-C--:B------:R-:W-:Y:S01]  /*25aa0*/  FMUL R90, R90, R2.reuse ;  /* 0x000000025a5a7220 */ /* 0x080fe20000400000 */
[----:B-1----:R-:W-:Y:S01]  /*25ab0*/  MOV R22, UR8 ;  /* 0x0000000800167c02 */ /* 0x002fe20008000f00 */
[-C--:B------:R-:W-:Y:S01]  /*25ac0*/  FMUL R91, R91, R2.reuse ;  /* 0x000000025b5b7220 */ /* 0x080fe20000400000 */
[-C--:B------:R-:W-:Y:S01]  /*25ad0*/  FMUL R92, R92, R2.reuse ;  /* 0x000000025c5c7220 */ /* 0x080fe20000400000 */
[----:B------:R-:W-:Y:S01]  /*25ae0*/  FMUL R93, R93, R2 ;  /* 0x000000025d5d7220 */ /* 0x000fe20000400000 */
[----:B------:R-:W-:Y:S01]  /*25af0*/  LEA R22, P4, R22, R4, 0x8 ;  /* 0x0000000416167211 */ /* 0x000fe200078840ff */
[----:B------:R-:W-:Y:S01]  /*25b00*/  @P1 STG.E.U16 desc[UR44][R6.64+0x172], R232 ;  /* 0x000172e806001986 */ /* 0x000fe2000c10152c */
[----:B------:R-:W-:-:S02]  /*25b10*/  F2FP.BF16.F32.PACK_AB R216, RZ, R52 ;  /* 0x00000034ffd8723e */ /* 0x000fc400000010ff */
[----:B------:R-:W-:Y:S01]  /*25b20*/  IADD3.X R23, R5, UR11, RZ, P4, !PT ;  /* 0x0000000b05177c10 */ /* 0x000fe2000a7fe4ff */
[-C--:B------:R-:W-:Y:S01]  /*25b30*/  FMUL R94, R94, R2.reuse ;  /* 0x000000025e5e7220 */ /* 0x080fe20000400000 */
[----:B------:R-:W-:Y:S01]  /*25b40*/  F2FP.BF16.F32.PACK_AB R217, RZ, R53 ;  /* 0x00000035ffd9723e */ /* 0x000fe200000010ff */
[----:B------:R-:W-:Y:S01]  /*25b50*/  FMUL R95, R95, R2 ;  /* 0x000000025f5f7220 */ /* 0x000fe20000400000 */
[----:B------:R-:W-:Y:S01]  /*25b60*/  ISETP.GT.AND P1, PT, R3, 0x88, PT ;  /* 0x000000880300780c */ /* 0x000fe20003f24270 */
[----:B------:R0:W-:Y:S03]  /*25b70*/  @P2 STG.E.U16 desc[UR44][R22.64], R216 ;  /* 0x000000d816002986 */ /* 0x0001e6000c10152c */
[C---:B------:R-:W-:Y:S01]  /*25b80*/  ISETP.GT.AND P5, PT, R0.reuse, RZ, P1 ;  /* 0x000000ff0000720c */ /* 0x040fe20000fa4270 */
[----:B------:R1:W-:Y:S01]  /*25b90*/  @P3 STG.E.U16 desc[UR44][R22.64+0x2], R217 ;  /* 0x000002d916003986 */ /* 0x0003e2000c10152c */
[----:B------:R-:W-:-:S02]  /*25ba0*/  ISETP.GT.AND P4, PT, R0, 0x1, P1 ;  /* 0x000000010000780c */ /* 0x000fc40000f84270 */
[----:B------:R-:W-:Y:S01]  /*25bb0*/  ISETP.GT.AND P3, PT, R0, 0x8, P0 ;  /* 0x000000080000780c */ /* 0x000fe20000764270 */
[-C--:B------:R-:W-:Y:S01]  /*25bc0*/  FMUL R96, R96, R2.reuse ;  /* 0x0000000260607220 */ /* 0x080fe20000400000 */
[----:B------:R-:W-:Y:S01]  /*25bd0*/  ISETP.GT.AND P2, PT, R0, 0x9, P0 ;  /* 0x000000090000780c */ /* 0x000fe20000744270 */
[-C--:B------:R-:W-:Y:S01]  /*25be0*/  FMUL R97, R97, R2.reuse ;  /* 0x0000000261617220 */ /* 0x080fe20000400000 */
[-C--:B------:R-:W-:Y:S01]  /*25bf0*/  FMUL R98, R98, R2.reuse ;  /* 0x0000000262627220 */ /* 0x080fe20000400000 */
[----:B0-----:R-:W-:Y:S01]  /*25c00*/  IADD3 R216, P6, R22, UR5, RZ ;  /* 0x0000000516d87c10 */ /* 0x001fe2000ffde0ff */
[----:B------:R-:W-:Y:S01]  /*25c10*/  FMUL R99, R99, R2 ;  /* 0x0000000263637220 */ /* 0x000fe20000400000 */
[----:B------:R-:W-:Y:S01]  /*25c20*/  F2FP.BF16.F32.PACK_AB R7, RZ, R54 ;  /* 0x00000036ff07723e */ /* 0x000fe200000010ff */
[-C--:B------:R-:W-:Y:S01]  /*25c30*/  FMUL R100, R100, R2.reuse ;  /* 0x0000000264647220 */ /* 0x080fe20000400000 */
[----:B-1----:R-:W-:Y:S01]  /*25c40*/  IADD3.X R217, R23, UR4, RZ, P6, !PT ;  /* 0x0000000417d97c10 */ /* 0x002fe2000b7fe4ff */
[-C--:B------:R-:W-:Y:S01]  /*25c50*/  FMUL R101, R101, R2.reuse ;  /* 0x0000000265657220 */ /* 0x080fe20000400000 */
[----:B------:R-:W-:Y:S01]  /*25c60*/  IADD3 R6, P6, R22, UR5, RZ ;  /* 0x0000000516067c10 */ /* 0x000fe2000ffde0ff */
[-C--:B------:R-:W-:Y:S01]  /*25c70*/  FMUL R102, R102, R2.reuse ;  /* 0x0000000266667220 */ /* 0x080fe20000400000 */
[----:B------:R-:W-:Y:S01]  /*25c80*/  PRMT R235, R7, 0x7610, R235 ;  /* 0x0000761007eb7816 */ /* 0x000fe200000000eb */
[-C--:B------:R-:W-:Y:S01]  /*25c90*/  FMUL R103, R103, R2.reuse ;  /* 0x0000000267677220 */ /* 0x080fe20000400000 */
[----:B------:R-:W-:Y:S01]  /*25ca0*/  F2FP.BF16.F32.PACK_AB R232, RZ, R55 ;  /* 0x00000037ffe8723e */ /* 0x000fe200000010ff */
[-C--:B---3--:R-:W-:Y:S01]  /*25cb0*/  FMUL R104, R104, R2.reuse ;  /* 0x0000000268687220 */ /* 0x088fe20000400000 */
[----:B------:R-:W-:Y:S01]  /*25cc0*/  IADD3.X R7, R23, UR4, RZ, P6, !PT ;  /* 0x0000000417077c10 */ /* 0x000fe2000b7fe4ff */
[----:B------:R-:W-:Y:S01]  /*25cd0*/  FMUL R105, R105, R2 ;  /* 0x0000000269697220 */ /* 0x000fe20000400000 */
[----:B------:R-:W-:Y:S01]  /*25ce0*/  F2FP.BF16.F32.PACK_AB R233, RZ, R56 ;  /* 0x00000038ffe9723e */ /* 0x000fe200000010ff */
[----:B------:R-:W-:Y:S04]  /*25cf0*/  @P5 STG.E.U16 desc[UR44][R216.64], R235 ;  /* 0x000000ebd8005986 */ /* 0x000fe8000c10152c */
[----:B------:R0:W-:Y:S04]  /*25d00*/  @P4 STG.E.U16 desc[UR44][R6.64+0x2], R232 ;  /* 0x000002e806004986 */ /* 0x0001e8000c10152c */
[----:B------:R1:W-:Y:S01]  /*25d10*/  @P3 STG.E.U16 desc[UR44][R22.64+0x10], R233 ;  /* 0x000010e916003986 */ /* 0x0003e2000c10152c */
[----:B------:R-:W-:-:S03]  /*25d20*/  ISETP.GT.AND P3, PT, R0, 0x8, P1 ;  /* 0x000000080000780c */ /* 0x000fc60000f64270 */
[----:B------:R3:W-:Y:S01]  /*25d30*/  @P2 STG.E.U16 desc[UR44][R22.64+0x12], R234 ;  /* 0x000012ea16002986 */ /* 0x0007e2000c10152c */
[C---:B------:R-:W-:Y:S02]  /*25d40*/  ISETP.GT.AND P2, PT, R0.reuse, 0x9, P1 ;  /* 0x000000090000780c */ /* 0x040fe40000f44270 */
[----:B------:R-:W-:Y:S01]  /*25d50*/  ISETP.GT.AND P5, PT, R0, 0x11, P0 ;  /* 0x000000110000780c */ /* 0x000fe200007a4270 */
[----:B------:R-:W-:Y:S01]  /*25d60*/  FMUL R106, R106, R2 ;  /* 0x000000026a6a7220 */ /* 0x000fe20000400000 */
[----:B0-----:R-:W-:Y:S01]  /*25d70*/  F2FP.BF16.F32.PACK_AB R232, RZ, R58 ;  /* 0x0000003affe8723e */ /* 0x001fe200000010ff */
[-C--:B------:R-:W-:Y:S01]  /*25d80*/  FMUL R107, R107, R2.reuse ;  /* 0x000000026b6b7220 */ /* 0x080fe20000400000 */
[-C--:B------:R-:W-:Y:S01]  /*25d90*/  FMUL R108, R108, R2.reuse ;  /* 0x000000026c6c7220 */ /* 0x080fe20000400000 */
[----:B-1----:R-:W-:Y:S01]  /*25da0*/  F2FP.BF16.F32.PACK_AB R233, RZ, R59 ;  /* 0x0000003bffe9723e */ /* 0x002fe200000010ff */
[----:B------:R-:W-:Y:S01]  /*25db0*/  FMUL R109, R109, R2 ;  /* 0x000000026d6d7220 */ /* 0x000fe20000400000 */
[----:B------:R-:W-:Y:S01]  /*25dc0*/  ISETP.GT.AND P4, PT, R0, 0x10, P0 ;  /* 0x000000100000780c */ /* 0x000fe20000784270 */
[----:B------:R0:W-:Y:S01]  /*25dd0*/  @P3 STG.E.U16 desc[UR44][R216.64+0x10], R232 ;  /* 0x000010e8d8003986 */ /* 0x0001e2000c10152c */
[----:B------:R-:W-:-:S03]  /*25de0*/  F2FP.BF16.F32.PACK_AB R235, RZ, R61 ;  /* 0x0000003dffeb723e */ /* 0x000fc600000010ff */
[----:B------:R1:W-:Y:S01]  /*25df0*/  @P2 STG.E.U16 desc[UR44][R6.64+0x12], R233 ;  /* 0x000012e906002986 */ /* 0x0003e2000c10152c */
[C---:B------:R-:W-:Y:S02]  /*25e00*/  ISETP.GT.AND P2, PT, R0.reuse, 0x10, P1 ;  /* 0x000000100000780c */ /* 0x040fe40000f44270 */
[----:B---3--:R-:W-:Y:S01]  /*25e10*/  F2FP.BF16.F32.PACK_AB R234, RZ, R60 ;  /* 0x0000003cffea723e */ /* 0x008fe200000010ff */
[----:B------:R3:W-:Y:S01]  /*25e20*/  @P5 STG.E.U16 desc[UR44][R22.64+0x22], R235 ;  /* 0x000022eb16005986 */ /* 0x0007e2000c10152c */
[C---:B------:R-:W-:Y:S02]  /*25e30*/  ISETP.GT.AND P3, PT, R0.reuse, 0x11, P1 ;  /* 0x000000110000780c */ /* 0x040fe40000f64270 */
[C---:B------:R-:W-:Y:S01]  /*25e40*/  ISETP.GT.AND P5, PT, R0.reuse, 0x19, P0 ;  /* 0x000000190000780c */ /* 0x040fe200007a4270 */
[----:B------:R3:W-:Y:S01]  /*25e50*/  @P4 STG.E.U16 desc[UR44][R22.64+0x20], R234 ;  /* 0x000020ea16004986 */ /* 0x0007e2000c10152c */
[----:B0-----:R-:W-:Y:S02]  /*25e60*/  F2FP.BF16.F32.PACK_AB R232, RZ, R62 ;  /* 0x0000003effe8723e */ /* 0x001fe400000010ff */
[----:B------:R-:W-:Y:S01]  /*25e70*/  ISETP.GT.AND P4, PT, R0, 0x18, P0 ;  /* 0x000000180000780c */ /* 0x000fe20000784270 */
[-C--:B------:R-:W-:Y:S01]  /*25e80*/  FMUL R110, R110, R2.reuse ;  /* 0x000000026e6e7220 */ /* 0x080fe20000400000 */
[----:B------:R-:W-:Y:S01]  /*25e90*/  FMUL R111, R111, R2 ;  /* 0x000000026f6f7220 */ /* 0x000fe20000400000 */
[----:B------:R0:W-:Y:S01]  /*25ea0*/  @P2 STG.E.U16 desc[UR44][R216.64+0x20], R232 ;  /* 0x000020e8d8002986 */ /* 0x0001e2000c10152c */
[----:B------:R-:W-:-:S02]  /*25eb0*/  ISETP.GT.AND P2, PT, R0, 0x18, P1 ;  /* 0x000000180000780c */ /* 0x000fc40000f44270 */
[----:B-1----:R-:W-:Y:S01]  /*25ec0*/  F2FP.BF16.F32.PACK_AB R233, RZ, R63 ;  /* 0x0000003fffe9723e */ /* 0x002fe200000010ff */
[-C--:B------:R-:W-:Y:S01]  /*25ed0*/  FMUL R112, R112, R2.reuse ;  /* 0x0000000270707220 */ /* 0x080fe20000400000 */
[----:B---3--:R-:W-:Y:S01]  /*25ee0*/  F2FP.BF16.F32.PACK_AB R235, RZ, R65 ;  /* 0x00000041ffeb723e */ /* 0x008fe200000010ff */
[----:B------:R-:W-:Y:S01]  /*25ef0*/  FMUL R113, R113, R2 ;  /* 0x0000000271717220 */ /* 0x000fe20000400000 */
[----:B------:R-:W-:Y:S01]  /*25f00*/  F2FP.BF16.F32.PACK_AB R234, RZ, R64 ;  /* 0x00000040ffea723e */ /* 0x000fe200000010ff */
[----:B------:R1:W-:Y:S01]  /*25f10*/  @P3 STG.E.U16 desc[UR44][R6.64+0x22], R233 ;  /* 0x000022e906003986 */ /* 0x0003e2000c10152c */
[----:B------:R-:W-:-:S03]  /*25f20*/  ISETP.GT.AND P3, PT, R0, 0x19, P1 ;  /* 0x000000190000780c */ /* 0x000fc60000f64270 */
[----:B------:R3:W-:Y:S01]  /*25f30*/  @P5 STG.E.U16 desc[UR44][R22.64+0x32], R235 ;  /* 0x000032eb16005986 */ /* 0x0007e2000c10152c */
[----:B0-----:R-:W-:Y:S02]  /*25f40*/  F2FP.BF16.F32.PACK_AB R232, RZ, R66 ;  /* 0x00000042ffe8723e */ /* 0x001fe400000010ff */
[C---:B------:R-:W-:Y:S01]  /*25f50*/  ISETP.GT.AND P5, PT, R0.reuse, 0x21, P0 ;  /* 0x000000210000780c */ /* 0x040fe200007a4270 */
[----:B------:R0:W-:Y:S01]  /*25f60*/  @P4 STG.E.U16 desc[UR44][R22.64+0x30], R234 ;  /* 0x000030ea16004986 */ /* 0x0001e2000c10152c */
[----:B------:R-:W-:-:S03]  /*25f70*/  ISETP.GT.AND P4, PT, R0, 0x20, P0 ;  /* 0x000000200000780c */ /* 0x000fc60000784270 */
[----:B------:R0:W-:Y:S01]  /*25f80*/  @P2 STG.E.U16 desc[UR44][R216.64+0x30], R232 ;  /* 0x000030e8d8002986 */ /* 0x0001e2000c10152c */
[----:B------:R-:W-:Y:S02]  /*25f90*/  ISETP.GT.AND P2, PT, R0, 0x20, P1 ;  /* 0x000000200000780c */ /* 0x000fe40000f44270 */
[----:B-1----:R-:W-:Y:S01]  /*25fa0*/  F2FP.BF16.F32.PACK_AB R233, RZ, R67 ;  /* 0x00000043ffe9723e */ /* 0x002fe200000010ff */
[-C--:B------:R-:W-:Y:S01]  /*25fb0*/  FMUL R114, R114, R2.reuse ;  /* 0x0000000272727220 */ /* 0x080fe20000400000 */
[----:B---3--:R-:W-:Y:S01]  /*25fc0*/  F2FP.BF16.F32.PACK_AB R235, RZ, R69 ;  /* 0x00000045ffeb723e */ /* 0x008fe200000010ff */
[-C--:B------:R-:W-:Y:S01]  /*25fd0*/  FMUL R115, R115, R2.reuse ;  /* 0x0000000273737220 */ /* 0x080fe20000400000 */
[----:B------:R-:W-:Y:S01]  /*25fe0*/  FMUL R116, R116, R2 ;  /* 0x0000000274747220 */ /* 0x000fe20000400000 */
[----:B0-----:R-:W-:Y:S01]  /*25ff0*/  F2FP.BF16.F32.PACK_AB R234, RZ, R68 ;  /* 0x00000044ffea723e */ /* 0x001fe200000010ff */
[----:B------:R0:W-:Y:S01]  /*26000*/  @P3 STG.E.U16 desc[UR44][R6.64+0x32], R233 ;  /* 0x000032e906003986 */ /* 0x0001e2000c10152c */
[----:B------:R-:W-:-:S02]  /*26010*/  ISETP.GT.AND P3, PT, R0, 0x21, P1 ;  /* 0x000000210000780c */ /* 0x000fc40000f64270 */
[----:B------:R-:W-:Y:S01]  /*26020*/  F2FP.BF16.F32.PACK_AB R232, RZ, R70 ;  /* 0x00000046ffe8723e */ /* 0x000fe200000010ff */
[----:B------:R-:W-:Y:S01]  /*26030*/  @P5 STG.E.U16 desc[UR44][R22.64+0x42], R235 ;  /* 0x000042eb16005986 */ /* 0x000fe2000c10152c */
[----:B------:R-:W-:-:S03]  /*26040*/  ISETP.GT.AND P5, PT, R0, 0x29, P0 ;  /* 0x000000290000780c */ /* 0x000fc600007a4270 */
[----:B------:R-:W-:Y:S01]  /*26050*/  @P4 STG.E.U16 desc[UR44][R22.64+0x40], R234 ;  /* 0x000040ea16004986 */ /* 0x000fe2000c10152c */
[----:B------:R-:W-:-:S03]  /*26060*/  ISETP.GT.AND P4, PT, R0, 0x28, P0 ;  /* 0x000000280000780c */ /* 0x000fc60000784270 */
[----:B------:R-:W-:Y:S01]  /*26070*/  @P2 STG.E.U16 desc[UR44][R216.64+0x40], R232 ;  /* 0x000040e8d8002986 */ /* 0x000fe2000c10152c */
[----:B------:R-:W-:Y:S02]  /*26080*/  ISETP.GT.AND P2, PT, R0, 0x28, P1 ;  /* 0x000000280000780c */ /* 0x000fe40000f44270 */
[----:B0-----:R-:W-:Y:S01]  /*26090*/  F2FP.BF16.F32.PACK_AB R233, RZ, R71 ;  /* 0x00000047ffe9723e */ /* 0x001fe200000010ff */
[----:B------:R-:W-:Y:S01]  /*260a0*/  FMUL R117, R117, R2 ;  /* 0x0000000275757220 */ /* 0x000fe20000400000 */
[----:B------:R-:W-:Y:S01]  /*260b0*/  F2FP.BF16.F32.PACK_AB R230, RZ, R230 ;  /* 0x000000e6ffe6723e */ /* 0x000fe200000010ff */
[----:B------:R-:W-:Y:S01]  /*260c0*/  FMUL R118, R118, R2 ;  /* 0x0000000276767220 */ /* 0x000fe20000400000 */
[----:B------:R-:W-:Y:S01]  /*260d0*/  F2FP.BF16.F32.PACK_AB R231, RZ, R231 ;  /* 0x000000e7ffe7723e */ /* 0x000fe200000010ff */
[----:B------:R-:W-:Y:S01]  /*260e0*/  @P3 STG.E.U16 desc[UR44][R6.64+0x42], R233 ;  /* 0x000042e906003986 */ /* 0x000fe2000c10152c */
[----:B------:R-:W-:-:S03]  /*260f0*/  ISETP.GT.AND P3, PT, R0, 0x29, P1 ;  /* 0x000000290000780c */ /* 0x000fc60000f64270 */
[----:B------:R0:W-:Y:S01]  /*26100*/  @P5 STG.E.U16 desc[UR44][R22.64+0x52], R230 ;  /* 0x000052e616005986 */ /* 0x0001e2000c10152c */
[----:B------:R-:W-:-:S03]  /*26110*/  ISETP.GT.AND P5, PT, R0, 0x31, P0 ;  /* 0x000000310000780c */ /* 0x000fc600007a4270 */
[----:B------:R1:W-:Y:S01]  /*26120*/  @P4 STG.E.U16 desc[UR44][R22.64+0x50], R231 ;  /* 0x000050e716004986 */ /* 0x0003e2000c10152c */
[----:B------:R-:W-:Y:S01]  /*26130*/  ISETP.GT.AND P4, PT, R0, 0x30, P0 ;  /* 0x000000300000780c */ /* 0x000fe20000784270 */
[-C--:B------:R-:W-:Y:S01]  /*26140*/  FMUL R119, R119, R2.reuse ;  /* 0x0000000277777220 */ /* 0x080fe20000400000 */
[-C--:B------:R-:W-:Y:S01]  /*26150*/  FMUL R16, R16, R2.reuse ;  /* 0x0000000210107220 */ /* 0x080fe20000400000 */
[-C--:B------:R-:W-:Y:S01]  /*26160*/  FMUL R226, R226, R2.reuse ;  /* 0x00000002e2e27220 */ /* 0x080fe20000400000 */
[-C--:B------:R-:W-:Y:S01]  /*26170*/  FMUL R229, R229, R2.reuse ;  /* 0x00000002e5e57220 */ /* 0x080fe20000400000 */
[-C--:B------:R-:W-:Y:S01]  /*26180*/  FMUL R228, R228, R2.reuse ;  /* 0x00000002e4e47220 */ /* 0x080fe20000400000 */
[----:B------:R-:W-:Y:S01]  /*26190*/  FMUL R227, R227, R2 ;  /* 0x00000002e3e37220 */ /* 0x000fe20000400000 */
[----:B0-----:R-:W-:Y:S01]  /*261a0*/  F2FP.BF16.F32.PACK_AB R230, RZ, R72 ;  /* 0x00000048ffe6723e */ /* 0x001fe200000010ff */
[-C--:B------:R-:W-:Y:S01]  /*261b0*/  FMUL R225, R225, R2.reuse ;  /* 0x00000002e1e17220 */ /* 0x080fe20000400000 */
[-C--:B------:R-:W-:Y:S01]  /*261c0*/  FMUL R224, R224, R2.reuse ;  /* 0x00000002e0e07220 */ /* 0x080fe20000400000 */
[----:B------:R-:W-:Y:S01]  /*261d0*/  FMUL R222, R222, R2 ;  /* 0x00000002dede7220 */ /* 0x000fe20000400000 */
[----:B------:R-:W3:Y:S01]  /*261e0*/  LDL.LU R185, [R1+0x504] ;  /* 0x0005040001b97983 */ /* 0x000ee20000300800 */
[----:B-1----:R-:W-:-:S03]  /*261f0*/  F2FP.BF16.F32.PACK_AB R231, RZ, R73 ;  /* 0x00000049ffe7723e */ /* 0x002fc600000010ff */
[----:B------:R0:W-:Y:S01]  /*26200*/  @P2 STG.E.U16 desc[UR44][R216.64+0x50], R230 ;  /* 0x000050e6d8002986 */ /* 0x0001e2000c10152c */
[C---:B------:R-:W-:Y:S02]  /*26210*/  ISETP.GT.AND P2, PT, R0.reuse, 0x30, P1 ;  /* 0x000000300000780c */ /* 0x040fe40000f44270 */
[----:B------:R-:W-:Y:S02]  /*26220*/  F2FP.BF16.F32.PACK_AB R232, RZ, R74 ;  /* 0x0000004affe8723e */ /* 0x000fe400000010ff */
[----:B------:R-:W-:Y:S01]  /*26230*/  F2FP.BF16.F32.PACK_AB R233, RZ, R75 ;  /* 0x0000004bffe9723e */ /* 0x000fe200000010ff */
[----:B------:R1:W-:Y:S01]  /*26240*/  @P3 STG.E.U16 desc[UR44][R6.64+0x52], R231 ;  /* 0x000052e706003986 */ /* 0x0003e2000c10152c */
[----:B------:R-:W-:-:S03]  /*26250*/  ISETP.GT.AND P3, PT, R0, 0x31, P1 ;  /* 0x000000310000780c */ /* 0x000fc60000f64270 */
[----:B------:R4:W-:Y:S01]  /*26260*/  @P4 STG.E.U16 desc[UR44][R22.64+0x60], R232 ;  /* 0x000060e816004986 */ /* 0x0009e2000c10152c */
[----:B0-----:R-:W-:-:S03]  /*26270*/  F2FP.BF16.F32.PACK_AB R230, RZ, R76 ;  /* 0x0000004cffe6723e */ /* 0x001fc600000010ff */
[----:B------:R0:W-:Y:S01]  /*26280*/  @P5 STG.E.U16 desc[UR44][R22.64+0x62], R233 ;  /* 0x000062e916005986 */ /* 0x0001e2000c10152c */
[C---:B------:R-:W-:Y:S02]  /*26290*/  ISETP.GT.AND P4, PT, R0.reuse, 0x38, P0 ;  /* 0x000000380000780c */ /* 0x040fe40000784270 */
[C---:B------:R-:W-:Y:S01]  /*262a0*/  ISETP.GT.AND P5, PT, R0.reuse, 0x39, P0 ;  /* 0x000000390000780c */ /* 0x040fe200007a4270 */
[----:B------:R0:W-:Y:S01]  /*262b0*/  @P2 STG.E.U16 desc[UR44][R216.64+0x60], R230 ;  /* 0x000060e6d8002986 */ /* 0x0001e2000c10152c */
[----:B------:R-:W-:Y:S02]  /*262c0*/  ISETP.GT.AND P2, PT, R0, 0x38, P1 ;  /* 0x000000380000780c */ /* 0x000fe40000f44270 */
[----:B-1----:R-:W-:Y:S01]  /*262d0*/  F2FP.BF16.F32.PACK_AB R231, RZ, R77 ;  /* 0x0000004dffe7723e */ /* 0x002fe200000010ff */
[----:B------:R-:W-:Y:S01]  /*262e0*/  FMUL R223, R223, R2 ;  /* 0x00000002dfdf7220 */ /* 0x000fe20000400000 */
[----:B----4-:R-:W-:Y:S01]  /*262f0*/  F2FP.BF16.F32.PACK_AB R232, RZ, R78 ;  /* 0x0000004effe8723e */ /* 0x010fe200000010ff */
[----:B------:R-:W-:Y:S01]  /*26300*/  FMUL R221, R221, R2 ;  /* 0x00000002dddd7220 */ /* 0x000fe20000400000 */
[----:B------:R-:W-:Y:S01]  /*26310*/  F2FP.BF16.F32.PACK_AB R234, RZ, R16 ;  /* 0x00000010ffea723e */ /* 0x000fe200000010ff */
[----:B------:R-:W4:Y:S01]  /*26320*/  LDL.LU R186, [R1+0x500] ;  /* 0x0005000001ba7983 */ /* 0x000f220000300800 */
[----:B0-----:R-:W-:-:S03]  /*26330*/  F2FP.BF16.F32.PACK_AB R233, RZ, R79 ;  /* 0x0000004fffe9723e */ /* 0x001fc600000010ff */
[----:B------:R0:W-:Y:S01]  /*26340*/  @P3 STG.E.U16 desc[UR44][R6.64+0x62], R231 ;  /* 0x000062e706003986 */ /* 0x0001e2000c10152c */
[C---:B------:R-:W-:Y:S02]  /*26350*/  ISETP.GT.AND P3, PT, R0.reuse, 0x39, P1 ;  /* 0x000000390000780c */ /* 0x040fe40000f64270 */
[----:B------:R-:W-:Y:S01]  /*26360*/  F2FP.BF16.F32.PACK_AB R230, RZ, R80 ;  /* 0x00000050ffe6723e */ /* 0x000fe200000010ff */
[----:B------:R1:W-:Y:S01]  /*26370*/  @P4 STG.E.U16 desc[UR44][R22.64+0x70], R232 ;  /* 0x000070e816004986 */ /* 0x0003e2000c10152c */
[----:B------:R-:W-:-:S03]  /*26380*/  ISETP.GT.AND P4, PT, R0, 0x40, P0 ;  /* 0x000000400000780c */ /* 0x000fc60000784270 */
[----:B------:R1:W-:Y:S01]  /*26390*/  @P5 STG.E.U16 desc[UR44][R22.64+0x72], R233 ;  /* 0x000072e916005986 */ /* 0x0003e2000c10152c */
[----:B------:R-:W-:-:S03]  /*263a0*/  ISETP.GT.AND P5, PT, R0, 0x41, P0 ;  /* 0x000000410000780c */ /* 0x000fc600007a4270 */
[----:B------:R2:W-:Y:S01]  /*263b0*/  @P2 STG.E.U16 desc[UR44][R216.64+0x70], R230 ;  /* 0x000070e6d8002986 */ /* 0x0005e2000c10152c */
[----:B------:R-:W-:Y:S02]  /*263c0*/  ISETP.GT.AND P2, PT, R0, 0x40, P1 ;  /* 0x000000400000780c */ /* 0x000fe40000f44270 */
[----:B0-----:R-:W-:Y:S01]  /*263d0*/  F2FP.BF16.F32.PACK_AB R231, RZ, R81 ;  /* 0x00000051ffe7723e */ /* 0x001fe200000010ff */
[----:B------:R-:W-:Y:S01]  /*263e0*/  FMUL R220, R220, R2 ;  /* 0x00000002dcdc7220 */ /* 0x000fe20000400000 */
[----:B-1----:R-:W-:Y:S01]  /*263f0*/  F2FP.BF16.F32.PACK_AB R232, RZ, R82 ;  /* 0x00000052ffe8723e */ /* 0x002fe200000010ff */
[----:B------:R-:W-:Y:S01]  /*26400*/  FMUL R218, R218, R2 ;  /* 0x00000002dada7220 */ /* 0x000fe20000400000 */
[----:B------:R-:W-:Y:S01]  /*26410*/  F2FP.BF16.F32.PACK_AB R229, RZ, R229 ;  /* 0x000000e5ffe5723e */ /* 0x000fe200000010ff */
[----:B------:R-:W4:Y:S01]  /*26420*/  LDL.LU R187, [R1+0x4fc] ;  /* 0x0004fc0001bb7983 */ /* 0x000f220000300800 */
[----:B------:R-:W-:-:S03]  /*26430*/  F2FP.BF16.F32.PACK_AB R233, RZ, R83 ;  /* 0x00000053ffe9723e */ /* 0x000fc600000010ff */
[----:B------:R0:W-:Y:S01]  /*26440*/  @P3 STG.E.U16 desc[UR44][R6.64+0x72], R231 ;  /* 0x000072e706003986 */ /* 0x0001e2000c10152c */
[C---:B------:R-:W-:Y:S02]  /*26450*/  ISETP.GT.AND P3, PT, R0.reuse, 0x41, P1 ;  /* 0x000000410000780c */ /* 0x040fe40000f64270 */
[----:B--2---:R-:W-:Y:S01]  /*26460*/  F2FP.BF16.F32.PACK_AB R230, RZ, R84 ;  /* 0x00000054ffe6723e */ /* 0x004fe200000010ff */
[----:B------:R1:W-:Y:S01]  /*26470*/  @P4 STG.E.U16 desc[UR44][R22.64+0x80], R232 ;  /* 0x000080e816004986 */ /* 0x0003e2000c10152c */
[----:B------:R-:W-:-:S03]  /*26480*/  ISETP.GT.AND P4, PT, R0, 0x48, P0 ;  /* 0x000000480000780c */ /* 0x000fc60000784270 */
[----:B------:R2:W-:Y:S01]  /*26490*/  @P5 STG.E.U16 desc[UR44][R22.64+0x82], R233 ;  /* 0x000082e916005986 */ /* 0x0005e2000c10152c */
[----:B------:R-:W-:-:S03]  /*264a0*/  ISETP.GT.AND P5, PT, R0, 0x49, P0 ;  /* 0x000000490000780c */ /* 0x000fc600007a4270 */
[----:B------:R2:W-:Y:S01]  /*264b0*/  @P2 STG.E.U16 desc[UR44][R216.64+0x80], R230 ;  /* 0x000080e6d8002986 */ /* 0x0005e2000c10152c */
[C---:B------:R-:W-:Y:S02]  /*264c0*/  ISETP.GT.AND P2, PT, R0.reuse, 0x48, P1 ;  /* 0x000000480000780c */ /* 0x040fe40000f44270 */
[----:B0-----:R-:W-:Y:S01]  /*264d0*/  F2FP.BF16.F32.PACK_AB R231, RZ, R85 ;  /* 0x00000055ffe7723e */ /* 0x001fe200000010ff */
[----:B------:R-:W4:Y:S01]  /*264e0*/  LDL.LU R188, [R1+0x4f8] ;  /* 0x0004f80001bc7983 */ /* 0x000f220000300800 */
[----:B-1----:R-:W-:Y:S02]  /*264f0*/  F2FP.BF16.F32.PACK_AB R232, RZ, R86 ;  /* 0x00000056ffe8723e */ /* 0x002fe400000010ff */
[----:B--2---:R-:W-:Y:S01]  /*26500*/  F2FP.BF16.F32.PACK_AB R233, RZ, R87 ;  /* 0x00000057ffe9723e */ /* 0x004fe200000010ff */
        /* <DEDUP_REMOVED lines=27> */
[----:B------:R-:W-:Y:S01]  /*266c0*/  FMUL R219, R219, R2 ;  /* 0x00000002dbdb7220 */ /* 0x000fe20000400000 */
[----:B--2---:R-:W-:Y:S01]  /*266d0*/  F2FP.BF16.F32.PACK_AB R233, RZ, R95 ;  /* 0x0000005fffe9723e */ /* 0x004fe200000010ff */
[----:B------:R0:W-:Y:S01]  /*266e0*/  @P3 STG.E.U16 desc[UR44][R6.64+0xa2], R231 ;  /* 0x0000a2e706003986 */ /* 0x0001e2000c10152c */
[----:B------:R-:W-:-:S02]  /*266f0*/  ISETP.GT.AND P3, PT, R0, 0x59, P1 ;  /* 0x000000590000780c */ /* 0x000fc40000f64270 */
        /* <DEDUP_REMOVED lines=10> */
[----:B------:R-:W4:Y:S01]  /*267a0*/  LDL.LU R190, [R1+0x4f0] ;  /* 0x0004f00001be7983 */ /* 0x000f220000300800 */
[----:B--2---:R-:W-:-:S03]  /*267b0*/  F2FP.BF16.F32.PACK_AB R233, RZ, R99 ;  /* 0x00000063ffe9723e */ /* 0x004fc600000010ff */
        /* <DEDUP_REMOVED lines=67> */
[----:B------:R-:W-:Y:S01]  /*26bf0*/  @P3 STG.E.U16 desc[UR44][R6.64+0x102], R231 ;  /* 0x000102e706003986 */ /* 0x000fe2000c10152c */
[----:B------:R-:W-:Y:S02]  /*26c00*/  ISETP.GT.AND P3, PT, R0, 0x89, P1 ;  /* 0x000000890000780c */ /* 0x000fe40000f64270 */
[----:B------:R-:W-:Y:S01]  /*26c10*/  F2FP.BF16.F32.PACK_AB R230, RZ, R226 ;  /* 0x000000e2ffe6723e */ /* 0x000fe200000010ff */
[----:B------:R-:W-:Y:S01]  /*26c20*/  @P4 STG.E.U16 desc[UR44][R22.64+0x110], R232 ;  /* 0x000110e816004986 */ /* 0x000fe2000c10152c */
[----:B------:R-:W-:-:S02]  /*26c30*/  PRMT R226, R234, 0x7610, R226 ;  /* 0x00007610eae27816 */ /* 0x000fc400000000e2 */
[C---:B------:R-:W-:Y:S01]  /*26c40*/  ISETP.GT.AND P4, PT, R0.reuse, 0x90, P0 ;  /* 0x000000900000780c */ /* 0x040fe20000784270 */
[----:B------:R-:W-:Y:S01]  /*26c50*/  @P5 STG.E.U16 desc[UR44][R22.64+0x112], R233 ;  /* 0x000112e916005986 */ /* 0x000fe2000c10152c */
[----:B------:R-:W-:-:S03]  /*26c60*/  ISETP.GT.AND P5, PT, R0, 0x91, P0 ;  /* 0x000000910000780c */ /* 0x000fc600007a4270 */
[----:B------:R-:W-:Y:S01]  /*26c70*/  @P2 STG.E.U16 desc[UR44][R216.64+0x110], R226 ;  /* 0x000110e2d8002986 */ /* 0x000fe2000c10152c */
[----:B------:R-:W-:Y:S02]  /*26c80*/  ISETP.GT.AND P2, PT, R0, 0x90, P1 ;  /* 0x000000900000780c */ /* 0x000fe40000f44270 */
[----:B------:R-:W-:Y:S01]  /*26c90*/  PRMT R228, R229, 0x7610, R228 ;  /* 0x00007610e5e47816 */ /* 0x000fe200000000e4 */
[-C--:B------:R-:W-:Y:S01]  /*26ca0*/  FMUL R12, R12, R2.reuse ;  /* 0x000000020c0c7220 */ /* 0x080fe20000400000 */
[----:B------:R-:W-:Y:S01]  /*26cb0*/  F2FP.BF16.F32.PACK_AB R227, RZ, R227 ;  /* 0x000000e3ffe3723e */ /* 0x000fe200000010ff */
[----:B------:R-:W-:Y:S01]  /*26cc0*/  FMUL R13, R13, R2 ;  /* 0x000000020d0d7220 */ /* 0x000fe20000400000 */
[----:B------:R-:W-:Y:S01]  /*26cd0*/  F2FP.BF16.F32.PACK_AB R225, RZ, R225 ;  /* 0x000000e1ffe1723e */ /* 0x000fe200000010ff */
[----:B------:R-:W-:Y:S01]  /*26ce0*/  @P3 STG.E.U16 desc[UR44][R6.64+0x112], R228 ;  /* 0x000112e406003986 */ /* 0x000fe2000c10152c */
[----:B------:R-:W-:-:S03]  /*26cf0*/  ISETP.GT.AND P3, PT, R0, 0x91, P1 ;  /* 0x000000910000780c */ /* 0x000fc60000f64270 */
[----:B------:R-:W-:Y:S01]  /*26d00*/  @P4 STG.E.U16 desc[UR44][R22.64+0x120], R235 ;  /* 0x000120eb16004986 */ /* 0x000fe2000c10152c */
[----:B------:R-:W-:-:S03]  /*26d10*/  ISETP.GT.AND P4, PT, R0, 0x98, P0 ;  /* 0x000000980000780c */ /* 0x000fc60000784270 */
[----:B------:R-:W-:Y:S01]  /*26d20*/  @P5 STG.E.U16 desc[UR44][R22.64+0x122], R230 ;  /* 0x000122e616005986 */ /* 0x000fe2000c10152c */
[----:B------:R-:W-:-:S03]  /*26d30*/  ISETP.GT.AND P5, PT, R0, 0x99, P0 ;  /* 0x000000990000780c */ /* 0x000fc600007a4270 */
[----:B------:R-:W-:Y:S01]  /*26d40*/  @P2 STG.E.U16 desc[UR44][R216.64+0x120], R227 ;  /* 0x000120e3d8002986 */ /* 0x000fe2000c10152c */
[C---:B------:R-:W-:Y:S02]  /*26d50*/  ISETP.GT.AND P2, PT, R0.reuse, 0x98, P1 ;  /* 0x000000980000780c */ /* 0x040fe40000f44270 */
[----:B------:R-:W-:Y:S02]  /*26d60*/  F2FP.BF16.F32.PACK_AB R224, RZ, R224 ;  /* 0x000000e0ffe0723e */ /* 0x000fe400000010ff */
[----:B------:R-:W-:Y:S01]  /*26d70*/  F2FP.BF16.F32.PACK_AB R222, RZ, R222 ;  /* 0x000000deffde723e */ /* 0x000fe200000010ff */
[----:B------:R-:W-:Y:S01]  /*26d80*/  @P3 STG.E.U16 desc[UR44][R6.64+0x122], R225 ;  /* 0x000122e106003986 */ /* 0x000fe2000c10152c */
[C---:B------:R-:W-:Y:S02]  /*26d90*/  ISETP.GT.AND P3, PT, R0.reuse, 0x99, P1 ;  /* 0x000000990000780c */ /* 0x040fe40000f64270 */
[----:B------:R-:W-:Y:S01]  /*26da0*/  F2FP.BF16.F32.PACK_AB R223, RZ, R223 ;  /* 0x000000dfffdf723e */ /* 0x000fe200000010ff */
[----:B------:R-:W-:Y:S01]  /*26db0*/  @P4 STG.E.U16 desc[UR44][R22.64+0x130], R224 ;  /* 0x000130e016004986 */ /* 0x000fe2000c10152c */
[----:B------:R-:W-:-:S03]  /*26dc0*/  ISETP.GT.AND P4, PT, R0, 0xa0, P0 ;  /* 0x000000a00000780c */ /* 0x000fc60000784270 */
[----:B------:R-:W-:Y:S01]  /*26dd0*/  @P5 STG.E.U16 desc[UR44][R22.64+0x132], R222 ;  /* 0x000132de16005986 */ /* 0x000fe2000c10152c */
[----:B------:R-:W-:-:S03]  /*26de0*/  ISETP.GT.AND P5, PT, R0, 0xa1, P0 ;  /* 0x000000a10000780c */ /* 0x000fc600007a4270 */
[----:B------:R-:W-:Y:S01]  /*26df0*/  @P2 STG.E.U16 desc[UR44][R216.64+0x130], R223 ;  /* 0x000130dfd8002986 */ /* 0x000fe2000c10152c */
[C---:B------:R-:W-:Y:S02]  /*26e00*/  ISETP.GT.AND P2, PT, R0.reuse, 0xa0, P1 ;  /* 0x000000a00000780c */ /* 0x040fe40000f44270 */
[----:B------:R-:W-:Y:S01]  /*26e10*/  F2FP.BF16.F32.PACK_AB R221, RZ, R221 ;  /* 0x000000ddffdd723e */ /* 0x000fe200000010ff */
[----:B------:R-:W2:Y:S01]  /*26e20*/  LDL.LU R196, [R1+0x4d8] ;  /* 0x0004d80001c47983 */ /* 0x000ea20000300800 */
[----:B------:R-:W-:Y:S02]  /*26e30*/  F2FP.BF16.F32.PACK_AB R220, RZ, R220 ;  /* 0x000000dcffdc723e */ /* 0x000fe400000010ff */
[----:B------:R-:W-:Y:S01]  /*26e40*/  F2FP.BF16.F32.PACK_AB R218, RZ, R218 ;  /* 0x000000daffda723e */ /* 0x000fe200000010ff */
[----:B------:R-:W-:Y:S01]  /*26e50*/  @P3 STG.E.U16 desc[UR44][R6.64+0x132], R221 ;  /* 0x000132dd06003986 */ /* 0x000fe2000c10152c */
[C---:B------:R-:W-:Y:S02]  /*26e60*/  ISETP.GT.AND P6, PT, R0.reuse, 0xa8, P1 ;  /* 0x000000a80000780c */ /* 0x040fe40000fc4270 */
[----:B------:R-:W-:Y:S01]  /*26e70*/  ISETP.GT.AND P3, PT, R0, 0xa1, P1 ;  /* 0x000000a10000780c */ /* 0x000fe20000f64270 */
[----:B------:R0:W-:Y:S01]  /*26e80*/  @P4 STG.E.U16 desc[UR44][R22.64+0x140], R220 ;  /* 0x000140dc16004986 */ /* 0x0001e2000c10152c */
[----:B------:R-:W-:-:S02]  /*26e90*/  F2FP.BF16.F32.PACK_AB R8, RZ, R8 ;  /* 0x00000008ff08723e */ /* 0x000fc400000010ff */
[----:B------:R-:W-:Y:S01]  /*26ea0*/  F2FP.BF16.F32.PACK_AB R9, RZ, R9 ;  /* 0x00000009ff09723e */ /* 0x000fe200000010ff */
[----:B------:R1:W-:Y:S01]  /*26eb0*/  @P5 STG.E.U16 desc[UR44][R22.64+0x142], R218 ;  /* 0x000142da16005986 */ /* 0x0003e2000c10152c */
[C---:B------:R-:W-:Y:S02]  /*26ec0*/  ISETP.GT.AND P4, PT, R0.reuse, 0xa8, P0 ;  /* 0x000000a80000780c */ /* 0x040fe40000784270 */
[----:B------:R-:W-:Y:S01]  /*26ed0*/  ISETP.GT.AND P5, PT, R0, 0xa9, P0 ;  /* 0x000000a90000780c */ /* 0x000fe200007a4270 */
[----:B------:R-:W-:Y:S01]  /*26ee0*/  FMUL R14, R14, R2 ;  /* 0x000000020e0e7220 */ /* 0x000fe20000400000 */
[----:B------:R-:W-:Y:S01]  /*26ef0*/  F2FP.BF16.F32.PACK_AB R219, RZ, R219 ;  /* 0x000000dbffdb723e */ /* 0x000fe200000010ff */
[----:B------:R-:W2:Y:S01]  /*26f00*/  LDL.LU R197, [R1+0x4d4] ;  /* 0x0004d40001c57983 */ /* 0x000ea20000300800 */
[----:B0-----:R-:W-:Y:S01]  /*26f10*/  PRMT R220, R9, 0x7610, R220 ;  /* 0x0000761009dc7816 */ /* 0x001fe200000000dc */
[----:B------:R-:W-:Y:S01]  /*26f20*/  @P2 IMAD.MOV.U32 R9, RZ, RZ, R217 ;  /* 0x000000ffff092224 */ /* 0x000fe200078e00d9 */
[----:B-1----:R-:W-:Y:S01]  /*26f30*/  PRMT R218, R8, 0x7610, R218 ;  /* 0x0000761008da7816 */ /* 0x002fe200000000da */
[----:B------:R-:W-:Y:S01]  /*26f40*/  @P2 IMAD.MOV.U32 R8, RZ, RZ, R216 ;  /* 0x000000ffff082224 */ /* 0x000fe200078e00d8 */
[----:B------:R-:W-:Y:S01]  /*26f50*/  F2FP.BF16.F32.PACK_AB R21, RZ, R21 ;  /* 0x00000015ff15723e */ /* 0x000fe200000010ff */
[----:B------:R-:W2:Y:S01]  /*26f60*/  LDL.LU R198, [R1+0x4d0] ;  /* 0x0004d00001c67983 */ /* 0x000ea20000300800 */
[----:B------:R-:W-:-:S03]  /*26f70*/  F2FP.BF16.F32.PACK_AB R10, RZ, R10 ;  /* 0x0000000aff0a723e */ /* 0x000fc600000010ff */
[----:B------:R0:W-:Y:S01]  /*26f80*/  @P2 STG.E.U16 desc[UR44][R8.64+0x140], R219 ;  /* 0x000140db08002986 */ /* 0x0001e2000c10152c */
[----:B------:R-:W-:-:S03]  /*26f90*/  ISETP.GT.AND P2, PT, R0, 0xa9, P1 ;  /* 0x000000a90000780c */ /* 0x000fc60000f44270 */
[----:B------:R-:W-:Y:S01]  /*26fa0*/  @P3 STG.E.U16 desc[UR44][R6.64+0x142], R21 ;  /* 0x0001421506003986 */ /* 0x000fe2000c10152c */
[----:B------:R-:W-:-:S03]  /*26fb0*/  ISETP.GT.AND P3, PT, R0, 0xb0, P1 ;  /* 0x000000b00000780c */ /* 0x000fc60000f64270 */
[----:B------:R-:W-:Y:S01]  /*26fc0*/  @P4 STG.E.U16 desc[UR44][R22.64+0x150], R218 ;  /* 0x000150da16004986 */ /* 0x000fe2000c10152c */
[----:B0-----:R-:W-:Y:S01]  /*26fd0*/  @P6 MOV R8, R216 ;  /* 0x000000d800086202 */ /* 0x001fe20000000f00 */
[----:B------:R-:W-:Y:S02]  /*26fe0*/  @P6 IMAD.MOV.U32 R9, RZ, RZ, R217 ;  /* 0x000000ffff096224 */ /* 0x000fe400078e00d9 */
[----:B------:R-:W-:Y:S01]  /*26ff0*/  @P5 STG.E.U16 desc[UR44][R22.64+0x152], R220 ;  /* 0x000152dc16005986 */ /* 0x000fe2000c10152c */
[----:B------:R-:W-:-:S03]  /*27000*/  ISETP.GT.AND P5, PT, R0, 0xb0, P0 ;  /* 0x000000b00000780c */ /* 0x000fc600007a4270 */
[----:B------:R0:W-:Y:S01]  /*27010*/  @P6 STG.E.U16 desc[UR44][R8.64+0x150], R10 ;  /* 0x0001500a08006986 */ /* 0x0001e2000c10152c */
[----:B------:R-:W-:Y:S02]  /*27020*/  ISETP.GT.AND P6, PT, R0, 0xb1, P0 ;  /* 0x000000b10000780c */ /* 0x000fe400007c4270 */
[----:B------:R-:W-:Y:S01]  /*27030*/  F2FP.BF16.F32.PACK_AB R11, RZ, R11 ;  /* 0x0000000bff0b723e */ /* 0x000fe200000010ff */
[----:B------:R-:W-:Y:S01]  /*27040*/  FMUL R15, R15, R2 ;  /* 0x000000020f0f7220 */ /* 0x000fe20000400000 */
[----:B------:R-:W-:Y:S01]  /*27050*/  F2FP.BF16.F32.PACK_AB R12, RZ, R12 ;  /* 0x0000000cff0c723e */ /* 0x000fe200000010ff */
[----:B------:R-:W2:Y:S01]  /*27060*/  LDL.LU R199, [R1+0x4cc] ;  /* 0x0004cc0001c77983 */ /* 0x000ea20000300800 */
[----:B------:R-:W-:Y:S02]  /*27070*/  F2FP.BF16.F32.PACK_AB R13, RZ, R13 ;  /* 0x0000000dff0d723e */ /* 0x000fe400000010ff */
[----:B------:R-:W-:Y:S01]  /*27080*/  F2FP.BF16.F32.PACK_AB R14, RZ, R14 ;  /* 0x0000000eff0e723e */ /* 0x000fe200000010ff */
[----:B------:R1:W-:Y:S01]  /*27090*/  @P2 STG.E.U16 desc[UR44][R6.64+0x152], R11 ;  /* 0x0001520b06002986 */ /* 0x0003e2000c10152c */
[----:B0-----:R-:W-:-:S03]  /*270a0*/  @P3 MOV R10, R216 ;  /* 0x000000d8000a3202 */ /* 0x001fc60000000f00 */
[----:B------:R-:W-:Y:S01]  /*270b0*/  @P5 STG.E.U16 desc[UR44][R22.64+0x160], R12 ;  /* 0x0001600c16005986 */ /* 0x000fe2000c10152c */
[----:B------:R-:W-:-:S03]  /*270c0*/  ISETP.GT.AND P2, PT, R0, 0xb1, P1 ;  /* 0x000000b10000780c */ /* 0x000fc60000f44270 */
[----:B------:R-:W-:Y:S01]  /*270d0*/  @P6 STG.E.U16 desc[UR44][R22.64+0x162], R13 ;  /* 0x0001620d16006986 */ /* 0x000fe2000c10152c */
[----:B-1----:R-:W-:Y:S02]  /*270e0*/  @P3 IMAD.MOV.U32 R11, RZ, RZ, R217 ;  /* 0x000000ffff0b3224 */ /* 0x002fe400078e00d9 */
[-C--:B------:R-:W-:Y:S01]  /*270f0*/  FMUL R17, R17, R2.reuse ;  /* 0x0000000211117220 */ /* 0x080fe20000400000 */
[----:B------:R-:W2:Y:S04]  /*27100*/  LDL.LU R200, [R1+0x4c8] ;  /* 0x0004c80001c87983 */ /* 0x000ea80000300800 */
[----:B------:R-:W-:Y:S01]  /*27110*/  @P3 STG.E.U16 desc[UR44][R10.64+0x160], R14 ;  /* 0x0001600e0a003986 */ /* 0x000fe2000c10152c */
[C---:B------:R-:W-:Y:S02]  /*27120*/  ISETP.GT.AND P3, PT, R0.reuse, 0xb8, P0 ;  /* 0x000000b80000780c */ /* 0x040fe40000764270 */
[C---:B------:R-:W-:Y:S01]  /*27130*/  ISETP.GT.AND P0, PT, R0.reuse, 0xb9, P0 ;  /* 0x000000b90000780c */ /* 0x040fe20000704270 */
[----:B------:R-:W2:Y:S01]  /*27140*/  LDL.LU R201, [R1+0x4c4] ;  /* 0x0004c40001c97983 */ /* 0x000ea20000300800 */
[----:B------:R-:W-:Y:S01]  /*27150*/  ISETP.GT.AND P5, PT, R0, 0xb8, P1 ;  /* 0x000000b80000780c */ /* 0x000fe20000fa4270 */
[-C--:B------:R-:W-:Y:S01]  /*27160*/  FMUL R18, R18, R2.reuse ;  /* 0x0000000212127220 */ /* 0x080fe20000400000 */
[----:B------:R-:W-:Y:S01]  /*27170*/  ISETP.GT.AND P1, PT, R0, 0xb9, P1 ;  /* 0x000000b90000780c */ /* 0x000fe20000f24270 */
[----:B------:R-:W2:Y:S01]  /*27180*/  LDL.LU R202, [R1+0x4c0] ;  /* 0x0004c00001ca7983 */ /* 0x000ea20000300800 */
[-C--:B------:R-:W-:Y:S01]  /*27190*/  FMUL R19, R19, R2.reuse ;  /* 0x0000000213137220 */ /* 0x080fe20000400000 */
[----:B------:R-:W-:Y:S01]  /*271a0*/  F2FP.BF16.F32.PACK_AB R15, RZ, R15 ;  /* 0x0000000fff0f723e */ /* 0x000fe200000010ff */
[----:B------:R-:W-:Y:S01]  /*271b0*/  FMUL R20, R20, R2 ;  /* 0x0000000214147220 */ /* 0x000fe20000400000 */
[----:B------:R-:W-:Y:S01]  /*271c0*/  F2FP.BF16.F32.PACK_AB R17, RZ, R17 ;  /* 0x00000011ff11723e */ /* 0x000fe200000010ff */
[----:B------:R-:W-:Y:S01]  /*271d0*/  IMAD.U32 R21, RZ, RZ, UR8 ;  /* 0x00000008ff157e24 */ /* 0x000fe2000f8e00ff */
[----:B------:R-:W-:Y:S01]  /*271e0*/  F2FP.BF16.F32.PACK_AB R18, RZ, R18 ;  /* 0x00000012ff12723e */ /* 0x000fe200000010ff */
[----:B------:R-:W-:Y:S01]  /*271f0*/  @P2 STG.E.U16 desc[UR44][R6.64+0x162], R15 ;  /* 0x0001620f06002986 */ /* 0x000fe2000c10152c */
[----:B------:R-:W-:-:S02]  /*27200*/  F2FP.BF16.F32.PACK_AB R19, RZ, R19 ;  /* 0x00000013ff13723e */ /* 0x000fc400000010ff */
[----:B------:R-:W-:Y:S01]  /*27210*/  F2FP.BF16.F32.PACK_AB R20, RZ, R20 ;  /* 0x00000014ff14723e */ /* 0x000fe200000010ff */
[----:B------:R-:W-:Y:S01]  /*27220*/  @P3 STG.E.U16 desc[UR44][R22.64+0x170], R17 ;  /* 0x0001701116003986 */ /* 0x000fe2000c10152c */
[----:B------:R-:W-:-:S03]  /*27230*/  ISETP.GT.AND P3, PT, R3, 0x100, PT ;  /* 0x000001000300780c */ /* 0x000fc60003f64270 */
[----:B------:R-:W-:Y:S01]  /*27240*/  @P0 STG.E.U16 desc[UR44][R22.64+0x172], R18 ;  /* 0x0001721216000986 */ /* 0x000fe2000c10152c */
[----:B------:R-:W-:Y:S01]  /*27250*/  ISETP.GT.AND P0, PT, R0, RZ, P3 ;  /* 0x000000ff0000720c */ /* 0x000fe20001f04270 */
[----:B------:R-:W-:Y:S01]  /*27260*/  USHF.L.U64.HI UR11, UR8, 0x9, UR9 ;  /* 0x00000009080b7899 */ /* 0x000fe20008010209 */
[----:B------:R-:W-:Y:S01]  /*27270*/  ISETP.GT.AND P2, PT, R3, 0x108, PT ;  /* 0x000001080300780c */ /* 0x000fe20003f44270 */
[----:B------:R-:W2:Y:S04]  /*27280*/  LDL.LU R203, [R1+0x4bc] ;  /* 0x0004bc0001cb7983 */ /* 0x000ea80000300800 */
[----:B------:R-:W-:Y:S01]  /*27290*/  @P5 STG.E.U16 desc[UR44][R216.64+0x170], R19 ;  /* 0x00017013d8005986 */ /* 0x000fe2000c10152c */
[----:B------:R-:W-:-:S03]  /*272a0*/  LEA R8, P4, R21, R4, 0x9 ;  /* 0x0000000415087211 */ /* 0x000fc600078848ff */
[----:B------:R-:W2:Y:S01]  /*272b0*/  LDL.LU R204, [R1+0x4b8] ;  /* 0x0004b80001cc7983 */ /* 0x000ea20000300800 */
[----:B------:R-:W-:-:S03]  /*272c0*/  FMUL R120, R120, R2 ;  /* 0x0000000278787220 */ /* 0x000fc60000400000 */
[----:B------:R0:W-:Y:S01]  /*272d0*/  @P1 STG.E.U16 desc[UR44][R6.64+0x172], R20 ;  /* 0x0001721406001986 */ /* 0x0001e2000c10152c */
[----:B------:R-:W-:-:S03]  /*272e0*/  ISETP.GT.AND P1, PT, R0, 0x1, P3 ;  /* 0x000000010000780c */ /* 0x000fc60001f24270 */
[----:B------:R-:W2:Y:S01]  /*272f0*/  LDL.LU R205, [R1+0x4b4] ;  /* 0x0004b40001cd7983 */ /* 0x000ea20000300800 */
[-C--:B------:R-:W-:Y:S01]  /*27300*/  FMUL R121, R121, R2.reuse ;  /* 0x0000000279797220 */ /* 0x080fe20000400000 */
[----:B------:R-:W-:Y:S02]  /*27310*/  ISETP.GT.AND P5, PT, R0, RZ, P2 ;  /* 0x000000ff0000720c */ /* 0x000fe400017a4270 */
[----:B------:R-:W2:Y:S01]  /*27320*/  LDL.LU R206, [R1+0x4b0] ;  /* 0x0004b00001ce7983 */ /* 0x000ea20000300800 */
[----:B------:R-:W-:Y:S01]  /*27330*/  FMUL R122, R122, R2 ;  /* 0x000000027a7a7220 */ /* 0x000fe20000400000 */
[----:B------:R-:W-:Y:S02]  /*27340*/  IADD3.X R9, R5, UR11, RZ, P4, !PT ;  /* 0x0000000b05097c10 */ /* 0x000fe4000a7fe4ff */
[----:B------:R-:W-:Y:S01]  /*27350*/  F2FP.BF16.F32.PACK_AB R120, RZ, R120 ;  /* 0x00000078ff78723e */ /* 0x000fe200000010ff */
[----:B------:R-:W2:Y:S01]  /*27360*/  LDL.LU R207, [R1+0x4ac] ;  /* 0x0004ac0001cf7983 */ /* 0x000ea20000300800 */
[----:B0-----:R-:W-:-:S02]  /*27370*/  IADD3 R6, P4, R8, UR5, RZ ;  /* 0x0000000508067c10 */ /* 0x001fc4000ff9e0ff */
[----:B------:R-:W-:Y:S01]  /*27380*/  F2FP.BF16.F32.PACK_AB R121, RZ, R121 ;  /* 0x00000079ff79723e */ /* 0x000fe200000010ff */
[----:B------:R-:W-:Y:S01]  /*27390*/  @P0 STG.E.U16 desc[UR44][R8.64], R120 ;  /* 0x0000007808000986 */ /* 0x000fe2000c10152c */
[----:B------:R-:W-:Y:S02]  /*273a0*/  F2FP.BF16.F32.PACK_AB R122, RZ, R122 ;  /* 0x0000007aff7a723e */ /* 0x000fe400000010ff */
[----:B------:R-:W-:Y:S01]  /*273b0*/  IADD3.X R7, R9, UR4, RZ, P4, !PT ;  /* 0x0000000409077c10 */ /* 0x000fe2000a7fe4ff */
[----:B------:R-:W-:Y:S01]  /*273c0*/  @P1 STG.E.U16 desc[UR44][R8.64+0x2], R121 ;  /* 0x0000027908001986 */ /* 0x000fe2000c10152c */
[C---:B------:R-:W-:Y:S02]  /*273d0*/  ISETP.GT.AND P0, PT, R0.reuse, 0x1, P2 ;  /* 0x000000010000780c */ /* 0x040fe40001704270 */
[----:B------:R-:W-:Y:S01]  /*273e0*/  ISETP.GT.AND P1, PT, R0, 0x8, P3 ;  /* 0x000000080000780c */ /* 0x000fe20001f24270 */
[----:B------:R-:W2:Y:S01]  /*273f0*/  LDL.LU R208, [R1+0x4a8] ;  /* 0x0004a80001d07983 */ /* 0x000ea20000300800 */
[-C--:B------:R-:W-:Y:S01]  /*27400*/  FMUL R123, R123, R2.reuse ;  /* 0x000000027b7b7220 */ /* 0x080fe20000400000 */
[----:B------:R-:W-:-:S02]  /*27410*/  FMUL R124, R124, R2 ;  /* 0x000000027c7c7220 */ /* 0x000fc40000400000 */
[----:B------:R-:W2:Y:S01]  /*27420*/  LDL.LU R209, [R1+0x4a4] ;  /* 0x0004a40001d17983 */ /* 0x000ea20000300800 */
[----:B------:R-:W-:-:S03]  /*27430*/  ISETP.GT.AND P4, PT, R0, 0x9, P3 ;  /* 0x000000090000780c */ /* 0x000fc60001f84270 */
[----:B------:R-:W-:Y:S01]  /*27440*/  @P5 STG.E.U16 desc[UR44][R6.64], R122 ;  /* 0x0000007a06005986 */ /* 0x000fe2000c10152c */
[----:B------:R-:W-:Y:S01]  /*27450*/  IADD3 R10, P5, R8, UR5, RZ ;  /* 0x00000005080a7c10 */ /* 0x000fe2000ffbe0ff */
[----:B------:R-:W-:Y:S01]  /*27460*/  FMUL R125, R125, R2 ;  /* 0x000000027d7d7220 */ /* 0x000fe20000400000 */
[----:B------:R-:W-:Y:S01]  /*27470*/  F2FP.BF16.F32.PACK_AB R123, RZ, R123 ;  /* 0x0000007bff7b723e */ /* 0x000fe200000010ff */
[----:B------:R-:W2:Y:S01]  /*27480*/  LDL.LU R210, [R1+0x4a0] ;  /* 0x0004a00001d27983 */ /* 0x000ea20000300800 */
[----:B------:R-:W-:Y:S02]  /*27490*/  IADD3.X R11, R9, UR4, RZ, P5, !PT ;  /* 0x00000004090b7c10 */ /* 0x000fe4000affe4ff */
[----:B------:R-:W-:Y:S01]  /*274a0*/  F2FP.BF16.F32.PACK_AB R124, RZ, R124 ;  /* 0x0000007cff7c723e */ /* 0x000fe200000010ff */
[----:B------:R-:W2:Y:S01]  /*274b0*/  LDL.LU R211, [R1+0x49c] ;  /* 0x00049c0001d37983 */ /* 0x000ea20000300800 */
[----:B------:R-:W-:-:S03]  /*274c0*/  F2FP.BF16.F32.PACK_AB R125, RZ, R125 ;  /* 0x0000007dff7d723e */ /* 0x000fc600000010ff */
[----:B------:R-:W-:Y:S01]  /*274d0*/  @P0 STG.E.U16 desc[UR44][R10.64+0x2], R123 ;  /* 0x0000027b0a000986 */ /* 0x000fe2000c10152c */
[----:B------:R-:W-:-:S03]  /*274e0*/  ISETP.GT.AND P0, PT, R0, 0x8, P2 ;  /* 0x000000080000780c */ /* 0x000fc60001704270 */
[----:B------:R-:W-:Y:S01]  /*274f0*/  @P1 STG.E.U16 desc[UR44][R8.64+0x10], R124 ;  /* 0x0000107c08001986 */ /* 0x000fe2000c10152c */
[----:B------:R-:W-:Y:S01]  /*27500*/  ISETP.GT.AND P1, PT, R0, 0x9, P2 ;  /* 0x000000090000780c */ /* 0x000fe20001724270 */
[-C--:B------:R-:W-:Y:S01]  /*27510*/  FMUL R126, R126, R2.reuse ;  /* 0x000000027e7e7220 */ /* 0x080fe20000400000 */
[C---:B------:R-:W-:Y:S01]  /*27520*/  ISETP.GT.AND P5, PT, R0.reuse, 0x11, P3 ;  /* 0x000000110000780c */ /* 0x040fe20001fa4270 */
[----:B------:R-:W-:Y:S01]  /*27530*/  @P4 STG.E.U16 desc[UR44][R8.64+0x12], R125 ;  /* 0x0000127d08004986 */ /* 0x000fe2000c10152c */
[-C--:B------:R-:W-:Y:S01]  /*27540*/  FMUL R127, R127, R2.reuse ;  /* 0x000000027f7f7220 */ /* 0x080fe20000400000 */
[----:B------:R-:W-:Y:S01]  /*27550*/  ISETP.GT.AND P4, PT, R0, 0x10, P3 ;  /* 0x000000100000780c */ /* 0x000fe20001f84270 */
[-C--:B------:R-:W-:Y:S01]  /*27560*/  FMUL R129, R129, R2.reuse ;  /* 0x0000000281817220 */ /* 0x080fe20000400000 */
[----:B------:R-:W2:Y:S01]  /*27570*/  LDL.LU R212, [R1+0x498] ;  /* 0x0004980001d47983 */ /* 0x000ea20000300800 */
[----:B------:R-:W-:Y:S01]  /*27580*/  FMUL R128, R128, R2 ;  /* 0x0000000280807220 */ /* 0x000fe20000400000 */
[----:B------:R-:W-:-:S02]  /*27590*/  F2FP.BF16.F32.PACK_AB R126, RZ, R126 ;  /* 0x0000007eff7e723e */ /* 0x000fc400000010ff */
[----:B------:R-:W-:Y:S01]  /*275a0*/  F2FP.BF16.F32.PACK_AB R127, RZ, R127 ;  /* 0x0000007fff7f723e */ /* 0x000fe200000010ff */
[----:B------:R-:W2:Y:S01]  /*275b0*/  LDL.LU R213, [R1+0x494] ;  /* 0x0004940001d57983 */ /* 0x000ea20000300800 */
[----:B------:R-:W-:Y:S02]  /*275c0*/  F2FP.BF16.F32.PACK_AB R129, RZ, R129 ;  /* 0x00000081ff81723e */ /* 0x000fe400000010ff */
[----:B------:R-:W-:Y:S01]  /*275d0*/  F2FP.BF16.F32.PACK_AB R128, RZ, R128 ;  /* 0x00000080ff80723e */ /* 0x000fe200000010ff */
[----:B------:R-:W-:Y:S01]  /*275e0*/  @P0 STG.E.U16 desc[UR44][R6.64+0x10], R126 ;  /* 0x0000107e06000986 */ /* 0x000fe2000c10152c */
[----:B------:R-:W-:-:S03]  /*275f0*/  ISETP.GT.AND P0, PT, R0, 0x10, P2 ;  /* 0x000000100000780c */ /* 0x000fc60001704270 */
[----:B------:R-:W-:Y:S01]  /*27600*/  @P1 STG.E.U16 desc[UR44][R10.64+0x12], R127 ;  /* 0x0000127f0a001986 */ /* 0x000fe2000c10152c */
[----:B------:R-:W-:Y:S01]  /*27610*/  ISETP.GT.AND P1, PT, R0, 0x11, P2 ;  /* 0x000000110000780c */ /* 0x000fe20001724270 */
[-C--:B------:R-:W-:Y:S02]  /*27620*/  FMUL R130, R130, R2.reuse ;  /* 0x0000000282827220 */ /* 0x080fe40000400000 */
[----:B------:R-:W-:Y:S01]  /*27630*/  @P5 STG.E.U16 desc[UR44][R8.64+0x22], R129 ;  /* 0x0000228108005986 */ /* 0x000fe2000c10152c */
[C---:B------:R-:W-:Y:S01]  /*27640*/  ISETP.GT.AND P5, PT, R0.reuse, 0x19, P3 ;  /* 0x000000190000780c */ /* 0x040fe20001fa4270 */
[-C--:B------:R-:W-:Y:S02]  /*27650*/  FMUL R131, R131, R2.reuse ;  /* 0x0000000283837220 */ /* 0x080fe40000400000 */
[----:B------:R-:W-:Y:S01]  /*27660*/  @P4 STG.E.U16 desc[UR44][R8.64+0x20], R128 ;  /* 0x0000208008004986 */ /* 0x000fe2000c10152c */
[----:B------:R-:W-:Y:S01]  /*27670*/  ISETP.GT.AND P4, PT, R0, 0x18, P3 ;  /* 0x000000180000780c */ /* 0x000fe20001f84270 */
[-C--:B------:R-:W-:Y:S01]  /*27680*/  FMUL R133, R133, R2.reuse ;  /* 0x0000000285857220 */ /* 0x080fe20000400000 */
[----:B------:R-:W-:Y:S01]  /*27690*/  FMUL R132, R132, R2 ;  /* 0x0000000284847220 */ /* 0x000fe20000400000 */
[----:B------:R-:W-:Y:S01]  /*276a0*/  F2FP.BF16.F32.PACK_AB R130, RZ, R130 ;  /* 0x00000082ff82723e */ /* 0x000fe200000010ff */
[----:B------:R-:W2:Y:S01]  /*276b0*/  LDL.LU R214, [R1+0x490] ;  /* 0x0004900001d67983 */ /* 0x000ea20000300800 */
[----:B------:R-:W-:-:S02]  /*276c0*/  F2FP.BF16.F32.PACK_AB R131, RZ, R131 ;  /* 0x00000083ff83723e */ /* 0x000fc400000010ff */
[----:B------:R-:W-:Y:S01]  /*276d0*/  F2FP.BF16.F32.PACK_AB R133, RZ, R133 ;  /* 0x00000085ff85723e */ /* 0x000fe200000010ff */
[----:B------:R-:W2:Y:S01]  /*276e0*/  LDL.LU R215, [R1+0x48c] ;  /* 0x00048c0001d77983 */ /* 0x000ea20000300800 */
[----:B------:R-:W-:-:S03]  /*276f0*/  F2FP.BF16.F32.PACK_AB R132, RZ, R132 ;  /* 0x00000084ff84723e */ /* 0x000fc600000010ff */
[----:B------:R-:W2:Y:S04]  /*27700*/  LDL.LU R24, [R1+0x488] ;  /* 0x0004880001187983 */ /* 0x000ea80000300800 */
        /* <DEDUP_REMOVED lines=249> */
[-C--:B---3--:R-:W-:Y:S01]  /*286a0*/  FMUL R185, R185, R2.reuse ;  /* 0x00000002b9b97220 */ /* 0x088fe20000400000 */
[----:B------:R-:W-:Y:S01]  /*286b0*/  FMUL R184, R184, R2 ;  /* 0x00000002b8b87220 */ /* 0x000fe20000400000 */
[----:B------:R-:W-:Y:S01]  /*286c0*/  F2FP.BF16.F32.PACK_AB R182, RZ, R182 ;  /* 0x000000b6ffb6723e */ /* 0x000fe200000010ff */
[----:B------:R-:W3:Y:S01]  /*286d0*/  LDL.LU R72, [R1+0x3c8] ;  /* 0x0003c80001487983 */ /* 0x000ee20000300800 */
[----:B------:R-:W-:-:S02]  /*286e0*/  F2FP.BF16.F32.PACK_AB R183, RZ, R183 ;  /* 0x000000b7ffb7723e */ /* 0x000fc400000010ff */
[----:B------:R-:W-:Y:S01]  /*286f0*/  F2FP.BF16.F32.PACK_AB R185, RZ, R185 ;  /* 0x000000b9ffb9723e */ /* 0x000fe200000010ff */
[----:B------:R-:W3:Y:S01]  /*28700*/  LDL.LU R73, [R1+0x3c4] ;  /* 0x0003c40001497983 */ /* 0x000ee20000300800 */
[----:B------:R-:W-:-:S03]  /*28710*/  F2FP.BF16.F32.PACK_AB R184, RZ, R184 ;  /* 0x000000b8ffb8723e */ /* 0x000fc600000010ff */
[----:B------:R-:W3:Y:S04]  /*28720*/  LDL.LU R74, [R1+0x3c0] ;  /* 0x0003c000014a7983 */ /* 0x000ee80000300800 */
[----:B------:R-:W3:Y:S04]  /*28730*/  LDL.LU R75, [R1+0x3bc] ;  /* 0x0003bc00014b7983 */ /* 0x000ee80000300800 */
[----:B------:R-:W-:Y:S01]  /*28740*/  @P0 STG.E.U16 desc[UR44][R6.64+0xf0], R182 ;  /* 0x0000f0b606000986 */ /* 0x000fe2000c10152c */
[----:B------:R-:W-:-:S03]  /*28750*/  ISETP.GT.AND P0, PT, R0, 0x80, P2 ;  /* 0x000000800000780c */ /* 0x000fc60001704270 */
[----:B------:R-:W-:Y:S01]  /*28760*/  @P1 STG.E.U16 desc[UR44][R10.64+0xf2], R183 ;  /* 0x0000f2b70a001986 */ /* 0x000fe2000c10152c */
[----:B------:R-:W-:Y:S01]  /*28770*/  ISETP.GT.AND P1, PT, R0, 0x81, P2 ;  /* 0x000000810000780c */ /* 0x000fe20001724270 */
[-C--:B----4-:R-:W-:Y:S02]  /*28780*/  FMUL R186, R186, R2.reuse ;  /* 0x00000002baba7220 */ /* 0x090fe40000400000 */
        /* <DEDUP_REMOVED lines=8> */
[----:B------:R-:W4:Y:S01]  /*28810*/  LDL.LU R76, [R1+0x3b8] ;  /* 0x0003b800014c7983 */ /* 0x000f220000300800 */
[----:B------:R-:W-:-:S02]  /*28820*/  F2FP.BF16.F32.PACK_AB R187, RZ, R187 ;  /* 0x000000bbffbb723e */ /* 0x000fc400000010ff */
[----:B------:R-:W-:Y:S01]  /*28830*/  F2FP.BF16.F32.PACK_AB R189, RZ, R189 ;  /* 0x000000bdffbd723e */ /* 0x000fe200000010ff */
[----:B------:R-:W4:Y:S01]  /*28840*/  LDL.LU R77, [R1+0x3b4] ;  /* 0x0003b400014d7983 */ /* 0x000f220000300800 */
[----:B------:R-:W-:-:S03]  /*28850*/  F2FP.BF16.F32.PACK_AB R188, RZ, R188 ;  /* 0x000000bcffbc723e */ /* 0x000fc600000010ff */
[----:B------:R-:W4:Y:S04]  /*28860*/  LDL.LU R78, [R1+0x3b0] ;  /* 0x0003b000014e7983 */ /* 0x000f280000300800 */
[----:B------:R-:W4:Y:S04]  /*28870*/  LDL.LU R79, [R1+0x3ac] ;  /* 0x0003ac00014f7983 */ /* 0x000f280000300800 */
        /* <DEDUP_REMOVED lines=30> */
[-C--:B--2---:R-:W-:Y:S01]  /*28a60*/  FMUL R197, R197, R2.reuse ;  /* 0x00000002c5c57220 */ /* 0x084fe20000400000 */
        /* <DEDUP_REMOVED lines=12> */
[----:B------:R-:W-:-:S03]  /*28b30*/  ISETP.GT.AND P6, PT, R0, 0xa0, P3 ;  /* 0x000000a00000780c */ /* 0x000fc60001fc4270 */
[----:B------:R-:W-:Y:S01]  /*28b40*/  @P5 STG.E.U16 desc[UR44][R8.64+0x132], R197 ;  /* 0x000132c508005986 */ /* 0x000fe2000c10152c */
[----:B------:R-:W-:Y:S01]  /*28b50*/  ISETP.GT.AND P5, PT, R0, 0x99, P2 ;  /* 0x000000990000780c */ /* 0x000fe200017a4270 */
[-C--:B------:R-:W-:Y:S01]  /*28b60*/  FMUL R198, R198, R2.reuse ;  /* 0x00000002c6c67220 */ /* 0x080fe20000400000 */
[C---:B------:R-:W-:Y:S01]  /*28b70*/  ISETP.GT.AND P1, PT, R0.reuse, 0xa1, P3 ;  /* 0x000000a10000780c */ /* 0x040fe20001f24270 */
[----:B------:R-:W-:Y:S01]  /*28b80*/  @P4 STG.E.U16 desc[UR44][R8.64+0x130], R196 ;  /* 0x000130c408004986 */ /* 0x000fe2000c10152c */
[----:B------:R-:W-:Y:S01]  /*28b90*/  ISETP.GT.AND P4, PT, R0, 0xa0, P2 ;  /* 0x000000a00000780c */ /* 0x000fe20001784270 */
[-C--:B------:R-:W-:Y:S01]  /*28ba0*/  FMUL R199, R199, R2.reuse ;  /* 0x00000002c7c77220 */ /* 0x080fe20000400000 */
[-C--:B------:R-:W-:Y:S01]  /*28bb0*/  FMUL R200, R200, R2.reuse ;  /* 0x00000002c8c87220 */ /* 0x080fe20000400000 */
[-C--:B------:R-:W-:Y:S01]  /*28bc0*/  FMUL R201, R201, R2.reuse ;  /* 0x00000002c9c97220 */ /* 0x080fe20000400000 */
[----:B------:R-:W-:Y:S01]  /*28bd0*/  FMUL R202, R202, R2 ;  /* 0x00000002caca7220 */ /* 0x000fe20000400000 */
[----:B------:R-:W-:Y:S01]  /*28be0*/  F2FP.BF16.F32.PACK_AB R198, RZ, R198 ;  /* 0x000000c6ffc6723e */ /* 0x000fe200000010ff */
[----:B------:R-:W2:Y:S01]  /*28bf0*/  LDL.LU R88, [R1+0x388] ;  /* 0x0003880001587983 */ /* 0x000ea20000300800 */
[----:B------:R-:W-:-:S02]  /*28c00*/  F2FP.BF16.F32.PACK_AB R199, RZ, R199 ;  /* 0x000000c7ffc7723e */ /* 0x000fc400000010ff */
[----:B------:R-:W-:Y:S01]  /*28c10*/  F2FP.BF16.F32.PACK_AB R200, RZ, R200 ;  /* 0x000000c8ffc8723e */ /* 0x000fe200000010ff */
[----:B------:R-:W2:Y:S01]  /*28c20*/  LDL.LU R89, [R1+0x384] ;  /* 0x0003840001597983 */ /* 0x000ea20000300800 */
[----:B------:R-:W-:Y:S02]  /*28c30*/  F2FP.BF16.F32.PACK_AB R201, RZ, R201 ;  /* 0x000000c9ffc9723e */ /* 0x000fe400000010ff */
[----:B------:R-:W-:Y:S01]  /*28c40*/  F2FP.BF16.F32.PACK_AB R202, RZ, R202 ;  /* 0x000000caffca723e */ /* 0x000fe200000010ff */
[----:B------:R-:W2:Y:S04]  /*28c50*/  LDL.LU R90, [R1+0x380] ;  /* 0x00038000015a7983 */ /* 0x000ea80000300800 */
[----:B------:R-:W2:Y:S04]  /*28c60*/  LDL.LU R91, [R1+0x37c] ;  /* 0x00037c00015b7983 */ /* 0x000ea80000300800 */
[----:B------:R-:W-:Y:S01]  /*28c70*/  @P0 STG.E.U16 desc[UR44][R6.64+0x130], R198 ;  /* 0x000130c606000986 */ /* 0x000fe2000c10152c */
[----:B------:R-:W-:-:S03]  /*28c80*/  ISETP.GT.AND P0, PT, R0, 0xa1, P2 ;  /* 0x000000a10000780c */ /* 0x000fc60001704270 */
[----:B------:R-:W-:Y:S01]  /*28c90*/  @P5 STG.E.U16 desc[UR44][R10.64+0x132], R199 ;  /* 0x000132c70a005986 */ /* 0x000fe2000c10152c */
[----:B------:R-:W-:-:S03]  /*28ca0*/  ISETP.GT.AND P5, PT, R0, 0xa9, P3 ;  /* 0x000000a90000780c */ /* 0x000fc60001fa4270 */
[----:B------:R-:W-:Y:S01]  /*28cb0*/  @P6 STG.E.U16 desc[UR44][R8.64+0x140], R200 ;  /* 0x000140c808006986 */ /* 0x000fe2000c10152c */
[----:B------:R-:W-:-:S03]  /*28cc0*/  ISETP.GT.AND P6, PT, R0, 0xa8, P2 ;  /* 0x000000a80000780c */ /* 0x000fc600017c4270 */
[----:B------:R-:W-:Y:S01]  /*28cd0*/  @P1 STG.E.U16 desc[UR44][R8.64+0x142], R201 ;  /* 0x000142c908001986 */ /* 0x000fe2000c10152c */
[----:B------:R-:W-:-:S03]  /*28ce0*/  FMUL R203, R203, R2 ;  /* 0x00000002cbcb7220 */ /* 0x000fc60000400000 */
[----:B------:R-:W-:Y:S01]  /*28cf0*/  @P4 STG.E.U16 desc[UR44][R6.64+0x140], R202 ;  /* 0x000140ca06004986 */ /* 0x000fe2000c10152c */
[----:B------:R-:W-:Y:S01]  /*28d00*/  ISETP.GT.AND P4, PT, R0, 0xa8, P3 ;  /* 0x000000a80000780c */ /* 0x000fe20001f84270 */
[-C--:B------:R-:W-:Y:S01]  /*28d10*/  FMUL R204, R204, R2.reuse ;  /* 0x00000002cccc7220 */ /* 0x080fe20000400000 */
[-C--:B------:R-:W-:Y:S01]  /*28d20*/  FMUL R205, R205, R2.reuse ;  /* 0x00000002cdcd7220 */ /* 0x080fe20000400000 */
[----:B------:R-:W-:Y:S01]  /*28d30*/  FMUL R206, R206, R2 ;  /* 0x00000002cece7220 */ /* 0x000fe20000400000 */
[----:B------:R-:W2:Y:S01]  /*28d40*/  LDL.LU R92, [R1+0x378] ;  /* 0x00037800015c7983 */ /* 0x000ea20000300800 */
[----:B------:R-:W-:Y:S02]  /*28d50*/  F2FP.BF16.F32.PACK_AB R203, RZ, R203 ;  /* 0x000000cbffcb723e */ /* 0x000fe400000010ff */
[----:B------:R-:W-:Y:S01]  /*28d60*/  F2FP.BF16.F32.PACK_AB R204, RZ, R204 ;  /* 0x000000ccffcc723e */ /* 0x000fe200000010ff */
[----:B------:R-:W2:Y:S01]  /*28d70*/  LDL.LU R93, [R1+0x374] ;  /* 0x00037400015d7983 */ /* 0x000ea20000300800 */
[----:B------:R-:W-:-:S02]  /*28d80*/  F2FP.BF16.F32.PACK_AB R205, RZ, R205 ;  /* 0x000000cdffcd723e */ /* 0x000fc400000010ff */
[----:B------:R-:W-:Y:S01]  /*28d90*/  F2FP.BF16.F32.PACK_AB R206, RZ, R206 ;  /* 0x000000ceffce723e */ /* 0x000fe200000010ff */
[----:B------:R-:W2:Y:S04]  /*28da0*/  LDL.LU R94, [R1+0x370] ;  /* 0x00037000015e7983 */ /* 0x000ea80000300800 */
[----:B------:R-:W2:Y:S04]  /*28db0*/  LDL.LU R95, [R1+0x36c] ;  /* 0x00036c00015f7983 */ /* 0x000ea80000300800 */
[----:B------:R-:W-:Y:S04]  /*28dc0*/  @P0 STG.E.U16 desc[UR44][R10.64+0x142], R203 ;  /* 0x000142cb0a000986 */ /* 0x000fe8000c10152c */
[----:B------:R-:W-:Y:S01]  /*28dd0*/  @P4 STG.E.U16 desc[UR44][R8.64+0x150], R204 ;  /* 0x000150cc08004986 */ /* 0x000fe2000c10152c */
[----:B------:R-:W-:-:S03]  /*28de0*/  ISETP.GT.AND P4, PT, R0, 0xa9, P2 ;  /* 0x000000a90000780c */ /* 0x000fc60001784270 */
[----:B------:R-:W-:Y:S01]  /*28df0*/  @P5 STG.E.U16 desc[UR44][R8.64+0x152], R205 ;  /* 0x000152cd08005986 */ /* 0x000fe2000c10152c */
[----:B------:R-:W-:-:S03]  /*28e00*/  ISETP.GT.AND P5, PT, R0, 0xb0, P3 ;  /* 0x000000b00000780c */ /* 0x000fc60001fa4270 */
[----:B------:R-:W-:Y:S01]  /*28e10*/  @P6 STG.E.U16 desc[UR44][R6.64+0x150], R206 ;  /* 0x000150ce06006986 */ /* 0x000fe2000c10152c */
[----:B------:R-:W-:Y:S01]  /*28e20*/  ISETP.GT.AND P6, PT, R0, 0xb1, P3 ;  /* 0x000000b10000780c */ /* 0x000fe20001fc4270 */
[-C--:B------:R-:W-:Y:S01]  /*28e30*/  FMUL R207, R207, R2.reuse ;  /* 0x00000002cfcf7220 */ /* 0x080fe20000400000 */
[-C--:B------:R-:W-:Y:S01]  /*28e40*/  FMUL R209, R209, R2.reuse ;  /* 0x00000002d1d17220 */ /* 0x080fe20000400000 */
[----:B------:R-:W-:Y:S01]  /*28e50*/  FMUL R208, R208, R2 ;  /* 0x00000002d0d07220 */ /* 0x000fe20000400000 */
[----:B------:R-:W2:Y:S02]  /*28e60*/  LDL.LU R96, [R1+0x368] ;  /* 0x0003680001607983 */ /* 0x000ea40000300800 */
[----:B------:R-:W-:Y:S02]  /*28e70*/  F2FP.BF16.F32.PACK_AB R207, RZ, R207 ;  /* 0x000000cfffcf723e */ /* 0x000fe400000010ff */
[----:B------:R-:W2:Y:S01]  /*28e80*/  LDL.LU R97, [R1+0x364] ;  /* 0x0003640001617983 */ /* 0x000ea20000300800 */
[----:B------:R-:W-:-:S03]  /*28e90*/  F2FP.BF16.F32.PACK_AB R209, RZ, R209 ;  /* 0x000000d1ffd1723e */ /* 0x000fc600000010ff */
[----:B------:R-:W2:Y:S01]  /*28ea0*/  LDL.LU R98, [R1+0x360] ;  /* 0x0003600001627983 */ /* 0x000ea20000300800 */
[----:B------:R-:W-:-:S03]  /*28eb0*/  F2FP.BF16.F32.PACK_AB R208, RZ, R208 ;  /* 0x000000d0ffd0723e */ /* 0x000fc600000010ff */
        /* <DEDUP_REMOVED lines=9> */
[----:B------:R-:W2:Y:S01]  /*28f50*/  LDL.LU R100, [R1+0x358] ;  /* 0x0003580001647983 */ /* 0x000ea20000300800 */
[----:B------:R-:W-:-:S03]  /*28f60*/  FMUL R212, R212, R2 ;  /* 0x00000002d4d47220 */ /* 0x000fc60000400000 */
[----:B------:R-:W2:Y:S01]  /*28f70*/  LDL.LU R101, [R1+0x354] ;  /* 0x0003540001657983 */ /* 0x000ea20000300800 */
[----:B------:R-:W-:-:S03]  /*28f80*/  F2FP.BF16.F32.PACK_AB R210, RZ, R210 ;  /* 0x000000d2ffd2723e */ /* 0x000fc600000010ff */
[----:B------:R-:W2:Y:S01]  /*28f90*/  LDL.LU R102, [R1+0x350] ;  /* 0x0003500001667983 */ /* 0x000ea20000300800 */
[----:B------:R-:W-:-:S03]  /*28fa0*/  F2FP.BF16.F32.PACK_AB R211, RZ, R211 ;  /* 0x000000d3ffd3723e */ /* 0x000fc600000010ff */
[----:B------:R-:W2:Y:S01]  /*28fb0*/  LDL.LU R103, [R1+0x34c] ;  /* 0x00034c0001677983 */ /* 0x000ea20000300800 */
[----:B------:R-:W-:-:S03]  /*28fc0*/  F2FP.BF16.F32.PACK_AB R212, RZ, R212 ;  /* 0x000000d4ffd4723e */ /* 0x000fc600000010ff */
[----:B------:R-:W-:Y:S01]  /*28fd0*/  @P6 STG.E.U16 desc[UR44][R6.64+0x160], R210 ;  /* 0x000160d206006986 */ /* 0x000fe2000c10152c */
[----:B------:R-:W-:-:S03]  /*28fe0*/  ISETP.GT.AND P3, PT, R0, 0xb9, P3 ;  /* 0x000000b90000780c */ /* 0x000fc60001f64270 */
[----:B------:R-:W-:Y:S01]  /*28ff0*/  @P5 STG.E.U16 desc[UR44][R10.64+0x162], R211 ;  /* 0x000162d30a005986 */ /* 0x000fe2000c10152c */
[----:B------:R-:W-:-:S03]  /*29000*/  FMUL R213, R213, R2 ;  /* 0x00000002d5d57220 */ /* 0x000fc60000400000 */
[----:B------:R-:W-:Y:S01]  /*29010*/  @P4 STG.E.U16 desc[UR44][R8.64+0x170], R212 ;  /* 0x000170d408004986 */ /* 0x000fe2000c10152c */
[C---:B------:R-:W-:Y:S02]  /*29020*/  ISETP.GT.AND P4, PT, R0.reuse, 0xb8, P2 ;  /* 0x000000b80000780c */ /* 0x040fe40001784270 */
[C---:B------:R-:W-:Y:S01]  /*29030*/  ISETP.GT.AND P0, PT, R3.reuse, 0x180, PT ;  /* 0x000001800300780c */ /* 0x040fe20003f04270 */
[----:B------:R-:W2:Y:S01]  /*29040*/  LDL.LU R104, [R1+0x348] ;  /* 0x0003480001687983 */ /* 0x000ea20000300800 */
[----:B------:R-:W-:Y:S01]  /*29050*/  ISETP.GT.AND P1, PT, R3, 0x188, PT ;  /* 0x000001880300780c */ /* 0x000fe20003f24270 */
[----:B------:R-:W-:Y:S02]  /*29060*/  IMAD.U32 R3, RZ, RZ, UR8 ;  /* 0x00000008ff037e24 */ /* 0x000fe4000f8e00ff */
[----:B------:R-:W2:Y:S01]  /*29070*/  LDL.LU R105, [R1+0x344] ;  /* 0x0003440001697983 */ /* 0x000ea20000300800 */
[----:B------:R-:W-:-:S03]  /*29080*/  ISETP.GT.AND P2, PT, R0, 0xb9, P2 ;  /* 0x000000b90000780c */ /* 0x000fc60001744270 */
[----:B------:R-:W2:Y:S01]  /*29090*/  LDL.LU R106, [R1+0x340] ;  /* 0x00034000016a7983 */ /* 0x000ea20000300800 */
[----:B------:R-:W-:Y:S01]  /*290a0*/  F2FP.BF16.F32.PACK_AB R213, RZ, R213 ;  /* 0x000000d5ffd5723e */ /* 0x000fe200000010ff */
[-C--:B------:R-:W-:Y:S01]  /*290b0*/  FMUL R214, R214, R2.reuse ;  /* 0x00000002d6d67220 */ /* 0x080fe20000400000 */
[----:B------:R-:W-:Y:S01]  /*290c0*/  ISETP.GT.AND P5, PT, R0, RZ, P0 ;  /* 0x000000ff0000720c */ /* 0x000fe200007a4270 */
[----:B------:R-:W2:Y:S01]  /*290d0*/  LDL.LU R107, [R1+0x33c] ;  /* 0x00033c00016b7983 */ /* 0x000ea20000300800 */
[-C--:B------:R-:W-:Y:S01]  /*290e0*/  FMUL R215, R215, R2.reuse ;  /* 0x00000002d7d77220 */ /* 0x080fe20000400000 */
[----:B------:R-:W-:Y:S01]  /*290f0*/  UIMAD UR11, UR9, 0x300, URZ ;  /* 0x00000300090b78a4 */ /* 0x000fe2000f8e023f */
[----:B------:R-:W-:Y:S01]  /*29100*/  FMUL R24, R24, R2 ;  /* 0x0000000218187220 */ /* 0x000fe20000400000 */
[----:B------:R-:W-:Y:S01]  /*29110*/  IMAD.WIDE.U32 R4, R3, 0x300, R4 ;  /* 0x0000030003047825 */ /* 0x000fe200078e0004 */
[----:B------:R0:W-:Y:S01]  /*29120*/  @P3 STG.E.U16 desc[UR44][R8.64+0x172], R213 ;  /* 0x000172d508003986 */ /* 0x0001e2000c10152c */
[----:B------:R-:W-:-:S02]  /*29130*/  F2FP.BF16.F32.PACK_AB R214, RZ, R214 ;  /* 0x000000d6ffd6723e */ /* 0x000fc400000010ff */
[----:B------:R-:W-:Y:S01]  /*29140*/  F2FP.BF16.F32.PACK_AB R215, RZ, R215 ;  /* 0x000000d7ffd7723e */ /* 0x000fe200000010ff */
[----:B------:R-:W2:Y:S01]  /*29150*/  LDL.LU R108, [R1+0x338] ;  /* 0x00033800016c7983 */ /* 0x000ea20000300800 */
[----:B------:R-:W-:Y:S02]  /*29160*/  F2FP.BF16.F32.PACK_AB R24, RZ, R24 ;  /* 0x00000018ff18723e */ /* 0x000fe400000010ff */
[----:B------:R-:W-:Y:S01]  /*29170*/  IADD3 R5, R5, UR11, RZ ;  /* 0x0000000b05057c10 */ /* 0x000fe2000fffe0ff */
[----:B------:R-:W2:Y:S01]  /*29180*/  LDL.LU R109, [R1+0x334] ;  /* 0x00033400016d7983 */ /* 0x000ea20000300800 */
[----:B0-----:R-:W-:-:S03]  /*29190*/  @P4 IMAD.MOV.U32 R8, RZ, RZ, R6 ;  /* 0x000000ffff084224 */ /* 0x001fc600078e0006 */
[----:B------:R-:W2:Y:S01]  /*291a0*/  LDL.LU R110, [R1+0x330] ;  /* 0x00033000016e7983 */ /* 0x000ea20000300800 */
[----:B------:R-:W-:Y:S01]  /*291b0*/  @P4 IMAD.MOV.U32 R9, RZ, RZ, R7 ;  /* 0x000000ffff094224 */ /* 0x000fe200078e0007 */
[C---:B------:R-:W-:Y:S02]  /*291c0*/  ISETP.GT.AND P3, PT, R0.reuse, 0x1, P0 ;  /* 0x000000010000780c */ /* 0x040fe40000764270 */
[----:B------:R-:W2:Y:S04]  /*291d0*/  LDL.LU R111, [R1+0x32c] ;  /* 0x00032c00016f7983 */ /* 0x000ea80000300800 */
[----:B------:R0:W-:Y:S01]  /*291e0*/  @P4 STG.E.U16 desc[UR44][R8.64+0x170], R214 ;  /* 0x000170d608004986 */ /* 0x0001e2000c10152c */
[----:B------:R-:W-:-:S03]  /*291f0*/  ISETP.GT.AND P4, PT, R0, 0x1, P1 ;  /* 0x000000010000780c */ /* 0x000fc60000f84270 */
[----:B------:R1:W-:Y:S01]  /*29200*/  @P2 STG.E.U16 desc[UR44][R10.64+0x172], R215 ;  /* 0x000172d70a002986 */ /* 0x0003e2000c10152c */
[----:B------:R-:W-:-:S03]  /*29210*/  FMUL R25, R25, R2 ;  /* 0x0000000219197220 */ /* 0x000fc60000400000 */
[----:B------:R-:W-:Y:S01]  /*29220*/  @P5 STG.E.U16 desc[UR44][R4.64], R24 ;  /* 0x0000001804005986 */ /* 0x000fe2000c10152c */
[----:B------:R-:W-:Y:S01]  /*29230*/  ISETP.GT.AND P5, PT, R0, RZ, P1 ;  /* 0x000000ff0000720c */ /* 0x000fe20000fa4270 */
[-C--:B------:R-:W-:Y:S01]  /*29240*/  FMUL R26, R26, R2.reuse ;  /* 0x000000021a1a7220 */ /* 0x080fe20000400000 */
[----:B------:R-:W-:Y:S01]  /*29250*/  FMUL R27, R27, R2 ;  /* 0x000000021b1b7220 */ /* 0x000fe20000400000 */
[----:B------:R-:W-:Y:S01]  /*29260*/  IADD3 R6, P6, R4, UR5, RZ ;  /* 0x0000000504067c10 */ /* 0x000fe2000ffde0ff */
[----:B------:R-:W2:Y:S01]  /*29270*/  LDL.LU R112, [R1+0x328] ;  /* 0x0003280001707983 */ /* 0x000ea20000300800 */
[----:B------:R-:W-:Y:S02]  /*29280*/  F2FP.BF16.F32.PACK_AB R25, RZ, R25 ;  /* 0x00000019ff19723e */ /* 0x000fe400000010ff */
[----:B------:R-:W-:Y:S01]  /*29290*/  F2FP.BF16.F32.PACK_AB R26, RZ, R26 ;  /* 0x0000001aff1a723e */ /* 0x000fe200000010ff */
[----:B------:R-:W2:Y:S01]  /*292a0*/  LDL.LU R113, [R1+0x324] ;  /* 0x0003240001717983 */ /* 0x000ea20000300800 */
[----:B------:R-:W-:-:S02]  /*292b0*/  IADD3.X R7, R5, UR4, RZ, P6, !PT ;  /* 0x0000000405077c10 */ /* 0x000fc4000b7fe4ff */
[----:B------:R-:W-:Y:S01]  /*292c0*/  F2FP.BF16.F32.PACK_AB R27, RZ, R27 ;  /* 0x0000001bff1b723e */ /* 0x000fe200000010ff */
[----:B------:R-:W-:Y:S01]  /*292d0*/  @P3 STG.E.U16 desc[UR44][R4.64+0x2], R25 ;  /* 0x0000021904003986 */ /* 0x000fe2000c10152c */
[C---:B------:R-:W-:Y:S02]  /*292e0*/  ISETP.GT.AND P2, PT, R0.reuse, 0x8, P0 ;  /* 0x000000080000780c */ /* 0x040fe40000744270 */
[----:B------:R-:W-:Y:S01]  /*292f0*/  ISETP.GT.AND P3, PT, R0, 0x9, P0 ;  /* 0x000000090000780c */ /* 0x000fe20000764270 */
[----:B------:R-:W-:Y:S01]  /*29300*/  @P5 STG.E.U16 desc[UR44][R6.64], R26 ;  /* 0x0000001a06005986 */ /* 0x000fe2000c10152c */
[-C--:B------:R-:W-:Y:S01]  /*29310*/  FMUL R28, R28, R2.reuse ;  /* 0x000000021c1c7220 */ /* 0x080fe20000400000 */
[C---:B------:R-:W-:Y:S02]  /*29320*/  ISETP.GT.AND P5, PT, R0.reuse, 0x9, P1 ;  /* 0x000000090000780c */ /* 0x040fe40000fa4270 */
[----:B------:R-:W-:Y:S01]  /*29330*/  @P4 STG.E.U16 desc[UR44][R6.64+0x2], R27 ;  /* 0x0000021b06004986 */ /* 0x000fe2000c10152c */
[----:B------:R-:W-:Y:S01]  /*29340*/  ISETP.GT.AND P4, PT, R0, 0x8, P1 ;  /* 0x000000080000780c */ /* 0x000fe20000f84270 */
[-C--:B------:R-:W-:Y:S01]  /*29350*/  FMUL R29, R29, R2.reuse ;  /* 0x000000021d1d7220 */ /* 0x080fe20000400000 */
        /* <DEDUP_REMOVED lines=14> */
[----:B------:R-:W-:Y:S01]  /*29440*/  ISETP.GT.AND P4, PT, R0, 0x10, P1 ;  /* 0x000000100000780c */ /* 0x000fe20000f84270 */
[-C--:B------:R-:W-:Y:S02]  /*29450*/  FMUL R33, R33, R2.reuse ;  /* 0x0000000221217220 */ /* 0x080fe40000400000 */
[----:B------:R-:W2:Y:S01]  /*29460*/  LDL.LU R116, [R1+0x318] ;  /* 0x0003180001747983 */ /* 0x000ea20000300800 */
[----:B------:R-:W-:-:S03]  /*29470*/  FMUL R34, R34, R2 ;  /* 0x0000000222227220 */ /* 0x000fc60000400000 */
[----:B------:R-:W-:Y:S01]  /*29480*/  @P5 STG.E.U16 desc[UR44][R6.64+0x12], R31 ;  /* 0x0000121f06005986 */ /* 0x000fe2000c10152c */
[----:B------:R-:W-:-:S03]  /*29490*/  ISETP.GT.AND P5, PT, R0, 0x11, P1 ;  /* 0x000000110000780c */ /* 0x000fc60000fa4270 */
[----:B------:R-:W2:Y:S01]  /*294a0*/  LDL.LU R117, [R1+0x314] ;  /* 0x0003140001757983 */ /* 0x000ea20000300800 */
[----:B------:R-:W-:-:S03]  /*294b0*/  FMUL R35, R35, R2 ;  /* 0x0000000223237220 */ /* 0x000fc60000400000 */
[----:B------:R-:W2:Y:S01]  /*294c0*/  LDL.LU R118, [R1+0x310] ;  /* 0x0003100001767983 */ /* 0x000ea20000300800 */
[----:B------:R-:W-:-:S03]  /*294d0*/  F2FP.BF16.F32.PACK_AB R32, RZ, R32 ;  /* 0x00000020ff20723e */ /* 0x000fc600000010ff */
[----:B------:R-:W2:Y:S01]  /*294e0*/  LDL.LU R119, [R1+0x30c] ;  /* 0x00030c0001777983 */ /* 0x000ea20000300800 */
[----:B------:R-:W-:Y:S02]  /*294f0*/  F2FP.BF16.F32.PACK_AB R33, RZ, R33 ;  /* 0x00000021ff21723e */ /* 0x000fe400000010ff */
        /* <DEDUP_REMOVED lines=15> */
[-C--:B------:R-:W-:Y:S01]  /*295f0*/  FMUL R40, R40, R2.reuse ;  /* 0x0000000228287220 */ /* 0x080fe20000400000 */
[----:B------:R-:W-:Y:S01]  /*29600*/  F2FP.BF16.F32.PACK_AB R37, RZ, R37 ;  /* 0x00000025ff25723e */ /* 0x000fe200000010ff */
[----:B------:R-:W-:Y:S01]  /*29610*/  FMUL R41, R41, R2 ;  /* 0x0000000229297220 */ /* 0x000fe20000400000 */
        /* <DEDUP_REMOVED lines=10> */
[C---:B------:R-:W-:Y:S01]  /*296c0*/  ISETP.GT.AND P5, PT, R0.reuse, 0x21, P1 ;  /* 0x000000210000780c */ /* 0x040fe20000fa4270 */
[----:B------:R-:W-:Y:S01]  /*296d0*/  FMUL R43, R43, R2 ;  /* 0x000000022b2b7220 */ /* 0x000fe20000400000 */
[----:B------:R-:W-:Y:S01]  /*296e0*/  F2FP.BF16.F32.PACK_AB R40, RZ, R40 ;  /* 0x00000028ff28723e */ /* 0x000fe200000010ff */
[----:B------:R0:W5:Y:S01]  /*296f0*/  LDL.LU R16, [R1+0x308] ;  /* 0x0003080001107983 */ /* 0x0001620000300800 */
        /* <DEDUP_REMOVED lines=15> */
[----:B------:R-:W-:-:S02]  /*297f0*/  F2FP.BF16.F32.PACK_AB R44, RZ, R44 ;  /* 0x0000002cff2c723e */ /* 0x000fc400000010ff */
        /* <DEDUP_REMOVED lines=103> */
[-C--:B---3--:R-:W-:Y:S02]  /*29e70*/  FMUL R72, R72, R2.reuse ;  /* 0x0000000248487220 */ /* 0x088fe40000400000 */
        /* <DEDUP_REMOVED lines=47> */
[-C--:B--2---:R-:W-:Y:S02]  /*2a170*/  FMUL R84, R84, R2.reuse ;  /* 0x0000000254547220 */ /* 0x084fe40000400000 */
        /* <DEDUP_REMOVED lines=94> */
[----:B------:R-:W-:-:S03]  /*2a760*/  ISETP.GT.AND P3, PT, R0, 0xa9, P0 ;  /* 0x000000a90000780c */ /* 0x000fc60000764270 */
[----:B------:R-:W-:Y:S01]  /*2a770*/  @P4 STG.E.U16 desc[UR44][R6.64+0x140], R106 ;  /* 0x0001406a06004986 */ /* 0x000fe2000c10152c */
[-C--:B------:R-:W-:Y:S01]  /*2a780*/  FMUL R108, R108, R2.reuse ;  /* 0x000000026c6c7220 */ /* 0x080fe20000400000 */
[C---:B------:R-:W-:Y:S02]  /*2a790*/  ISETP.GT.AND P6, PT, R0.reuse, 0xa9, P1 ;  /* 0x000000a90000780c */ /* 0x040fe40000fc4270 */
[----:B------:R-:W-:Y:S01]  /*2a7a0*/  @P5 STG.E.U16 desc[UR44][R6.64+0x142], R107 ;  /* 0x0001426b06005986 */ /* 0x000fe2000c10152c */
[----:B------:R-:W-:Y:S01]  /*2a7b0*/  ISETP.GT.AND P5, PT, R0, 0xa8, P1 ;  /* 0x000000a80000780c */ /* 0x000fe20000fa4270 */
[-C--:B------:R-:W-:Y:S01]  /*2a7c0*/  FMUL R109, R109, R2.reuse ;  /* 0x000000026d6d7220 */ /* 0x080fe20000400000 */
[-C--:B------:R-:W-:Y:S01]  /*2a7d0*/  FMUL R110, R110, R2.reuse ;  /* 0x000000026e6e7220 */ /* 0x080fe20000400000 */
[----:B------:R-:W-:Y:S01]  /*2a7e0*/  FMUL R111, R111, R2 ;  /* 0x000000026f6f7220 */ /* 0x000fe20000400000 */
[----:B------:R-:W-:Y:S02]  /*2a7f0*/  F2FP.BF16.F32.PACK_AB R108, RZ, R108 ;  /* 0x0000006cff6c723e */ /* 0x000fe400000010ff */
[----:B------:R-:W-:-:S02]  /*2a800*/  F2FP.BF16.F32.PACK_AB R109, RZ, R109 ;  /* 0x0000006dff6d723e */ /* 0x000fc400000010ff */
[----:B------:R-:W-:Y:S02]  /*2a810*/  F2FP.BF16.F32.PACK_AB R110, RZ, R110 ;  /* 0x0000006eff6e723e */ /* 0x000fe400000010ff */
[----:B------:R-:W-:Y:S01]  /*2a820*/  F2FP.BF16.F32.PACK_AB R111, RZ, R111 ;  /* 0x0000006fff6f723e */ /* 0x000fe200000010ff */
[----:B------:R-:W-:Y:S01]  /*2a830*/  @P2 STG.E.U16 desc[UR44][R4.64+0x150], R108 ;  /* 0x0001506c04002986 */ /* 0x000fe2000c10152c */
[C---:B------:R-:W-:Y:S02]  /*2a840*/  ISETP.GT.AND P4, PT, R0.reuse, 0xb0, P0 ;  /* 0x000000b00000780c */ /* 0x040fe40000784270 */
[C---:B------:R-:W-:Y:S01]  /*2a850*/  ISETP.GT.AND P2, PT, R0.reuse, 0xb1, P0 ;  /* 0x000000b10000780c */ /* 0x040fe20000744270 */
[----:B------:R-:W-:Y:S01]  /*2a860*/  @P3 STG.E.U16 desc[UR44][R4.64+0x152], R109 ;  /* 0x0001526d04003986 */ /* 0x000fe2000c10152c */
[C---:B------:R-:W-:Y:S02]  /*2a870*/  ISETP.GT.AND P3, PT, R0.reuse, 0xb8, P0 ;  /* 0x000000b80000780c */ /* 0x040fe40000764270 */
[----:B------:R-:W-:Y:S01]  /*2a880*/  ISETP.GT.AND P0, PT, R0, 0xb9, P0 ;  /* 0x000000b90000780c */ /* 0x000fe20000704270 */
[----:B------:R-:W-:Y:S01]  /*2a890*/  @P5 STG.E.U16 desc[UR44][R6.64+0x150], R110 ;  /* 0x0001506e06005986 */ /* 0x000fe2000c10152c */
[----:B------:R-:W-:-:S03]  /*2a8a0*/  FMUL R112, R112, R2 ;  /* 0x0000000270707220 */ /* 0x000fc60000400000 */
[----:B------:R-:W-:Y:S01]  /*2a8b0*/  @P6 STG.E.U16 desc[UR44][R6.64+0x152], R111 ;  /* 0x0001526f06006986 */ /* 0x000fe2000c10152c */
[C---:B------:R-:W-:Y:S01]  /*2a8c0*/  ISETP.GT.AND P6, PT, R0.reuse, 0xb0, P1 ;  /* 0x000000b00000780c */ /* 0x040fe20000fc4270 */
[----:B------:R-:W-:Y:S01]  /*2a8d0*/  FMUL R113, R113, R2 ;  /* 0x0000000271717220 */ /* 0x000fe20000400000 */
[----:B------:R-:W-:Y:S02]  /*2a8e0*/  F2FP.BF16.F32.PACK_AB R112, RZ, R112 ;  /* 0x00000070ff70723e */ /* 0x000fe400000010ff */
[----:B------:R-:W-:Y:S01]  /*2a8f0*/  ISETP.GT.AND P5, PT, R0, 0xb1, P1 ;  /* 0x000000b10000780c */ /* 0x000fe20000fa4270 */
[----:B------:R-:W-:Y:S01]  /*2a900*/  FMUL R114, R114, R2 ;  /* 0x0000000272727220 */ /* 0x000fe20000400000 */
[----:B------:R-:W-:Y:S01]  /*2a910*/  F2FP.BF16.F32.PACK_AB R113, RZ, R113 ;  /* 0x00000071ff71723e */ /* 0x000fe200000010ff */
[----:B------:R-:W-:Y:S01]  /*2a920*/  @P4 STG.E.U16 desc[UR44][R4.64+0x160], R112 ;  /* 0x0001607004004986 */ /* 0x000fe2000c10152c */
[----:B------:R-:W-:Y:S01]  /*2a930*/  ISETP.GT.AND P4, PT, R0, 0xb8, P1 ;  /* 0x000000b80000780c */ /* 0x000fe20000f84270 */
[----:B0-----:R-:W-:Y:S01]  /*2a940*/  @P3 IMAD.MOV.U32 R9, RZ, RZ, R5 ;  /* 0x000000ffff093224 */ /* 0x001fe200078e0005 */
[----:B------:R-:W-:Y:S01]  /*2a950*/  @P3 MOV R8, R4 ;  /* 0x0000000400083202 */ /* 0x000fe20000000f00 */
[----:B-1----:R-:W-:Y:S01]  /*2a960*/  @P0 IMAD.MOV.U32 R10, RZ, RZ, R4 ;  /* 0x000000ffff0a0224 */ /* 0x002fe200078e0004 */
[----:B------:R-:W-:Y:S01]  /*2a970*/  @P0 MOV R11, R5 ;  /* 0x00000005000b0202 */ /* 0x000fe20000000f00 */
[----:B------:R0:W-:Y:S01]  /*2a980*/  @P2 STG.E.U16 desc[UR44][R4.64+0x162], R113 ;  /* 0x0001627104002986 */ /* 0x0001e2000c10152c */
[----:B------:R-:W-:Y:S01]  /*2a990*/  F2FP.BF16.F32.PACK_AB R114, RZ, R114 ;  /* 0x00000072ff72723e */ /* 0x000fe200000010ff */
[-C--:B------:R-:W-:Y:S01]  /*2a9a0*/  FMUL R115, R115, R2.reuse ;  /* 0x0000000273737220 */ /* 0x080fe20000400000 */
[-C--:B------:R-:W-:Y:S01]  /*2a9b0*/  FMUL R116, R116, R2.reuse ;  /* 0x0000000274747220 */ /* 0x080fe20000400000 */
[----:B------:R-:W-:Y:S01]  /*2a9c0*/  ISETP.GT.AND P1, PT, R0, 0xb9, P1 ;  /* 0x000000b90000780c */ /* 0x000fe20000f24270 */
[----:B------:R-:W-:Y:S01]  /*2a9d0*/  FMUL R117, R117, R2 ;  /* 0x0000000275757220 */ /* 0x000fe20000400000 */
[----:B0-----:R-:W-:-:S02]  /*2a9e0*/  @P6 IMAD.MOV.U32 R4, RZ, RZ, R6 ;  /* 0x000000ffff046224 */ /* 0x001fc400078e0006 */
[----:B------:R-:W-:Y:S01]  /*2a9f0*/  @P6 IMAD.MOV.U32 R5, RZ, RZ, R7 ;  /* 0x000000ffff056224 */ /* 0x000fe200078e0007 */
[----:B------:R-:W-:Y:S01]  /*2aa00*/  F2FP.BF16.F32.PACK_AB R115, RZ, R115 ;  /* 0x00000073ff73723e */ /* 0x000fe200000010ff */
[----:B------:R-:W-:-:S03]  /*2aa10*/  FMUL R118, R118, R2 ;  /* 0x0000000276767220 */ /* 0x000fc60000400000 */
[----:B------:R0:W-:Y:S01]  /*2aa20*/  @P6 STG.E.U16 desc[UR44][R4.64+0x160], R114 ;  /* 0x0001607204006986 */ /* 0x0001e2000c10152c */
[----:B------:R-:W-:Y:S01]  /*2aa30*/  FMUL R119, R119, R2 ;  /* 0x0000000277777220 */ /* 0x000fe20000400000 */
[----:B------:R-:W-:Y:S02]  /*2aa40*/  F2FP.BF16.F32.PACK_AB R116, RZ, R116 ;  /* 0x00000074ff74723e */ /* 0x000fe400000010ff */
[----:B------:R-:W-:Y:S02]  /*2aa50*/  F2FP.BF16.F32.PACK_AB R117, RZ, R117 ;  /* 0x00000075ff75723e */ /* 0x000fe400000010ff */
[----:B------:R-:W-:Y:S02]  /*2aa60*/  F2FP.BF16.F32.PACK_AB R118, RZ, R118 ;  /* 0x00000076ff76723e */ /* 0x000fe400000010ff */
[----:B0-----:R-:W-:Y:S01]  /*2aa70*/  @P5 MOV R4, R6 ;  /* 0x0000000600045202 */ /* 0x001fe20000000f00 */
[----:B------:R-:W-:Y:S01]  /*2aa80*/  @P5 IMAD.MOV.U32 R5, RZ, RZ, R7 ;  /* 0x000000ffff055224 */ /* 0x000fe200078e0007 */
[----:B------:R-:W-:-:S04]  /*2aa90*/  F2FP.BF16.F32.PACK_AB R119, RZ, R119 ;  /* 0x00000077ff77723e */ /* 0x000fc800000010ff */
[----:B------:R0:W-:Y:S04]  /*2aaa0*/  @P5 STG.E.U16 desc[UR44][R4.64+0x162], R115 ;  /* 0x0001627304005986 */ /* 0x0001e8000c10152c */
[----:B------:R1:W-:Y:S04]  /*2aab0*/  @P3 STG.E.U16 desc[UR44][R8.64+0x170], R116 ;  /* 0x0001707408003986 */ /* 0x0003e8000c10152c */
[----:B------:R1:W-:Y:S01]  /*2aac0*/  @P0 STG.E.U16 desc[UR44][R10.64+0x172], R117 ;  /* 0x000172750a000986 */ /* 0x0003e2000c10152c */
[----:B0-----:R-:W-:Y:S01]  /*2aad0*/  @P4 IMAD.MOV.U32 R4, RZ, RZ, R6 ;  /* 0x000000ffff044224 */ /* 0x001fe200078e0006 */
[----:B------:R-:W-:-:S05]  /*2aae0*/  @P4 MOV R5, R7 ;  /* 0x0000000700054202 */ /* 0x000fca0000000f00 */
[----:B------:R1:W-:Y:S04]  /*2aaf0*/  @P4 STG.E.U16 desc[UR44][R4.64+0x170], R118 ;  /* 0x0001707604004986 */ /* 0x0003e8000c10152c */
[----:B------:R1:W-:Y:S02]  /*2ab00*/  @P1 STG.E.U16 desc[UR44][R6.64+0x172], R119 ;  /* 0x0001727706001986 */ /* 0x0003e4000c10152c */
.L_x_788:
[----:B------:R-:W-:Y:S05]  /*2ab10*/  BSYNC B0 ;  /* 0x0000000000007941 */ /* 0x000fea0003800000 */
.L_x_28:
[----:B01----:R-:W2:Y:S04]  /*2ab20*/  LDL.LU R5, [R1+0x300] ;  /* 0x0003000001057983 */ /* 0x003ea80000300800 */
[----:B------:R-:W2:Y:S01]  /*2ab30*/  LDL.LU R4, [R1+0x304] ;  /* 0x0003040001047983 */ /* 0x000ea20000300800 */
[----:B------:R-:W-:Y:S01]  /*2ab40*/  ULDC UR4, c[0x0][0xc] ;  /* 0x0000030000047ab9 */ /* 0x000fe20000000800 */
[----:B------:R-:W-:Y:S01]  /*2ab50*/  ULDC UR5, c[0x0][0x10] ;  /* 0x0000040000057ab9 */ /* 0x000fe20000000800 */
[----:B------:R-:W2:Y:S01]  /*2ab60*/  LDC R3, c[0x0][0x14] ;  /* 0x00000500ff037b82 */ /* 0x000ea20000000800 */
[----:B------:R-:W-:Y:S01]  /*2ab70*/  UIMAD.WIDE.U32 UR4, UR4, UR5, URZ ;  /* 0x00000005040472a5 */ /* 0x000fe2000f8e003f */
[----:B----4-:R-:W-:Y:S01]  /*2ab80*/  PRMT R0, RZ, 0x7610, R0 ;  /* 0x00007610ff007816 */ /* 0x010fe20000000000 */
[----:B------:R-:W-:Y:S01]  /*2ab90*/  UMOV UR41, 0xffffffff ;  /* 0xffffffff00297882 */ /* 0x000fe20000000000 */
[----:B------:R-:W-:-:S03]  /*2aba0*/  UMOV UR42, 0xffffffff ;  /* 0xffffffff002a7882 */ /* 0x000fc60000000000 */
[----:B--2---:R-:W-:-:S04]  /*2abb0*/  IMAD.WIDE.U32 R4, R3, UR4, R4 ;  /* 0x0000000403047c25 */ /* 0x004fc8000f8e0004 */
[----:B------:R-:W-:Y:S01]  /*2abc0*/  IMAD R3, R3, UR5, RZ ;  /* 0x0000000503037c24 */ /* 0x000fe2000f8e02ff */
[----:B------:R-:W-:Y:S01]  /*2abd0*/  ULDC.64 UR4, c[0x0][0x650] ;  /* 0x0001940000047ab9 */ /* 0x000fe20000000a00 */
[----:B------:R-:W-:Y:S01]  /*2abe0*/  IMAD.MOV.U32 R7, RZ, RZ, R4 ;  /* 0x000000ffff077224 */ /* 0x000fe200078e0004 */
[----:B------:R-:W-:Y:S01]  /*2abf0*/  ISETP.GE.U32.AND P0, PT, R4, UR4, PT ;  /* 0x0000000404007c0c */ /* 0x000fe2000bf06070 */
[----:B------:R-:W-:-:S05]  /*2ac00*/  IMAD.IADD R6, R5, 0x1, R3 ;  /* 0x0000000105067824 */ /* 0x000fca00078e0203 */
[----:B------:R0:W-:Y:S01]  /*2ac10*/  STL [R1+0x300], R6 ;  /* 0x0003000601007387 */ /* 0x0001e20000100800 */
[----:B------:R-:W-:-:S03]  /*2ac20*/  ISETP.GE.U32.AND.EX P0, PT, R6, UR5, PT, P0 ;  /* 0x0000000506007c0c */ /* 0x000fc6000bf06100 */
[----:B------:R0:W-:Y:S10]  /*2ac30*/  STL [R1+0x304], R7 ;  /* 0x0003040701007387 */ /* 0x0001f40000100800 */
[----:B0-----:R-:W-:Y:S05]  /*2ac40*/  @P0 BRA `(.L_x_789) ;  /* 0x0000000400880947 */ /* 0x001fea0003800000 */
[----:B------:R-:W0:Y:S01]  /*2ac50*/  S2UR UR6, SR_CTAID.X ;  /* 0x00000000000679c3 */ /* 0x000e220000002500 */
[----:B------:R-:W-:Y:S01]  /*2ac60*/  ULDC.64 UR12, c[0x0][0x628] ;  /* 0x00018a00000c7ab9 */ /* 0x000fe20000000a00 */
[----:B------:R-:W-:Y:S01]  /*2ac70*/  ULDC UR4, c[0x0][0x150] ;  /* 0x0000540000047ab9 */ /* 0x000fe20000000800 */
[----:B------:R-:W-:Y:S01]  /*2ac80*/  ISETP.NE.U32.AND P0, PT, RZ, UR12, PT ;  /* 0x0000000cff007c0c */ /* 0x000fe2000bf05070 */
[----:B------:R-:W-:Y:S01]  /*2ac90*/  ULDC UR15, c[0x0][0x630] ;  /* 0x00018c00000f7ab9 */ /* 0x000fe20000000800 */
[C---:B------:R-:W-:Y:S01]  /*2aca0*/  R2UR UR16, R7.reuse ;  /* 0x00000000071072ca */ /* 0x040fe200000e0000 */
[----:B------:R-:W-:Y:S01]  /*2acb0*/  ULDC UR19, c[0x0][0x154] ;  /* 0x0000550000137ab9 */ /* 0x000fe20000000800 */
[----:B------:R-:W-:Y:S01]  /*2acc0*/  ISETP.NE.AND.EX P0, PT, RZ, UR13, PT, P0 ;  /* 0x0000000dff007c0c */ /* 0x000fe2000bf05300 */
[----:B------:R-:W1:Y:S01]  /*2acd0*/  S2UR UR18, SR_CTAID.Y ;  /* 0x00000000001279c3 */ /* 0x000e620000002600 */
[----:B------:R-:W-:Y:S02]  /*2ace0*/  R2UR UR17, R6 ;  /* 0x00000000061172ca */ /* 0x000fe400000e0000 */
[----:B------:R-:W-:-:S02]  /*2acf0*/  R2UR UR10, R7 ;  /* 0x00000000070a72ca */ /* 0x000fc400000e0000 */
[----:B------:R-:W-:Y:S02]  /*2ad00*/  R2UR UR11, R6 ;  /* 0x00000000060b72ca */ /* 0x000fe400000e0000 */
[----:B0-----:R-:W-:-:S05]  /*2ad10*/  I2FP.F32.U32 R0, UR6 ;  /* 0x0000000600007c45 */ /* 0x001fca0008201000 */
[----:B------:R-:W-:-:S04]  /*2ad20*/  FMUL R0, R0, UR4 ;  /* 0x0000000400007c20 */ /* 0x000fc80008400000 */
[----:B------:R0:W2:Y:S01]  /*2ad30*/  F2I.U32.TRUNC.NTZ R3, R0 ;  /* 0x0000000000037305 */ /* 0x0000a2000020f000 */
[----:B-1----:R-:W-:Y:S05]  /*2ad40*/  @!P0 BRA `(.L_x_790) ;  /* 0x0000000000308947 */ /* 0x002fea0003800000 */
        /* <DEDUP_REMOVED lines=12> */
.L_x_790:
[----:B------:R-:W-:Y:S01]  /*2ae10*/  USHF.R.U64 UR42, UR10, UR15, UR11 ;  /* 0x0000000f0a2a7299 */ /* 0x000fe2000800120b */
[----:B0-----:R-:W-:Y:S01]  /*2ae20*/  I2FP.F32.U32 R0, UR18 ;  /* 0x0000001200007c45 */ /* 0x001fe20008201000 */
[----:B------:R-:W-:Y:S02]  /*2ae30*/  USHF.R.U32.HI UR4, URZ, UR15, UR11 ;  /* 0x0000000f3f047299 */ /* 0x000fe4000801160b */
        /* <DEDUP_REMOVED lines=8> */
[----:B------:R-:W-:Y:S01]  /*2aec0*/  UIMAD.WIDE.U32 UR8, UR10, UR12, UR8 ;  /* 0x0000000c0a0872a5 */ /* 0x000fe2000f8e0008 */
[----:B--2---:R-:W-:Y:S01]  /*2aed0*/  R2UR UR12, R3 ;  /* 0x00000000030c72ca */ /* 0x004fe200000e0000 */
[----:B------:R-:W-:Y:S01]  /*2aee0*/  UIMAD UR10, UR10, UR13, UR4 ;  /* 0x0000000d0a0a72a4 */ /* 0x000fe2000f8e0204 */
[----:B------:R-:W-:Y:S01]  /*2aef0*/  ULDC UR11, c[0x0][0x618] ;  /* 0x00018600000b7ab9 */ /* 0x000fe20000000800 */
[----:B------:R-:W-:Y:S02]  /*2af00*/  ULDC UR21, c[0x0][0x658] ;  /* 0x0001960000157ab9 */ /* 0x000fe40000000800 */
[----:B------:R-:W-:Y:S01]  /*2af10*/  UIADD3 UR9, UR9, UR10, URZ ;  /* 0x0000000a09097290 */ /* 0x000fe2000fffe03f */
[----:B------:R-:W-:Y:S01]  /*2af20*/  UMOV UR15, 0xffffffff ;  /* 0xffffffff000f7882 */ /* 0x000fe20000000000 */
[----:B------:R-:W-:Y:S01]  /*2af30*/  ULDC.64 UR4, c[0x0][0x640] ;  /* 0x0001900000047ab9 */ /* 0x000fe20000000a00 */
[----:B------:R-:W-:Y:S01]  /*2af40*/  USHF.L.U32 UR15, UR15, UR21, URZ ;  /* 0x000000150f0f7299 */ /* 0x000fe2000800063f */
[----:B------:R-:W-:Y:S01]  /*2af50*/  ISETP.NE.U32.AND P0, PT, RZ, UR4, PT ;  /* 0x00000004ff007c0c */ /* 0x000fe2000bf05070 */
[----:B------:R-:W-:-:S02]  /*2af60*/  USHF.R.U64 UR16, UR8, UR11, UR9 ;  /* 0x0000000b08107299 */ /* 0x000fc40008001209 */
[----:B------:R-:W-:Y:S01]  /*2af70*/  USHF.R.U32.HI UR8, URZ, UR11, UR9 ;  /* 0x0000000b3f087299 */ /* 0x000fe20008011609 */
[----:B0-----:R-:W-:Y:S01]  /*2af80*/  R2UR UR14, R0 ;  /* 0x00000000000e72ca */ /* 0x001fe200000e0000 */
[----:B------:R-:W-:Y:S01]  /*2af90*/  ULDC UR17, c[0x0][0x608] ;  /* 0x0001820000117ab9 */ /* 0x000fe20000000800 */
[----:B------:R-:W-:Y:S01]  /*2afa0*/  ULOP3.LUT UR40, URZ, UR15, URZ, 0x33, !UPT ;  /* 0x0000000f3f287292 */ /* 0x000fe2000f8e333f */
[----:B------:R-:W-:Y:S01]  /*2afb0*/  ISETP.NE.AND.EX P0, PT, RZ, UR5, PT, P0 ;  /* 0x00000005ff007c0c */ /* 0x000fe2000bf05300 */
[----:B------:R-:W-:Y:S02]  /*2afc0*/  USHF.R.U64 UR15, UR16, UR17, UR8 ;  /* 0x00000011100f7299 */ /* 0x000fe40008001208 */
[----:B------:R-:W-:Y:S02]  /*2afd0*/  USHF.R.U32.HI UR8, URZ, UR17, UR8 ;  /* 0x000000113f087299 */ /* 0x000fe40008011608 */
[----:B------:R-:W-:Y:S02]  /*2afe0*/  UIADD3 UR12, -UR12, URZ, URZ ;  /* 0x0000003f0c0c7290 */ /* 0x000fe4000fffe13f */
[----:B------:R-:W-:Y:S01]  /*2aff0*/  USHF.R.U64 UR17, UR15, UR21, UR8 ;  /* 0x000000150f117299 */ /* 0x000fe20008001208 */
[----:B------:R-:W-:Y:S01]  /*2b000*/  UMOV UR19, 0x1 ;  /* 0x0000000100137882 */ /* 0x000fe20000000000 */
[----:B------:R-:W-:Y:S01]  /*2b010*/  ULDC UR13, c[0x0][0x144] ;  /* 0x00005100000d7ab9 */ /* 0x000fe20000000800 */
[----:B------:R-:W-:Y:S01]  /*2b020*/  ULDC UR7, c[0x0][0x600] ;  /* 0x0001800000077ab9 */ /* 0x000fe20000000800 */
[----:B------:R-:W-:-:S02]  /*2b030*/  USHF.L.U32 UR24, UR19, UR21, URZ ;  /* 0x0000001513187299 */ /* 0x000fc4000800063f */
[----:B------:R-:W-:Y:S02]  /*2b040*/  USHF.R.U32.HI UR8, URZ, UR21, UR8 ;  /* 0x000000153f087299 */ /* 0x000fe40008011608 */
[----:B------:R-:W-:Y:S02]  /*2b050*/  UIMAD UR21, UR13, UR12, UR6 ;  /* 0x0000000c0d1572a4 */ /* 0x000fe4000f8e0206 */
[----:B------:R-:W-:Y:S02]  /*2b060*/  UIADD3 UR20, UR7, -0x1, URZ ;  /* 0xffffffff07147890 */ /* 0x000fe4000fffe03f */
[----:B------:R-:W-:Y:S01]  /*2b070*/  UIADD3 UR19, -UR14, URZ, URZ ;  /* 0x0000003f0e137290 */ /* 0x000fe2000fffe13f */
        /* <DEDUP_REMOVED lines=17> */
.L_x_791:
[----:B------:R-:W-:Y:S01]  /*2b190*/  UISETP.NE.AND UP0, UPT, UR39, URZ, UPT ;  /* 0x0000003f2700728c */ /* 0x000fe2000bf05270 */
[----:B------:R-:W-:Y:S01]  /*2b1a0*/  MOV R0, 0x1 ;  /* 0x0000000100007802 */ /* 0x000fe20000000f00 */
[----:B------:R-:W-:Y:S02]  /*2b1b0*/  USHF.R.U64 UR4, UR6, UR22, UR8 ;  /* 0x0000001606047299 */ /* 0x000fe40008001208 */
[----:B------:R-:W-:Y:S02]  /*2b1c0*/  ULOP3.LUT UR40, UR15, UR40, URZ, 0xc0, !UPT ;  /* 0x000000280f287292 */ /* 0x000fe4000f8ec03f */
[----:B------:R-:W-:Y:S02]  /*2b1d0*/  UIADD3 UR5, -UR4, URZ, URZ ;  /* 0x0000003f04057290 */ /* 0x000fe4000fffe13f */
[----:B------:R-:W-:Y:S02]  /*2b1e0*/  UIMAD UR40, UR24, UR4, UR40 ;  /* 0x00000004182872a4 */ /* 0x000fe4000f8e0228 */
[----:B------:R-:W-:-:S02]  /*2b1f0*/  ULOP3.LUT UR16, UR16, UR20, URZ, 0xc0, !UPT ;  /* 0x0000001410107292 */ /* 0x000fc4000f8ec03f */
[----:B------:R-:W-:Y:S02]  /*2b200*/  @UP0 UIMAD UR21, UR25, UR19, UR18 ;  /* 0x00000013191502a4 */ /* 0x000fe4000f8e0212 */
[----:B------:R-:W-:-:S03]  /*2b210*/  UIMAD UR4, UR5, UR23, UR17 ;  /* 0x00000017050472a4 */ /* 0x000fc6000f8e0211 */
[----:B------:R-:W-:Y:S01]  /*2b220*/  ULDC UR5, c[0x0][0x610] ;  /* 0x0001840000057ab9 */ /* 0x000fe20000000800 */
[----:B------:R-:W-:Y:S02]  /*2b230*/  UIMAD UR4, UR4, UR7, UR16 ;  /* 0x00000007040472a4 */ /* 0x000fe4000f8e0210 */
[----:B------:R-:W-:-:S04]  /*2b240*/  UIMAD UR40, UR40, UR5, UR21 ;  /* 0x00000005282872a4 */ /* 0x000fc8000f8e0215 */
[----:B------:R-:W-:Y:S02]  /*2b250*/  USEL UR41, UR4, UR40, !UP0 ;  /* 0x0000002804297287 */ /* 0x000fe4000c000000 */
[----:B------:R-:W-:-:S12]  /*2b260*/  USEL UR40, UR40, UR4, !UP0 ;  /* 0x0000000428287287 */ /* 0x000fd8000c000000 */
.L_x_789:
[----:B------:R-:W-:-:S13]  /*2b270*/  LOP3.LUT P0, RZ, R0, 0xff, RZ, 0xc0, !PT ;  /* 0x000000ff00ff7812 */ /* 0x000fda000780c0ff */
[----:B------:R-:W-:Y:S05]  /*2b280*/  @P0 BRA `(.L_x_792) ;  /* 0xfffffd5c00900947 */ /* 0x000fea000383ffff */
[----:B------:R-:W-:Y:S05]  /*2b290*/  EXIT ;  /* 0x000000000000794d */ /* 0x000fea0003800000 */
.L_x_3:
[----:B------:R-:W2:Y:S01]  /*2b2a0*/  LDL R4, [R1+0x304] ;  /* 0x0003040001047983 */ /* 0x000ea20000100800 */
[----:B------:R-:W-:-:S03]  /*2b2b0*/  ULDC.64 UR8, c[0x0][0x650] ;  /* 0x0001940000087ab9 */ /* 0x000fc60000000a00 */
[----:B------:R-:W3:Y:S01]  /*2b2c0*/  LDL R3, [R1+0x300] ;  /* 0x0003000001037983 */ /* 0x000ee20000100800 */
[----:B------:R-:W-:Y:S01]  /*2b2d0*/  PRMT R0, RZ, 0x7610, R0 ;  /* 0x00007610ff007816 */ /* 0x000fe20000000000 */
[----:B------:R-:W-:Y:S01]  /*2b2e0*/  IMAD.MOV.U32 R5, RZ, RZ, -0x1 ;  /* 0xffffffffff057424 */ /* 0x000fe200078e00ff */
[----:B------:R-:W-:Y:S01]  /*2b2f0*/  MOV R10, 0xffffffff ;  /* 0xffffffff000a7802 */ /* 0x000fe20000000f00 */
[----:B------:R-:W-:Y:S01]  /*2b300*/  IMAD.MOV.U32 R2, RZ, RZ, -0x1 ;  /* 0xffffffffff027424 */ /* 0x000fe200078e00ff */
[----:B--2---:R-:W-:-:S04]  /*2b310*/  ISETP.GE.U32.AND P0, PT, R4, UR8, PT ;  /* 0x0000000804007c0c */ /* 0x004fc8000bf06070 */
[----:B---3--:R-:W-:-:S13]  /*2b320*/  ISETP.GE.U32.AND.EX P0, PT, R3, UR9, PT, P0 ;  /* 0x0000000903007c0c */ /* 0x008fda000bf06100 */
[----:B------:R-:W-:Y:S05]  /*2b330*/  @P0 BRA `(.L_x_793) ;  /* 0x00000004008c0947 */ /* 0x000fea0003800000 */
[----:B------:R-:W-:Y:S01]  /*2b340*/  I2FP.F32.U32 R0, UR4 ;  /* 0x0000000400007c45 */ /* 0x000fe20008201000 */
[----:B0-----:R-:W-:Y:S01]  /*2b350*/  ULDC.64 UR16, c[0x0][0x628] ;  /* 0x00018a0000107ab9 */ /* 0x001fe20000000a00 */
        /* <DEDUP_REMOVED lines=24> */
.L_x_794:
        /* <DEDUP_REMOVED lines=24> */
[----:B------:R-:W-:Y:S01]  /*2b660*/  UMOV UR19, 0x1 ;  /* 0x0000000100137882 */ /* 0x000fe20000000000 */
[----:B------:R-:W-:Y:S01]  /*2b670*/  ULDC UR20, c[0x0][0x608] ;  /* 0x0001820000147ab9 */ /* 0x000fe20000000800 */
[----:B------:R-:W-:Y:S01]  /*2b680*/  USHF.L.U32 UR26, UR19, UR23, URZ ;  /* 0x00000017131a7299 */ /* 0x000fe2000800063f */
[----:B------:R-:W-:Y:S01]  /*2b690*/  ISETP.NE.AND.EX P0, PT, RZ, UR9, PT, P0 ;  /* 0x00000009ff007c0c */ /* 0x000fe2000bf05300 */
[----:B------:R-:W-:Y:S02]  /*2b6a0*/  USHF.R.U64 UR19, UR18, UR20, UR11 ;  /* 0x0000001412137299 */ /* 0x000fe4000800120b */
[----:B------:R-:W-:Y:S02]  /*2b6b0*/  USHF.R.U32.HI UR11, URZ, UR20, UR11 ;  /* 0x000000143f0b7299 */ /* 0x000fe4000801160b */
[----:B------:R-:W-:-:S02]  /*2b6c0*/  UIADD3 UR15, -UR15, URZ, URZ ;  /* 0x0000003f0f0f7290 */ /* 0x000fc4000fffe13f */
[----:B------:R-:W-:Y:S01]  /*2b6d0*/  USHF.R.U64 UR20, UR19, UR23, UR11 ;  /* 0x0000001713147299 */ /* 0x000fe2000800120b */
[----:B------:R-:W-:Y:S01]  /*2b6e0*/  ULDC UR16, c[0x0][0x144] ;  /* 0x0000510000107ab9 */ /* 0x000fe20000000800 */
[----:B------:R-:W-:Y:S01]  /*2b6f0*/  ULDC UR6, c[0x0][0x600] ;  /* 0x0001800000067ab9 */ /* 0x000fe20000000800 */
[----:B------:R-:W-:Y:S02]  /*2b700*/  USHF.R.U32.HI UR11, URZ, UR23, UR11 ;  /* 0x000000173f0b7299 */ /* 0x000fe4000801160b */
[----:B------:R-:W-:Y:S02]  /*2b710*/  UIMAD UR23, UR16, UR15, UR4 ;  /* 0x0000000f101772a4 */ /* 0x000fe4000f8e0204 */
[----:B------:R-:W-:Y:S02]  /*2b720*/  UIADD3 UR22, UR6, -0x1, URZ ;  /* 0xffffffff06167890 */ /* 0x000fe4000fffe03f */
[----:B------:R-:W-:Y:S02]  /*2b730*/  ULOP3.LUT UR27, URZ, UR13, URZ, 0x33, !UPT ;  /* 0x0000000d3f1b7292 */ /* 0x000fe4000f8e333f */
        /* <DEDUP_REMOVED lines=18> */
.L_x_795:
[----:B------:R-:W-:Y:S01]  /*2b860*/  UISETP.NE.AND UP0, UPT, UR39, URZ, UPT ;  /* 0x0000003f2700728c */ /* 0x000fe2000bf05270 */
[----:B------:R-:W-:Y:S01]  /*2b870*/  IMAD.MOV.U32 R0, RZ, RZ, 0x1 ;  /* 0x00000001ff007424 */ /* 0x000fe200078e00ff */
[----:B------:R-:W-:Y:S01]  /*2b880*/  USHF.R.U64 UR8, UR4, UR24, UR11 ;  /* 0x0000001804087299 */ /* 0x000fe2000800120b */
[----:B------:R-:W-:Y:S01]  /*2b890*/  IMAD.U32 R10, RZ, RZ, UR5 ;  /* 0x00000005ff0a7e24 */ /* 0x000fe2000f8e00ff */
[----:B------:R-:W-:Y:S02]  /*2b8a0*/  ULOP3.LUT UR4, UR19, UR27, URZ, 0xc0, !UPT ;  /* 0x0000001b13047292 */ /* 0x000fe4000f8ec03f */
[----:B------:R-:W-:Y:S02]  /*2b8b0*/  ULOP3.LUT UR18, UR18, UR22, URZ, 0xc0, !UPT ;  /* 0x0000001612127292 */ /* 0x000fe4000f8ec03f */
[----:B------:R-:W-:-:S03]  /*2b8c0*/  UIMAD UR4, UR26, UR8, UR4 ;  /* 0x000000081a0472a4 */ /* 0x000fc6000f8e0204 */
[----:B------:R-:W-:Y:S02]  /*2b8d0*/  @UP0 UIMAD UR23, UR28, UR21, UR7 ;  /* 0x000000151c1702a4 */ /* 0x000fe4000f8e0207 */
[----:B------:R-:W-:-:S03]  /*2b8e0*/  UIADD3 UR7, -UR8, URZ, URZ ;  /* 0x0000003f08077290 */ /* 0x000fc6000fffe13f */
[----:B------:R-:W-:Y:S01]  /*2b8f0*/  ULDC UR8, c[0x0][0x610] ;  /* 0x0001840000087ab9 */ /* 0x000fe20000000800 */
[----:B------:R-:W-:Y:S02]  /*2b900*/  UIMAD UR7, UR7, UR25, UR20 ;  /* 0x00000019070772a4 */ /* 0x000fe4000f8e0214 */
[----:B------:R-:W-:Y:S02]  /*2b910*/  UIMAD UR4, UR4, UR8, UR23 ;  /* 0x00000008040472a4 */ /* 0x000fe4000f8e0217 */
[----:B------:R-:W-:-:S04]  /*2b920*/  UIMAD UR7, UR7, UR6, UR18 ;  /* 0x00000006070772a4 */ /* 0x000fc8000f8e0212 */
[----:B------:R-:W-:Y:S02]  /*2b930*/  USEL UR6, UR7, UR4, !UP0 ;  /* 0x0000000407067287 */ /* 0x000fe4000c000000 */
[----:B------:R-:W-:-:S04]  /*2b940*/  USEL UR4, UR4, UR7, !UP0 ;  /* 0x0000000704047287 */ /* 0x000fc8000c000000 */
[----:B------:R-:W-:Y:S02]  /*2b950*/  MOV R2, UR6 ;  /* 0x0000000600027c02 */ /* 0x000fe40008000f00 */
[----:B------:R-:W-:-:S07]  /*2b960*/  IMAD.U32 R5, RZ, RZ, UR4 ;  /* 0x00000004ff057e24 */ /* 0x000fce000f8e00ff */
.L_x_793:
[----:B------:R-:W-:-:S08]  /*2b970*/  NOP ;  /* 0x0000000000007918 */ /* 0x000fd00000000000 */
[----:B0-----:R-:W0:-:S00]  /*2b980*/  USETMAXREG.DEALLOC.CTAPOOL 0x18 ;  /* 0x00000018000079c8 */ /* 0x001e0000080e0500 */
[----:B------:R-:W-:-:S13]  /*2b990*/  ISETP.NE.AND P0, PT, RZ, UR10, PT ;  /* 0x0000000aff007c0c */ /* 0x000fda000bf05270 */
[----:B------:R-:W-:Y:S05]  /*2b9a0*/  @P0 EXIT ;  /* 0x000000000000094d */ /* 0x000fea0003800000 */
[----:B0-----:R-:W-:Y:S01]  /*2b9b0*/  LOP3.LUT P0, RZ, R0, 0xff, RZ, 0xc0, !PT ;  /* 0x000000ff00ff7812 */ /* 0x001fe2000780c0ff */
[----:B------:R-:W-:Y:S01]  /*2b9c0*/  IMAD.MOV.U32 R0, RZ, RZ, 0x1 ;  /* 0x00000001ff007424 */ /* 0x000fe200078e00ff */
[----:B------:R-:W-:-:S11]  /*2b9d0*/  MOV R6, RZ ;  /* 0x000000ff00067202 */ /* 0x000fd60000000f00 */
[----:B------:R-:W-:Y:S05]  /*2b9e0*/  @!P0 BRA `(.L_x_796) ;  /* 0x0000000c00688947 */ /* 0x000fea0003800000 */
[----:B------:R-:W0:Y:S01]  /*2b9f0*/  S2R R3, SR_TID.X ;  /* 0x0000000000037919 */ /* 0x000e220000002100 */
[----:B------:R-:W1:Y:S01]  /*2ba00*/  LDC R0, c[0x0][0x28c] ;  /* 0x0000a300ff007b82 */ /* 0x000e620000000800 */
[----:B------:R-:W-:Y:S01]  /*2ba10*/  ULDC UR5, c[0x0][0x658] ;  /* 0x0001960000057ab9 */ /* 0x000fe20000000800 */
[----:B------:R-:W-:Y:S01]  /*2ba20*/  UMOV UR7, 0xffffffff ;  /* 0xffffffff00077882 */ /* 0x000fe20000000000 */
[----:B------:R-:W-:Y:S01]  /*2ba30*/  ULDC UR6, c[0x0][0xc] ;  /* 0x0000030000067ab9 */ /* 0x000fe20000000800 */
[----:B------:R-:W-:Y:S01]  /*2ba40*/  USHF.L.U32 UR9, UR7, UR5, URZ ;  /* 0x0000000507097299 */ /* 0x000fe2000800063f */
[----:B------:R-:W-:Y:S01]  /*2ba50*/  BSSY B0, `(.L_x_796) ;  /* 0x00000d3000007945 */ /* 0x000fe20003800000 */
[----:B------:R-:W-:Y:S01]  /*2ba60*/  UMOV UR8, 0x1 ;  /* 0x0000000100087882 */ /* 0x000fe20000000000 */
[----:B------:R-:W-:Y:S01]  /*2ba70*/  ULDC UR7, c[0x0][0x10] ;  /* 0x0000040000077ab9 */ /* 0x000fe20000000800 */
[----:B------:R-:W-:Y:S01]  /*2ba80*/  USHF.L.U32 UR5, UR8, UR5, URZ ;  /* 0x0000000508057299 */ /* 0x000fe2000800063f */
[----:B------:R-:W-:Y:S01]  /*2ba90*/  IMAD.MOV.U32 R8, RZ, RZ, 0x1 ;  /* 0x00000001ff087424 */ /* 0x000fe200078e00ff */
[----:B------:R-:W-:Y:S01]  /*2baa0*/  UIMAD.WIDE.U32 UR6, UR6, UR7, URZ ;  /* 0x00000007060672a5 */ /* 0x000fe2000f8e003f */
[----:B------:R-:W-:Y:S01]  /*2bab0*/  IMAD.MOV.U32 R6, RZ, RZ, RZ ;  /* 0x000000ffff067224 */ /* 0x000fe200078e00ff */
[----:B------:R-:W-:Y:S01]  /*2bac0*/  ULDC UR8, c[0x0][0x14] ;  /* 0x0000050000087ab9 */ /* 0x000fe20000000800 */
[----:B------:R-:W-:Y:S01]  /*2bad0*/  ULDC UR4, c[0x0][0x600] ;  /* 0x0001800000047ab9 */ /* 0x000fe20000000800 */
[----:B------:R-:W-:-:S02]  /*2bae0*/  UIMAD.WIDE.U32 UR20, UR6, UR8, URZ ;  /* 0x00000008061472a5 */ /* 0x000fc4000f8e003f */
[----:B------:R-:W-:Y:S02]  /*2baf0*/  UIMAD UR7, UR7, UR8, URZ ;  /* 0x00000008070772a4 */ /* 0x000fe4000f8e023f */
[----:B------:R-:W-:Y:S02]  /*2bb00*/  ULOP3.LUT UR24, UR38, 0x2, URZ, 0xfc, !UPT ;  /* 0x0000000226187892 */ /* 0x000fe4000f8efc3f */
[----:B------:R-:W-:Y:S02]  /*2bb10*/  UIADD3 UR4, UR4, -0x1, URZ ;  /* 0xffffffff04047890 */ /* 0x000fe4000fffe03f */
[----:B------:R-:W-:Y:S01]  /*2bb20*/  ULOP3.LUT UR6, URZ, UR9, URZ, 0x33, !UPT ;  /* 0x000000093f067292 */ /* 0x000fe2000f8e333f */
[----:B-1----:R-:W-:Y:S01]  /*2bb30*/  VIADD R0, R0, 0x3f ;  /* 0x0000003f00007836 */ /* 0x002fe20000000000 */
[----:B------:R-:W-:Y:S01]  /*2bb40*/  UIADD3 UR7, UR21, UR7, URZ ;  /* 0x0000000715077290 */ /* 0x000fe2000fffe03f */
[----:B------:R-:W-:Y:S01]  /*2bb50*/  ULDC.64 UR22, c[0x0][0x198] ;  /* 0x0000660000167ab9 */ /* 0x000fe20000000a00 */
[----:B0-----:R-:W-:-:S02]  /*2bb60*/  LOP3.LUT P3, RZ, R3, 0x7f, RZ, 0xc0, !PT ;  /* 0x0000007f03ff7812 */ /* 0x001fc4000786c0ff */
[----:B------:R-:W-:Y:S02]  /*2bb70*/  LOP3.LUT P0, RZ, R3, 0x1f, RZ, 0xc0, !PT ;  /* 0x0000001f03ff7812 */ /* 0x000fe4000780c0ff */
[----:B------:R-:W-:Y:S02]  /*2bb80*/  SHF.R.S32.HI R3, RZ, 0x1f, R0 ;  /* 0x0000001fff037819 */ /* 0x000fe40000011400 */
[----:B------:R-:W-:Y:S02]  /*2bb90*/  PLOP3.LUT P0, PT, P0, P3, PT, 0x8a, 0x0 ;  /* 0x000000000000781c */ /* 0x000fe40000707172 */
[----:B------:R-:W-:Y:S02]  /*2bba0*/  LEA.HI R3, R3, R0, RZ, 0x6 ;  /* 0x0000000003037211 */ /* 0x000fe400078f30ff */
[----:B------:R-:W-:Y:S02]  /*2bbb0*/  MOV R0, 0x1 ;  /* 0x0000000100007802 */ /* 0x000fe40000000f00 */
[----:B------:R-:W-:-:S05]  /*2bbc0*/  SHF.R.S32.HI R7, RZ, 0x6, R3 ;  /* 0x00000006ff077819 */ /* 0x000fca0000011403 */
[----:B------:R-:W-:-:S07]  /*2bbd0*/  VIADD R11, R7, 0x1 ;  /* 0x00000001070b7836 */ /* 0x000fce0000000000 */
.L_x_808:
[----:B------:R-:W-:-:S03]  /*2bbe0*/  UMOV UR8, 0xffffffff ;  /* 0xffffffff00087882 */ /* 0x000fc60000000000 */
[----:B------:R-:W-:Y:S05]  /*2bbf0*/  BRA.DIV UR8, `(.L_x_797) ;  /* 0x0000000e088c7947 */ /* 0x000fea000b800000 */
[----:B------:R-:W-:-:S13]  /*2bc00*/  ELECT P6, URZ, PT ;  /* 0x00000000003f782f */ /* 0x000fda00038c0000 */
.L_x_817:
[----:B------:R-:W0:Y:S01]  /*2bc10*/  LDC R3, c[0x0][0x28c] ;  /* 0x0000a300ff037b82 */ /* 0x000e220000000800 */
[----:B------:R-:W-:Y:S01]  /*2bc20*/  BSSY B1, `(.L_x_798) ;  /* 0x0000038000017945 */ /* 0x000fe20003800000 */
[----:B0-----:R-:W-:-:S13]  /*2bc30*/  ISETP.LT.OR P6, PT, R3, 0x1, !P6 ;  /* 0x000000010300780c */ /* 0x001fda00077c1670 */
[----:B------:R-:W-:Y:S05]  /*2bc40*/  @P6 BRA `(.L_x_799) ;  /* 0x0000000000d46947 */ /* 0x000fea0003800000 */
[----:B------:R-:W-:Y:S01]  /*2bc50*/  IMAD R2, R2, 0xc0, RZ ;  /* 0x000000c002027824 */ /* 0x000fe200078e02ff */
[----:B------:R-:W-:Y:S01]  /*2bc60*/  SHF.L.U32 R5, R5, 0x9, RZ ;  /* 0x0000000905057819 */ /* 0x000fe200000006ff */
[----:B------:R-:W-:Y:S01]  /*2bc70*/  IMAD.MOV.U32 R14, RZ, RZ, RZ ;  /* 0x000000ffff0e7224 */ /* 0x000fe200078e00ff */
[----:B------:R-:W-:Y:S01]  /*2bc80*/  MOV R3, R0 ;  /* 0x0000000000037202 */ /* 0x000fe20000000f00 */
[----:B------:R-:W-:Y:S02]  /*2bc90*/  IMAD.MOV.U32 R4, RZ, RZ, R11 ;  /* 0x000000ffff047224 */ /* 0x000fe400078e000b */
[----:B------:R-:W-:-:S07]  /*2bca0*/  IMAD.MOV.U32 R9, RZ, RZ, R6 ;  /* 0x000000ffff097224 */ /* 0x000fce00078e0006 */
.L_x_803:
[----:B------:R-:W0:Y:S01]  /*2bcb0*/  S2R R13, SR_CgaCtaId ;  /* 0x00000000000d7919 */ /* 0x000e220000008800 */
[----:B------:R-:W-:-:S04]  /*2bcc0*/  MOV R12, 0x400 ;  /* 0x00000400000c7802 */ /* 0x000fc80000000f00 */
[----:B0-----:R-:W-:Y:S02]  /*2bcd0*/  LEA R16, R13, R12, 0x18 ;  /* 0x0000000c0d107211 */ /* 0x001fe400078ec0ff */
[----:B------:R-:W-:Y:S01]  /*2bce0*/  SHF.L.U32 R12, R3, 0x1f, RZ ;  /* 0x0000001f030c7819 */ /* 0x000fe200000006ff */
[----:B------:R-:W0:Y:S02]  /*2bcf0*/  @!P3 LDC R13, c[0x0][0x500] ;  /* 0x00014000ff0dbb82 */ /* 0x000e240000000800 */
[----:B------:R-:W-:-:S04]  /*2bd00*/  IMAD R15, R9, 0x8, R16 ;  /* 0x00000008090f7824 */ /* 0x000fc800078e0210 */
[----:B------:R-:W1:Y:S02]  /*2bd10*/  SYNCS.PHASECHK.TRANS64.TRYWAIT P1, [R15+URZ+0x10], R12 ;  /* 0x0000100c0f0075a7 */ /* 0x000e64000802017f */
[----:B-1----:R-:W-:Y:S05]  /*2bd20*/  @!P1 BRA `(.L_x_800) ;  /* 0x0000000c00609947 */ /* 0x002fea0003800000 */
.L_x_818:
[----:B------:R-:W-:Y:S01]  /*2bd30*/  UPRMT UR8, UR24, 0x9910, URZ ;  /* 0x0000991018087896 */ /* 0x000fe2000800003f */
[----:B0-----:R0:W-:Y:S03]  /*2bd40*/  @!P3 SYNCS.ARRIVE.TRANS64 RZ, [R15+URZ], R13 ;  /* 0x0000000d0fffb9a7 */ /* 0x0011e6000800003f */
[----:B------:R-:W-:-:S06]  /*2bd50*/  UISETP.NE.AND UP0, UPT, UR8, 0x2, UPT ;  /* 0x000000020800788c */ /* 0x000fcc000bf05270 */
[----:B------:R-:W-:-:S13]  /*2bd60*/  PLOP3.LUT P1, PT, PT, PT, UP0, 0x80, 0x0 ;  /* 0x000000000000781c */ /* 0x000fda0003f2f008 */
[----:B0-----:R-:W-:Y:S05]  /*2bd70*/  @P1 BRA `(.L_x_801) ;  /* 0x0000000000041947 */ /* 0x001fea0003800000 */
[----:B------:R-:W-:Y:S01]  /*2bd80*/  BPT.TRAP 0x1 ;  /* 0x000000040000795c */ /* 0x000fe20000300000 */
.L_x_801:
[----:B------:R-:W-:Y:S05]  /*2bd90*/  @P0 BRA `(.L_x_802) ;  /* 0x0000000000040947 */ /* 0x000fea0003800000 */
[----:B------:R-:W-:Y:S01]  /*2bda0*/  BPT.TRAP 0x1 ;  /* 0x000000040000795c */ /* 0x000fe20000300000 */
.L_x_802:
[C---:B-1----:R-:W-:Y:S01]  /*2bdb0*/  LEA R12, R9.reuse, R16, 0x10 ;  /* 0x00000010090c7211 */ /* 0x042fe200078e80ff */
[----:B------:R-:W-:Y:S01]  /*2bdc0*/  IMAD R16, R9, 0x6000, R16 ;  /* 0x0000600009107824 */ /* 0x000fe200078e0210 */
[----:B------:R-:W-:Y:S01]  /*2bdd0*/  R2UR UR18, R5 ;  /* 0x00000000051272ca */ /* 0x000fe200000e0000 */
[----:B------:R-:W-:Y:S01]  /*2bde0*/  VIADD R4, R4, 0xffffffff ;  /* 0xffffffff04047836 */ /* 0x000fe20000000000 */
[----:B------:R-:W-:Y:S01]  /*2bdf0*/  R2UR UR8, R12 ;  /* 0x000000000c0872ca */ /* 0x000fe200000e0000 */
[----:B------:R-:W-:Y:S01]  /*2be00*/  UIADD3 UR14, UP0, UR22, 0xf0, URZ ;  /* 0x000000f0160e7890 */ /* 0x000fe2000ff1e03f */
[----:B------:R-:W-:Y:S01]  /*2be10*/  R2UR UR11, R16 ;  /* 0x00000000100b72ca */ /* 0x000fe200000e0000 */
[----:B------:R-:W-:Y:S01]  /*2be20*/  UIADD3 UR26, UP1, UR22, 0x1f0, URZ ;  /* 0x000001f0161a7890 */ /* 0x000fe2000ff3e03f */
[----:B------:R-:W-:Y:S01]  /*2be30*/  R2UR UR9, R15 ;  /* 0x000000000f0972ca */ /* 0x000fe200000e0000 */
[----:B------:R-:W-:Y:S01]  /*2be40*/  UIADD3.X UR15, URZ, UR23, URZ, UP0, !UPT ;  /* 0x000000173f0f7290 */ /* 0x000fe200087fe43f */
[----:B------:R-:W-:Y:S01]  /*2be50*/  R2UR UR10, R14 ;  /* 0x000000000e0a72ca */ /* 0x000fe200000e0000 */
[----:B------:R-:W-:Y:S01]  /*2be60*/  VIADD R9, R9, 0x1 ;  /* 0x0000000109097836 */ /* 0x000fe20000000000 */
[----:B------:R-:W-:Y:S01]  /*2be70*/  R2UR UR12, R10 ;  /* 0x000000000a0c72ca */ /* 0x000fe200000e0000 */
[----:B------:R-:W-:Y:S01]  /*2be80*/  UIADD3.X UR27, URZ, UR23, URZ, UP1, !UPT ;  /* 0x000000173f1b7290 */ /* 0x000fe20008ffe43f */
[----:B------:R-:W-:Y:S01]  /*2be90*/  R2UR UR19, R2 ;  /* 0x00000000021372ca */ /* 0x000fe200000e0000 */
[----:B------:R-:W-:Y:S01]  /*2bea0*/  UMOV UR16, 0x0 ;  /* 0x0000000000107882 */ /* 0x000fe20000000000 */
[----:B------:R-:W-:Y:S01]  /*2beb0*/  ISETP.GT.AND P2, PT, R4, 0x1, PT ;  /* 0x000000010400780c */ /* 0x000fe20003f44270 */
[----:B------:R-:W-:Y:S01]  /*2bec0*/  UIADD3 UR8, UR8, 0x100, URZ ;  /* 0x0000010008087890 */ /* 0x000fe2000fffe03f */
[----:B------:R-:W-:Y:S01]  /*2bed0*/  ISETP.NE.AND P1, PT, R9, 0x2, PT ;  /* 0x000000020900780c */ /* 0x000fe20003f25270 */
[----:B------:R-:W-:Y:S01]  /*2bee0*/  UIADD3 UR13, UR11, 0x20100, URZ ;  /* 0x000201000b0d7890 */ /* 0x000fe2000fffe03f */
[----:B------:R-:W-:Y:S01]  /*2bef0*/  IADD3 R14, R14, 0x40, RZ ;  /* 0x000000400e0e7810 */ /* 0x000fe20007ffe0ff */
[----:B------:R-:W-:Y:S01]  /*2bf00*/  UMOV UR17, 0x10000000 ;  /* 0x1000000000117882 */ /* 0x000fe20000000000 */
[----:B------:R-:W-:Y:S01]  /*2bf10*/  UMOV UR11, UR18 ;  /* 0x00000012000b7c82 */ /* 0x000fe20008000000 */
[----:B------:R-:W-:-:S02]  /*2bf20*/  SEL R12, RZ, 0x1, P1 ;  /* 0x00000001ff0c7807 */ /* 0x000fc40000800000 */
[----:B------:R-:W-:Y:S01]  /*2bf30*/  SEL R9, R9, RZ, P1 ;  /* 0x000000ff09097207 */ /* 0x000fe20000800000 */
[----:B------:R0:W-:Y:S01]  /*2bf40*/  UTMALDG.3D [UR8], [UR14], desc[UR16] ;  /* 0x000010080e0075b4 */ /* 0x0001e20008011000 */
[----:B------:R-:W-:Y:S01]  /*2bf50*/  LOP3.LUT R3, R3, R12, RZ, 0x3c, !PT ;  /* 0x0000000c03037212 */ /* 0x000fe200078e3cff */
[----:B0-----:R-:W-:Y:S01]  /*2bf60*/  UMOV UR8, UR13 ;  /* 0x0000000d00087c82 */ /* 0x001fe20008000000 */
[----:B------:R-:W-:Y:S02]  /*2bf70*/  UMOV UR11, UR19 ;  /* 0x00000013000b7c82 */ /* 0x000fe40008000000 */
[----:B------:R0:W-:Y:S02]  /*2bf80*/  UTMALDG.3D [UR8], [UR26], desc[UR16] ;  /* 0x000010081a0075b4 */ /* 0x0001e40008011000 */
[----:B0-----:R-:W-:Y:S05]  /*2bf90*/  @P2 BRA `(.L_x_803) ;  /* 0xfffffffc00442947 */ /* 0x001fea000383ffff */
.L_x_799:
[----:B------:R-:W-:Y:S05]  /*2bfa0*/  BSYNC B1 ;  /* 0x0000000000017941 */ /* 0x000fea0003800000 */
.L_x_798:
[----:B------:R-:W2:Y:S01]  /*2bfb0*/  LDL.LU R16, [R1+0x300] ;  /* 0x0003000001107983 */ /* 0x000ea20000300800 */
[----:B------:R-:W-:Y:S01]  /*2bfc0*/  LOP3.LUT P4, RZ, R8, 0xff, RZ, 0xc0, !PT ;  /* 0x000000ff08ff7812 */ /* 0x000fe2000788c0ff */
[----:B------:R-:W-:Y:S01]  /*2bfd0*/  IMAD.IADD R6, R7, 0x1, R6 ;  /* 0x0000000107067824 */ /* 0x000fe200078e0206 */
[----:B------:R-:W-:Y:S01]  /*2bfe0*/  ULDC.64 UR8, c[0x0][0x650] ;  /* 0x0001940000087ab9 */ /* 0x000fe20000000a00 */
[----:B------:R-:W3:Y:S01]  /*2bff0*/  LDL.LU R15, [R1+0x304] ;  /* 0x00030400010f7983 */ /* 0x000ee20000300800 */
[----:B------:R-:W-:Y:S01]  /*2c000*/  BSSY B1, `(.L_x_804) ;  /* 0x0000075000017945 */ /* 0x000fe20003800000 */
[----:B------:R-:W-:Y:S01]  /*2c010*/  IMAD.MOV.U32 R5, RZ, RZ, -0x1 ;  /* 0xffffffffff057424 */ /* 0x000fe200078e00ff */
[----:B------:R-:W-:Y:S01]  /*2c020*/  SHF.R.U32.HI R2, RZ, 0x1, R6 ;  /* 0x00000001ff027819 */ /* 0x000fe20000011606 */
[----:B------:R-:W-:Y:S01]  /*2c030*/  IMAD.MOV.U32 R10, RZ, RZ, -0x1 ;  /* 0xffffffffff0a7424 */ /* 0x000fe200078e00ff */
[----:B------:R-:W-:Y:S02]  /*2c040*/  ISETP.GT.U32.AND P1, PT, R6, 0x1, PT ;  /* 0x000000010600780c */ /* 0x000fe40003f24070 */
[----:B------:R-:W-:-:S02]  /*2c050*/  LOP3.LUT R2, R2, 0x1, RZ, 0xc0, !PT ;  /* 0x0000000102027812 */ /* 0x000fc400078ec0ff */
[C---:B------:R-:W-:Y:S01]  /*2c060*/  ISETP.LT.U32.AND P1, PT, R7.reuse, 0x2, P1 ;  /* 0x000000020700780c */ /* 0x040fe20000f21070 */
[----:B------:R-:W0:Y:S01]  /*2c070*/  @P4 S2R R3, SR_CgaCtaId ;  /* 0x0000000000034919 */ /* 0x000e220000008800 */
[----:B------:R-:W-:Y:S02]  /*2c080*/  ISETP.NE.U32.AND P2, PT, R2, 0x1, PT ;  /* 0x000000010200780c */ /* 0x000fe40003f45070 */
[----:B------:R-:W-:Y:S02]  /*2c090*/  @P4 MOV R2, 0x400 ;  /* 0x0000040000024802 */ /* 0x000fe40000000f00 */
[----:B------:R-:W-:Y:S02]  /*2c0a0*/  ISETP.GT.U32.AND P2, PT, R7, 0x1, !P2 ;  /* 0x000000010700780c */ /* 0x000fe40005744070 */
[----:B------:R-:W-:Y:S02]  /*2c0b0*/  LOP3.LUT R6, R6, 0x1, RZ, 0xc0, !PT ;  /* 0x0000000106067812 */ /* 0x000fe400078ec0ff */
[----:B------:R-:W-:-:S02]  /*2c0c0*/  PRMT R8, RZ, 0x7610, R8 ;  /* 0x00007610ff087816 */ /* 0x000fc40000000008 */
[----:B0-----:R-:W-:Y:S02]  /*2c0d0*/  @P4 LEA R2, R3, R2, 0x18 ;  /* 0x0000000203024211 */ /* 0x001fe400078ec0ff */
[----:B------:R-:W-:Y:S02]  /*2c0e0*/  SEL R3, RZ, 0x1, !P1 ;  /* 0x00000001ff037807 */ /* 0x000fe40004800000 */
[----:B------:R0:W-:Y:S02]  /*2c0f0*/  @P4 SYNCS.ARRIVE.TRANS64.A1T0 RZ, [R2+URZ+0x38], RZ ;  /* 0x000038ff02ff49a7 */ /* 0x0001e4000810003f */
[----:B0-----:R-:W-:-:S04]  /*2c100*/  SEL R2, RZ, 0x1, !P2 ;  /* 0x00000001ff027807 */ /* 0x001fc80005000000 */
[--C-:B------:R-:W-:Y:S02]  /*2c110*/  LOP3.LUT R0, R2, R0, R3.reuse, 0x96, !PT ;  /* 0x0000000002007212 */ /* 0x100fe400078e9603 */
[----:B------:R-:W-:Y:S02]  /*2c120*/  MOV R2, 0xffffffff ;  /* 0xffffffff00027802 */ /* 0x000fe40000000f00 */
[----:B------:R-:W-:Y:S02]  /*2c130*/  PRMT R3, RZ, 0x7610, R3 ;  /* 0x00007610ff037816 */ /* 0x000fe40000000003 */
[----:B---3--:R-:W-:-:S04]  /*2c140*/  IADD3 R15, P1, R15, UR20, RZ ;  /* 0x000000140f0f7c10 */ /* 0x008fc8000ff3e0ff */
[----:B--2---:R-:W-:Y:S01]  /*2c150*/  IADD3.X R16, R16, UR7, RZ, P1, !PT ;  /* 0x0000000710107c10 */ /* 0x004fe20008ffe4ff */
[----:B------:R0:W-:Y:S01]  /*2c160*/  STL [R1+0x304], R15 ;  /* 0x0003040f01007387 */ /* 0x0001e20000100800 */
[----:B------:R-:W-:-:S03]  /*2c170*/  ISETP.GE.U32.AND P1, PT, R15, UR8, PT ;  /* 0x000000080f007c0c */ /* 0x000fc6000bf26070 */
[----:B------:R0:W-:Y:S01]  /*2c180*/  STL [R1+0x300], R16 ;  /* 0x0003001001007387 */ /* 0x0001e20000100800 */
[----:B------:R-:W-:-:S13]  /*2c190*/  ISETP.GE.U32.AND.EX P1, PT, R16, UR9, PT, P1 ;  /* 0x0000000910007c0c */ /* 0x000fda000bf26110 */
[----:B0-----:R-:W-:Y:S05]  /*2c1a0*/  @P1 BRA `(.L_x_805) ;  /* 0x0000000400681947 */ /* 0x001fea0003800000 */
[----:B------:R-:W0:Y:S01]  /*2c1b0*/  S2UR UR8, SR_CTAID.X ;  /* 0x00000000000879c3 */ /* 0x000e220000002500 */
[----:B------:R-:W-:Y:S01]  /*2c1c0*/  ULDC.64 UR10, c[0x0][0x628] ;  /* 0x00018a00000a7ab9 */ /* 0x000fe20000000a00 */
[----:B------:R-:W-:Y:S01]  /*2c1d0*/  ULDC UR9, c[0x0][0x150] ;  /* 0x0000540000097ab9 */ /* 0x000fe20000000800 */
[----:B------:R-:W-:Y:S01]  /*2c1e0*/  ISETP.NE.U32.AND P1, PT, RZ, UR10, PT ;  /* 0x0000000aff007c0c */ /* 0x000fe2000bf25070 */
[----:B------:R-:W-:Y:S01]  /*2c1f0*/  ULDC UR12, c[0x0][0x630] ;  /* 0x00018c00000c7ab9 */ /* 0x000fe20000000800 */
[----:B------:R-:W-:Y:S01]  /*2c200*/  ULDC UR14, c[0x0][0x154] ;  /* 0x00005500000e7ab9 */ /* 0x000fe20000000800 */
[----:B------:R-:W-:Y:S02]  /*2c210*/  MOV R3, R16 ;  /* 0x0000001000037202 */ /* 0x000fe40000000f00 */
[----:B------:R-:W1:Y:S01]  /*2c220*/  S2UR UR13, SR_CTAID.Y ;  /* 0x00000000000d79c3 */ /* 0x000e620000002600 */
[----:B------:R-:W-:Y:S02]  /*2c230*/  ISETP.NE.AND.EX P1, PT, RZ, UR11, PT, P1 ;  /* 0x0000000bff007c0c */ /* 0x000fe4000bf25310 */
[----:B0-----:R-:W-:-:S05]  /*2c240*/  I2FP.F32.U32 R2, UR8 ;  /* 0x0000000800027c45 */ /* 0x001fca0008201000 */
[----:B------:R-:W-:Y:S01]  /*2c250*/  FMUL R9, R2, UR9 ;  /* 0x0000000902097c20 */ /* 0x000fe20008400000 */
[----:B------:R-:W-:Y:S01]  /*2c260*/  IMAD.MOV.U32 R2, RZ, RZ, R15 ;  /* 0x000000ffff027224 */ /* 0x000fe200078e000f */
[----:B-1----:R-:W-:-:S04]  /*2c270*/  I2FP.F32.U32 R12, UR13 ;  /* 0x0000000d000c7c45 */ /* 0x002fc80008201000 */
[----:B------:R-:W0:Y:S01]  /*2c280*/  F2I.U32.TRUNC.NTZ R9, R9 ;  /* 0x0000000900097305 */ /* 0x000e22000020f000 */
[----:B------:R-:W-:Y:S05]  /*2c290*/  @!P1 BRA `(.L_x_806) ;  /* 0x0000000000289947 */ /* 0x000fea0003800000 */
[----:B------:R-:W-:Y:S02]  /*2c2a0*/  ULDC UR9, c[0x0][0x634] ;  /* 0x00018d0000097ab9 */ /* 0x000fe40000000800 */
[----:B------:R-:W-:-:S05]  /*2c2b0*/  IADD3 R3, P1, R15, UR9, RZ ;  /* 0x000000090f037c10 */ /* 0x000fca000ff3e0ff */
[----:B------:R-:W-:-:S04]  /*2c2c0*/  IMAD.X R13, RZ, RZ, R16, P1 ;  /* 0x000000ffff0d7224 */ /* 0x000fc800008e0610 */
[----:B------:R-:W-:-:S04]  /*2c2d0*/  IMAD.WIDE.U32 R4, R13, UR10, RZ ;  /* 0x0000000a0d047c25 */ /* 0x000fc8000f8e00ff */
[----:B------:R-:W-:-:S04]  /*2c2e0*/  IMAD.WIDE.U32 R4, P1, R3, UR11, R4 ;  /* 0x0000000b03047c25 */ /* 0x000fc8000f820004 */
[----:B------:R-:W-:Y:S01]  /*2c2f0*/  IMAD.WIDE.U32 R2, R3, UR10, RZ ;  /* 0x0000000a03027c25 */ /* 0x000fe2000f8e00ff */
[----:B------:R-:W-:-:S04]  /*2c300*/  MOV R2, R5 ;  /* 0x0000000500027202 */ /* 0x000fc80000000f00 */
[----:B------:R-:W-:Y:S01]  /*2c310*/  IADD3 RZ, P2, R3, R4, RZ ;  /* 0x0000000403ff7210 */ /* 0x000fe20007f5e0ff */
[----:B------:R-:W-:-:S04]  /*2c320*/  IMAD.X R3, RZ, RZ, RZ, P1 ;  /* 0x000000ffff037224 */ /* 0x000fc800008e06ff */
[----:B------:R-:W-:-:S08]  /*2c330*/  IMAD.WIDE.U32.X R2, R13, UR11, R2, P2 ;  /* 0x0000000b0d027c25 */ /* 0x000fd000090e0402 */
.L_x_806:
[--C-:B------:R-:W-:Y:S01]  /*2c340*/  SHF.R.U64 R10, R2, UR12, R3.reuse ;  /* 0x0000000c020a7c19 */ /* 0x100fe20008001203 */
[----:B------:R-:W-:Y:S01]  /*2c350*/  ULDC.64 UR10, c[0x0][0x620] ;  /* 0x00018800000a7ab9 */ /* 0x000fe20000000a00 */
[----:B------:R-:W-:Y:S01]  /*2c360*/  SHF.R.U32.HI R2, RZ, UR12, R3 ;  /* 0x0000000cff027c19 */ /* 0x000fe20008011603 */
[----:B------:R-:W-:Y:S01]  /*2c370*/  FMUL R12, R12, UR14 ;  /* 0x0000000e0c0c7c20 */ /* 0x000fe20008400000 */
[----:B------:R-:W-:Y:S01]  /*2c380*/  IADD3 R13, P1, RZ, -R10, RZ ;  /* 0x8000000aff0d7210 */ /* 0x000fe20007f3e0ff */
[----:B------:R-:W-:Y:S01]  /*2c390*/  ULDC.64 UR14, c[0x0][0x640] ;  /* 0x00019000000e7ab9 */ /* 0x000fe20000000a00 */
[----:B------:R-:W-:Y:S02]  /*2c3a0*/  MOV R3, R16 ;  /* 0x0000001000037202 */ /* 0x000fe40000000f00 */
[----:B0-----:R-:W-:Y:S01]  /*2c3b0*/  R2UR UR9, R9 ;  /* 0x00000000090972ca */ /* 0x001fe200000e0000 */
[----:B------:R-:W-:Y:S01]  /*2c3c0*/  IMAD.X R2, RZ, RZ, ~R2, P1 ;  /* 0x000000ffff027224 */ /* 0x000fe200008e0e02 */
[----:B------:R-:W0:Y:S01]  /*2c3d0*/  F2I.U32.TRUNC.NTZ R12, R12 ;  /* 0x0000000c000c7305 */ /* 0x000e22000020f000 */
[----:B------:R-:W-:-:S02]  /*2c3e0*/  ISETP.NE.U32.AND P1, PT, RZ, UR14, PT ;  /* 0x0000000eff007c0c */ /* 0x000fc4000bf25070 */
[----:B------:R-:W-:Y:S02]  /*2c3f0*/  IMAD R2, R2, UR10, RZ ;  /* 0x0000000a02027c24 */ /* 0x000fe4000f8e02ff */
[----:B------:R-:W-:Y:S02]  /*2c400*/  ISETP.NE.AND.EX P1, PT, RZ, UR15, PT, P1 ;  /* 0x0000000fff007c0c */ /* 0x000fe4000bf25310 */
[----:B------:R-:W-:Y:S02]  /*2c410*/  IMAD R5, R13, UR11, R2 ;  /* 0x0000000b0d057c24 */ /* 0x000fe4000f8e0202 */
[----:B------:R-:W-:-:S04]  /*2c420*/  IMAD.MOV.U32 R2, RZ, RZ, R15 ;  /* 0x000000ffff027224 */ /* 0x000fc800078e000f */
[----:B------:R-:W-:Y:S01]  /*2c430*/  IMAD.WIDE.U32 R2, R13, UR10, R2 ;  /* 0x0000000a0d027c25 */ /* 0x000fe2000f8e0002 */
[----:B------:R-:W-:Y:S01]  /*2c440*/  ULDC UR10, c[0x0][0x618] ;  /* 0x00018600000a7ab9 */ /* 0x000fe20000000800 */
[----:B0-----:R-:W-:Y:S02]  /*2c450*/  R2UR UR11, R12 ;  /* 0x000000000c0b72ca */ /* 0x001fe400000e0000 */
[----:B------:R-:W-:-:S05]  /*2c460*/  IMAD.IADD R3, R3, 0x1, R5 ;  /* 0x0000000103037824 */ /* 0x000fca00078e0205 */
[--C-:B------:R-:W-:Y:S02]  /*2c470*/  SHF.R.U64 R9, R2, UR10, R3.reuse ;  /* 0x0000000a02097c19 */ /* 0x100fe40008001203 */
[----:B------:R-:W-:Y:S01]  /*2c480*/  SHF.R.U32.HI R2, RZ, UR10, R3 ;  /* 0x0000000aff027c19 */ /* 0x000fe20008011603 */
[----:B------:R-:W-:-:S03]  /*2c490*/  ULDC UR10, c[0x0][0x608] ;  /* 0x00018200000a7ab9 */ /* 0x000fc60000000800 */
[--C-:B------:R-:W-:Y:S02]  /*2c4a0*/  SHF.R.U64 R13, R9, UR10, R2.reuse ;  /* 0x0000000a090d7c19 */ /* 0x100fe40008001202 */
[----:B------:R-:W-:Y:S01]  /*2c4b0*/  SHF.R.U32.HI R2, RZ, UR10, R2 ;  /* 0x0000000aff027c19 */ /* 0x000fe20008011602 */
[----:B------:R-:W-:-:S03]  /*2c4c0*/  ULDC UR10, c[0x0][0x658] ;  /* 0x00019600000a7ab9 */ /* 0x000fc60000000800 */
[--C-:B------:R-:W-:Y:S02]  /*2c4d0*/  SHF.R.U64 R12, R13, UR10, R2.reuse ;  /* 0x0000000a0d0c7c19 */ /* 0x100fe40008001202 */
[----:B------:R-:W-:-:S03]  /*2c4e0*/  SHF.R.U32.HI R15, RZ, UR10, R2 ;  /* 0x0000000aff0f7c19 */ /* 0x000fc60008011602 */
[----:B------:R-:W-:Y:S01]  /*2c4f0*/  IMAD.MOV.U32 R2, RZ, RZ, R12 ;  /* 0x000000ffff027224 */ /* 0x000fe200078e000c */
[----:B------:R-:W-:Y:S01]  /*2c500*/  MOV R3, R15 ;  /* 0x0000000f00037202 */ /* 0x000fe20000000f00 */
[----:B------:R-:W-:Y:S06]  /*2c510*/  @!P1 BRA `(.L_x_807) ;  /* 0x0000000000289947 */ /* 0x000fec0003800000 */
        /* <DEDUP_REMOVED lines=10> */
.L_x_807:
[----:B------:R-:W-:Y:S01]  /*2c5c0*/  ULDC UR10, c[0x0][0x648] ;  /* 0x00019200000a7ab9 */ /* 0x000fe20000000800 */
[----:B------:R-:W-:Y:S01]  /*2c5d0*/  UISETP.NE.AND UP0, UPT, UR39, URZ, UPT ;  /* 0x0000003f2700728c */ /* 0x000fe2000bf05270 */
[----:B------:R-:W-:Y:S01]  /*2c5e0*/  SHF.R.U64 R2, R2, UR10, R3 ;  /* 0x0000000a02027c19 */ /* 0x000fe20008001203 */
[----:B------:R-:W-:Y:S01]  /*2c5f0*/  ULDC UR10, c[0x0][0x638] ;  /* 0x00018e00000a7ab9 */ /* 0x000fe20000000800 */
[----:B------:R-:W-:Y:S01]  /*2c600*/  UIADD3 UR11, -UR11, URZ, URZ ;  /* 0x0000003f0b0b7290 */ /* 0x000fe2000fffe13f */
[----:B------:R-:W-:Y:S02]  /*2c610*/  LOP3.LUT R13, R13, UR6, RZ, 0xc0, !PT ;  /* 0x000000060d0d7c12 */ /* 0x000fe4000f8ec0ff */
[----:B------:R-:W-:Y:S01]  /*2c620*/  IMAD.MOV R3, RZ, RZ, -R2 ;  /* 0x000000ffff037224 */ /* 0x000fe200078e0a02 */
[----:B------:R-:W-:Y:S02]  /*2c630*/  LOP3.LUT R9, R9, UR4, RZ, 0xc0, !PT ;  /* 0x0000000409097c12 */ /* 0x000fe4000f8ec0ff */
[----:B------:R-:W-:Y:S01]  /*2c640*/  IMAD R5, R2, UR5, R13 ;  /* 0x0000000502057c24 */ /* 0x000fe2000f8e020d */
[----:B------:R-:W-:Y:S01]  /*2c650*/  PLOP3.LUT P1, PT, PT, PT, UP0, 0x40, 0x0 ;  /* 0x000000000000781c */ /* 0x000fe20003f2e808 */
[----:B------:R-:W-:Y:S01]  /*2c660*/  IMAD R12, R3, UR10, R12 ;  /* 0x0000000a030c7c24 */ /* 0x000fe2000f8e020c */
[----:B------:R-:W-:Y:S01]  /*2c670*/  UIADD3 UR10, -UR9, URZ, URZ ;  /* 0x0000003f090a7290 */ /* 0x000fe2000fffe13f */
[----:B------:R-:W-:-:S02]  /*2c680*/  PLOP3.LUT P2, PT, PT, PT, UP0, 0x40, 0x0 ;  /* 0x000000000000781c */ /* 0x000fc40003f4e808 */
[----:B------:R-:W-:Y:S01]  /*2c690*/  ULDC UR9, c[0x0][0x144] ;  /* 0x0000510000097ab9 */ /* 0x000fe20000000800 */
[----:B------:R-:W-:Y:S01]  /*2c6a0*/  MOV R3, 0x1 ;  /* 0x0000000100037802 */ /* 0x000fe20000000f00 */
[----:B------:R-:W-:-:S03]  /*2c6b0*/  UIMAD UR8, UR9, UR10, UR8 ;  /* 0x0000000a090872a4 */ /* 0x000fc6000f8e0208 */
[----:B------:R-:W-:Y:S02]  /*2c6c0*/  ULDC UR9, c[0x0][0x148] ;  /* 0x0000520000097ab9 */ /* 0x000fe40000000800 */
[----:B------:R-:W-:-:S03]  /*2c6d0*/  @UP0 UIMAD UR8, UR9, UR11, UR13 ;  /* 0x0000000b090802a4 */ /* 0x000fc6000f8e020d */
[----:B------:R-:W-:Y:S02]  /*2c6e0*/  ULDC UR9, c[0x0][0x600] ;  /* 0x0001800000097ab9 */ /* 0x000fe40000000800 */
[----:B------:R-:W-:Y:S02]  /*2c6f0*/  IMAD R12, R12, UR9, R9 ;  /* 0x000000090c0c7c24 */ /* 0x000fe4000f8e0209 */
[----:B------:R-:W-:Y:S01]  /*2c700*/  IMAD.U32 R2, RZ, RZ, UR8 ;  /* 0x00000008ff027e24 */ /* 0x000fe2000f8e00ff */
[----:B------:R-:W-:-:S03]  /*2c710*/  ULDC UR8, c[0x0][0x610] ;  /* 0x0001840000087ab9 */ /* 0x000fc60000000800 */
[----:B------:R-:W-:-:S05]  /*2c720*/  IMAD R5, R5, UR8, R2 ;  /* 0x0000000805057c24 */ /* 0x000fca000f8e0202 */
[----:B------:R-:W-:Y:S02]  /*2c730*/  SEL R2, R12, R5, P1 ;  /* 0x000000050c027207 */ /* 0x000fe40000800000 */
[----:B------:R-:W-:-:S07]  /*2c740*/  SEL R5, R5, R12, P2 ;  /* 0x0000000c05057207 */ /* 0x000fce0001000000 */
.L_x_805:
[----:B------:R-:W-:Y:S05]  /*2c750*/  BSYNC B1 ;  /* 0x0000000000017941 */ /* 0x000fea0003800000 */
.L_x_804:
[----:B------:R-:W-:-:S13]  /*2c760*/  LOP3.LUT P1, RZ, R3, 0xff, RZ, 0xc0, !PT ;  /* 0x000000ff03ff7812 */ /* 0x000fda000782c0ff */
[----:B------:R-:W-:Y:S05]  /*2c770*/  @P1 BRA `(.L_x_808) ;  /* 0xfffffff400181947 */ /* 0x000fea000383ffff */
[----:B------:R-:W-:Y:S05]  /*2c780*/  BSYNC B0 ;  /* 0x0000000000007941 */ /* 0x000fea0003800000 */
.L_x_796:
[----:B------:R-:W-:-:S03]  /*2c790*/  UMOV UR8, 0xffffffff ;  /* 0xffffffff00087882 */ /* 0x000fc60000000000 */
[----:B------:R-:W-:Y:S05]  /*2c7a0*/  BRA.DIV UR8, `(.L_x_809) ;  /* 0x0000000208d47947 */ /* 0x000fea000b800000 */
[----:B------:R-:W-:-:S13]  /*2c7b0*/  ELECT P6, URZ, PT ;  /* 0x00000000003f782f */ /* 0x000fda00038c0000 */
.L_x_821:
[----:B------:R-:W-:Y:S04]  /*2c7c0*/  BSSY B0, `(.L_x_810) ;  /* 0x000001a000007945 */ /* 0x000fe80003800000 */
[----:B------:R-:W-:Y:S05]  /*2c7d0*/  @!P6 BRA `(.L_x_811) ;  /* 0x000000000060e947 */ /* 0x000fea0003800000 */
[----:B------:R-:W-:-:S04]  /*2c7e0*/  ULOP3.LUT UR8, UR38, 0x2, URZ, 0xfc, !UPT ;  /* 0x0000000226087892 */ /* 0x000fc8000f8efc3f */
[----:B------:R-:W-:-:S06]  /*2c7f0*/  UISETP.NE.AND UP0, UPT, UR8, 0x3, UPT ;  /* 0x000000030800788c */ /* 0x000fcc000bf05270 */
[----:B------:R-:W-:-:S13]  /*2c800*/  PLOP3.LUT P0, PT, PT, PT, UP0, 0x80, 0x0 ;  /* 0x000000000000781c */ /* 0x000fda0003f0f008 */
[----:B------:R-:W-:Y:S05]  /*2c810*/  @!P0 BRA `(.L_x_812) ;  /* 0x0000000000048947 */ /* 0x000fea0003800000 */
[----:B------:R-:W-:Y:S01]  /*2c820*/  BPT.TRAP 0x1 ;  /* 0x000000040000795c */ /* 0x000fe20000300000 */
.L_x_812:
[----:B------:R-:W0:Y:S01]  /*2c830*/  S2R R3, SR_CgaCtaId ;  /* 0x0000000000037919 */ /* 0x000e220000008800 */
[----:B------:R-:W-:-:S04]  /*2c840*/  MOV R2, 0x400 ;  /* 0x0000040000027802 */ /* 0x000fc80000000f00 */
[----:B0-----:R-:W-:Y:S02]  /*2c850*/  LEA R3, R3, R2, 0x18 ;  /* 0x0000000203037211 */ /* 0x001fe400078ec0ff */
[----:B------:R-:W-:-:S03]  /*2c860*/  SHF.L.U32 R2, R0, 0x1f, RZ ;  /* 0x0000001f00027819 */ /* 0x000fc600000006ff */
[----:B------:R-:W-:-:S04]  /*2c870*/  VIADD R3, R3, 0x10 ;  /* 0x0000001003037836 */ /* 0x000fc80000000000 */
[----:B------:R-:W-:-:S04]  /*2c880*/  IMAD R5, R6, 0x8, R3 ;  /* 0x0000000806057824 */ /* 0x000fc800078e0203 */
[----:B------:R-:W0:Y:S02]  /*2c890*/  SYNCS.PHASECHK.TRANS64.TRYWAIT P0, [R5+URZ], R2 ;  /* 0x00000002050075a7 */ /* 0x000e24000800017f */
[----:B0-----:R-:W-:Y:S05]  /*2c8a0*/  @!P0 BRA `(.L_x_813) ;  /* 0x0000000000b48947 */ /* 0x001fea0003800000 */
.L_x_822:
[----:B------:R-:W-:-:S04]  /*2c8b0*/  IADD3 R6, R6, 0x1, RZ ;  /* 0x0000000106067810 */ /* 0x000fc80007ffe0ff */
[----:B------:R-:W-:-:S04]  /*2c8c0*/  ISETP.NE.AND P0, PT, R6, 0x2, PT ;  /* 0x000000020600780c */ /* 0x000fc80003f05270 */
[----:B0-----:R-:W-:Y:S02]  /*2c8d0*/  SEL R5, RZ, 0x1, P0 ;  /* 0x00000001ff057807 */ /* 0x001fe40000000000 */
[----:B------:R-:W-:Y:S02]  /*2c8e0*/  SEL R6, R6, RZ, P0 ;  /* 0x000000ff06067207 */ /* 0x000fe40000000000 */
[----:B------:R-:W-:-:S03]  /*2c8f0*/  LOP3.LUT R0, R0, R5, RZ, 0x3c, !PT ;  /* 0x0000000500007212 */ /* 0x000fc600078e3cff */
[----:B------:R-:W-:Y:S01]  /*2c900*/  IMAD R3, R6, 0x8, R3 ;  /* 0x0000000806037824 */ /* 0x000fe200078e0203 */
[----:B------:R-:W-:-:S07]  /*2c910*/  SHF.L.U32 R0, R0, 0x1f, RZ ;  /* 0x0000001f00007819 */ /* 0x000fce00000006ff */
.L_x_814:
[----:B0-----:R0:W1:Y:S02]  /*2c920*/  SYNCS.PHASECHK.TRANS64.TRYWAIT P0, [R3+URZ], R0 ;  /* 0x00000000030075a7 */ /* 0x001064000800017f */
[----:B-1----:R-:W-:Y:S05]  /*2c930*/  @!P0 NANOSLEEP.SYNCS 0x989680 ;  /* 0x009896800000895d */ /* 0x002fea0003900000 */
[----:B------:R-:W1:Y:S02]  /*2c940*/  @!P0 SYNCS.PHASECHK.TRANS64 P0, [R3+URZ], R0 ;  /* 0x00000000030085a7 */ /* 0x000e64000800007f */
[----:B-1----:R-:W-:Y:S05]  /*2c950*/  @!P0 BRA `(.L_x_814) ;  /* 0xfffffffc00f08947 */ /* 0x002fea000383ffff */
.L_x_811:
[----:B------:R-:W-:Y:S05]  /*2c960*/  BSYNC B0 ;  /* 0x0000000000007941 */ /* 0x000fea0003800000 */
.L_x_810:
[----:B------:R-:W-:Y:S05]  /*2c970*/  EXIT ;  /* 0x000000000000794d */ /* 0x000fea0003800000 */
.L_x_17:
[----:B-1----:R1:W4:Y:S02]  /*2c980*/  SYNCS.PHASECHK.TRANS64.TRYWAIT P1, [R3+URZ], R0 ;  /* 0x00000000030075a7 */ /* 0x002324000802017f */
[----:B----4-:R-:W-:Y:S05]  /*2c990*/  @!P1 NANOSLEEP.SYNCS 0x989680 ;  /* 0x009896800000995d */ /* 0x010fea0003900000 */
[----:B------:R-:W4:Y:S02]  /*2c9a0*/  @!P1 SYNCS.PHASECHK.TRANS64 P1, [R3+URZ], R0 ;  /* 0x00000000030095a7 */ /* 0x000f24000802007f */
[----:B----4-:R-:W-:Y:S05]  /*2c9b0*/  @!P1 BRA `(.L_x_17) ;  /* 0xfffffffc00f09947 */ /* 0x010fea000383ffff */
[----:B------:R-:W-:Y:S05]  /*2c9c0*/  BRA `(.L_x_16) ;  /* 0xfffffd4800847947 */ /* 0x000fea000383ffff */
.L_x_22:
[----:B-1----:R-:W-:-:S04]  /*2c9d0*/  IMAD.U32 R5, RZ, RZ, UR9 ;  /* 0x00000009ff057e24 */ /* 0x002fc8000f8e00ff */
[----:B------:R1:W2:Y:S03]  /*2c9e0*/  SYNCS.PHASECHK.TRANS64.TRYWAIT P1, [R5+URZ], R4 ;  /* 0x00000004050075a7 */ /* 0x0002a6000802017f */
[----:B--2---:R-:W-:Y:S05]  /*2c9f0*/  @!P1 NANOSLEEP.SYNCS 0x989680 ;  /* 0x009896800000995d */ /* 0x004fea0003900000 */
[----:B------:R-:W2:Y:S02]  /*2ca00*/  @!P1 SYNCS.PHASECHK.TRANS64 P1, [R5+URZ], R4 ;  /* 0x00000004050095a7 */ /* 0x000ea4000802007f */
[----:B--2---:R-:W-:Y:S05]  /*2ca10*/  @!P1 BRA `(.L_x_22) ;  /* 0xfffffffc00ec9947 */ /* 0x004fea000383ffff */
[----:B------:R-:W-:Y:S05]  /*2ca20*/  BRA `(.L_x_21) ;  /* 0xfffffdb800cc7947 */ /* 0x000fea000383ffff */
.L_x_797:
[----:B------:R-:W-:Y:S01]  /*2ca30*/  BSSY B1, `(.L_x_815) ;  /* 0x0000006000017945 */ /* 0x000fe20003800000 */
[----:B------:R-:W-:-:S07]  /*2ca40*/  MOV R15, 0xffffffff ;  /* 0xffffffff000f7802 */ /* 0x000fce0000000f00 */
[----:B------:R-:W-:Y:S05]  /*2ca50*/  WARPSYNC.COLLECTIVE R15, `(.L_x_816) ;  /* 0x000000000f0c7348 */ /* 0x000fea0003c00000 */
[----:B------:R-:W-:Y:S02]  /*2ca60*/  ELECT P6, UR62, PT ;  /* 0x00000000003e782f */ /* 0x000fe400038c0000 */
[----:B------:R-:W-:Y:S01]  /*2ca70*/  MOV R14, UR62 ;  /* 0x0000003e000e7c02 */ /* 0x000fe20008000f00 */
[----:B------:R-:W-:Y:S10]  /*2ca80*/  ENDCOLLECTIVE ;  /* 0x000000000000791b */ /* 0x000ff40003800000 */
.L_x_816:
[----:B------:R-:W-:Y:S05]  /*2ca90*/  BSYNC B1 ;  /* 0x0000000000017941 */ /* 0x000fea0003800000 */
.L_x_815:
[----:B------:R-:W-:Y:S05]  /*2caa0*/  BRA `(.L_x_817) ;  /* 0xfffffff000587947 */ /* 0x000fea000383ffff */
.L_x_800:
[----:B-1----:R1:W2:Y:S02]  /*2cab0*/  SYNCS.PHASECHK.TRANS64.TRYWAIT P1, [R15+URZ+0x10], R12 ;  /* 0x0000100c0f0075a7 */ /* 0x0022a4000802017f */
[----:B--2---:R-:W-:Y:S05]  /*2cac0*/  @!P1 NANOSLEEP.SYNCS 0x989680 ;  /* 0x009896800000995d */ /* 0x004fea0003900000 */
[----:B------:R-:W2:Y:S02]  /*2cad0*/  @!P1 SYNCS.PHASECHK.TRANS64 P1, [R15+URZ+0x10], R12 ;  /* 0x0000100c0f0095a7 */ /* 0x000ea4000802007f */
[----:B--2---:R-:W-:Y:S05]  /*2cae0*/  @!P1 BRA `(.L_x_800) ;  /* 0xfffffffc00f09947 */ /* 0x004fea000383ffff */
[----:B------:R-:W-:Y:S05]  /*2caf0*/  BRA `(.L_x_818) ;  /* 0xfffffff0008c7947 */ /* 0x000fea000383ffff */
.L_x_809:
[----:B------:R-:W-:Y:S01]  /*2cb00*/  BSSY B0, `(.L_x_819) ;  /* 0x0000006000007945 */ /* 0x000fe20003800000 */
[----:B------:R-:W-:-:S07]  /*2cb10*/  IMAD.MOV.U32 R15, RZ, RZ, -0x1 ;  /* 0xffffffffff0f7424 */ /* 0x000fce00078e00ff */
[----:B------:R-:W-:Y:S05]  /*2cb20*/  WARPSYNC.COLLECTIVE R15, `(.L_x_820) ;  /* 0x000000000f0c7348 */ /* 0x000fea0003c00000 */
[----:B------:R-:W-:Y:S02]  /*2cb30*/  ELECT P6, UR62, PT ;  /* 0x00000000003e782f */ /* 0x000fe400038c0000 */
[----:B------:R-:W-:Y:S01]  /*2cb40*/  MOV R14, UR62 ;  /* 0x0000003e000e7c02 */ /* 0x000fe20008000f00 */
[----:B------:R-:W-:Y:S10]  /*2cb50*/  ENDCOLLECTIVE ;  /* 0x000000000000791b */ /* 0x000ff40003800000 */
.L_x_820:
[----:B------:R-:W-:Y:S05]  /*2cb60*/  BSYNC B0 ;  /* 0x0000000000007941 */ /* 0x000fea0003800000 */
.L_x_819:
[----:B------:R-:W-:Y:S05]  /*2cb70*/  BRA `(.L_x_821) ;  /* 0xfffffffc00107947 */ /* 0x000fea000383ffff */
.L_x_813:
[----:B0-----:R0:W1:Y:S02]  /*2cb80*/  SYNCS.PHASECHK.TRANS64.TRYWAIT P0, [R5+URZ], R2 ;  /* 0x00000002050075a7 */ /* 0x001064000800017f */
[----:B-1----:R-:W-:Y:S05]  /*2cb90*/  @!P0 NANOSLEEP.SYNCS 0x989680 ;  /* 0x009896800000895d */ /* 0x002fea0003900000 */
[----:B------:R-:W1:Y:S02]  /*2cba0*/  @!P0 SYNCS.PHASECHK.TRANS64 P0, [R5+URZ], R2 ;  /* 0x00000002050085a7 */ /* 0x000e64000800007f */
[----:B-1----:R-:W-:Y:S05]  /*2cbb0*/  @!P0 BRA `(.L_x_813) ;  /* 0xfffffffc00f08947 */ /* 0x002fea000383ffff */
[----:B------:R-:W-:Y:S05]  /*2cbc0*/  BRA `(.L_x_822) ;  /* 0xfffffffc00387947 */ /* 0x000fea000383ffff */
.L_x_823:
[----:B------:R-:W-:-:S00]  /*2cbd0*/  BRA `(.L_x_823) ;  /* 0xfffffffc00fc7947 */ /* 0x000fc0000383ffff */
[----:B------:R-:W-:-:S00]  /*2cbe0*/  NOP ;  /* 0x0000000000007918 */ /* 0x000fc00000000000 */
        /* <DEDUP_REMOVED lines=9> */
.L_x_824:


//--------------------- .nv.global.init           --------------------------
	.section	.nv.global.init,"aw",@progbits
.nv.global.init:
	.type		$str$22,@object
	.size		$str$22,($str$23 - $str$22)
$str$22:
        /*0000*/ 	.byte	0x6b, 0x5f, 0x74, 0x69, 0x6c, 0x65, 0x5f, 0x63, 0x6f, 0x75, 0x6e, 0x74, 0x20, 0x3e, 0x3d, 0x20
        /*0010*/ 	.byte	0x31, 0x00
	.type		$str$23,@object
	.size		$str$23,(__unnamed_1 - $str$23)
$str$23:
        /*0012*/ 	.byte	0x2f, 0x74, 0x6d, 0x70, 0x2f, 0x63, 0x75, 0x74, 0x6c, 0x61, 0x73, 0x73, 0x5f, 0x73, 0x77, 0x65
        /*0022*/ 	.byte	0x65, 0x70, 0x5f, 0x73, 0x72, 0x63, 0x2f, 0x69, 0x6e, 0x63, 0x6c, 0x75, 0x64, 0x65, 0x2f, 0x63
        /*0032*/ 	.byte	0x75, 0x74, 0x6c, 0x61, 0x73, 0x73, 0x2f, 0x67, 0x65, 0x6d, 0x6d, 0x2f, 0x63, 0x6f, 0x6c, 0x6c
        /*0042*/ 	.byte	0x65, 0x63, 0x74, 0x69, 0x76, 0x65, 0x2f, 0x73, 0x6d, 0x39, 0x30, 0x5f, 0x6d, 0x6d, 0x61, 0x5f
        /*0052*/ 	.byte	0x74, 0x6d, 0x61, 0x5f, 0x67, 0x6d, 0x6d, 0x61, 0x5f, 0x73, 0x73, 0x5f, 0x77, 0x61, 0x72, 0x70
        /*0062*/ 	.byte	0x73, 0x70, 0x65, 0x63, 0x69, 0x61, 0x6c, 0x69, 0x7a, 0x65, 0x64, 0x2e, 0x68, 0x70, 0x70, 0x00
	.type		__unnamed_1,@object
	.size		__unnamed_1,(.L_0 - __unnamed_1)
__unnamed_1:
        /* <DEDUP_REMOVED lines=181> */
        /*0bc2*/ 	.byte	0x6e, 0x74, 0x69, 0x74, 0x79, 0x5d, 0x00
.L_0:


//--------------------- .nv.shared._ZN7cutlass13device_kernelINS_4gemm6kernel13GemmUniversalIN4cute5tupleIJiiiiEEENS1_10collective13CollectiveMmaINS1_34MainloopSm90TmaGmmaWarpSpecializedILi2ENS5_IJNS4_1CILi1EEESB_SB_EEENS1_35KernelTmaWarpSpecializedCooperativeEEENS5_IJNSA_ILi512EEENSA_ILi192EEENSA_ILi64EEEEEENS_10bfloat16_tENS5_IJlSB_lEEESJ_SK_NS4_8TiledMMAINS4_8MMA_AtomIJNS4_4SM904GMMA28MMA_64x192x16_F32BF16BF16_SSILNSO_5MajorE0ELSQ_0ELNSO_7ScaleInE1ELSR_1EEEEEENS4_6LayoutINS5_IJNSA_ILi2EEESB_SB_EEENS5_IJSB_NSA_ILi0EEESX_EEEEENS5_IJNS4_10UnderscoreES10_S10_EEEEENS4_13SM90_TMA_LOADENS4_14ComposedLayoutINS4_7SwizzleILi3ELi4ELi3EEENS4_18smem_ptr_flag_bitsILi16EEENSU_INS5_IJNSA_ILi8EEESH_EEENS5_IJSH_SB_EEEEEEEvNS4_8identityES13_S1D_vS1E_EENS_8epilogue10collective6detail29Sm90TmaWarpSpecializedAdapterINS1H_15DefaultEpilogueISJ_SK_SK_NS1G_6thread17LinearCombinationISJ_Li1EffLNS1L_9ScaleType4KindE0ELNS_15FloatRoundStyleE2ESJ_EENS1_15EpilogueDefaultEEEEEvvEEEEvNT_6ParamsE --------------------------
	.section	.nv.shared._ZN7cutlass13device_kernelINS_4gemm6kernel13GemmUniversalIN4cute5tupleIJiiiiEEENS1_10collective13CollectiveMmaINS1_34MainloopSm90TmaGmmaWarpSpecializedILi2ENS5_IJNS4_1CILi1EEESB_SB_EEENS1_35KernelTmaWarpSpecializedCooperativeEEENS5_IJNSA_ILi512EEENSA_ILi192EEENSA_ILi64EEEEEENS_10bfloat16_tENS5_IJlSB_lEEESJ_SK_NS4_8TiledMMAINS4_8MMA_AtomIJNS4_4SM904GMMA28MMA_64x192x16_F32BF16BF16_SSILNSO_5MajorE0ELSQ_0ELNSO_7ScaleInE1ELSR_1EEEEEENS4_6LayoutINS5_IJNSA_ILi2EEESB_SB_EEENS5_IJSB_NSA_ILi0EEESX_EEEEENS5_IJNS4_10UnderscoreES10_S10_EEEEENS4_13SM90_TMA_LOADENS4_14ComposedLayoutINS4_7SwizzleILi3ELi4ELi3EEENS4_18smem_ptr_flag_bitsILi16EEENSU_INS5_IJNSA_ILi8EEESH_EEENS5_IJSH_SB_EEEEEEEvNS4_8identityES13_S1D_vS1E_EENS_8epilogue10collective6detail29Sm90TmaWarpSpecializedAdapterINS1H_15DefaultEpilogueISJ_SK_SK_NS1G_6thread17LinearCombinationISJ_Li1EffLNS1L_9ScaleType4KindE0ELNS_15FloatRoundStyleE2ESJ_EENS1_15EpilogueDefaultEEEEEvvEEEEvNT_6ParamsE,"aw",@nobits
	.sectionflags	@""
	.align	16
	.zero		1024


//--------------------- .nv.shared.reserved.0     --------------------------
	.section	.nv.shared.reserved.0,"aw",@nobits
	.weak		__nv_reservedSMEM_offset_0_alias
	.size		__nv_reservedSMEM_offset_0_alias, 0, 0
	.other		__nv_reservedSMEM_offset_0_alias,@"STO_CUDA_RESERVED_SHARED STV_DEFAULT"
__nv_reservedSMEM_offset_0_alias:
	.zero		0


//--------------------- .nv.global                --------------------------
	.section	.nv.global,"aw",@nobits
.nv.global:
	.type		_ZN40_INTERNAL_869aa327_4_k_cu_24599602_104864cute1_E,@object
	.size		_ZN40_INTERNAL_869aa327_4_k_cu_24599602_104864cute1_E,(_ZN40_INTERNAL_869aa327_4_k_cu_24599602_104864cuda3std3__45__cpo6cbeginE - _ZN40_INTERNAL_869aa327_4_k_cu_24599602_104864cute1_E)
_ZN40_INTERNAL_869aa327_4_k_cu_24599602_104864cute1_E:
	.zero		1
	.type		_ZN40_INTERNAL_869aa327_4_k_cu_24599602_104864cuda3std3__45__cpo6cbeginE,@object
	.size		_ZN40_INTERNAL_869aa327_4_k_cu_24599602_104864cuda3std3__45__cpo6cbeginE,(_ZN40_INTERNAL_869aa327_4_k_cu_24599602_104864cuda3std3__48in_placeE - _ZN40_INTERNAL_869aa327_4_k_cu_24599602_104864cuda3std3__45__cpo6cbeginE)
_ZN40_INTERNAL_869aa327_4_k_cu_24599602_104864cuda3std3__45__cpo6cbeginE:
	.zero		1
	.type		_ZN40_INTERNAL_869aa327_4_k_cu_24599602_104864cuda3std3__48in_placeE,@object
	.size		_ZN40_INTERNAL_869aa327_4_k_cu_24599602_104864cuda3std3__48in_placeE,(_ZN40_INTERNAL_869aa327_4_k_cu_24599602_104864cuda3std6ranges3__45__cpo9iter_moveE - _ZN40_INTERNAL_869aa327_4_k_cu_24599602_104864cuda3std3__48in_placeE)
_ZN40_INTERNAL_869aa327_4_k_cu_24599602_104864cuda3std3__48in_placeE:
	.zero		1
	.type		_ZN40_INTERNAL_869aa327_4_k_cu_24599602_104864cuda3std6ranges3__45__cpo9iter_moveE,@object
	.size		_ZN40_INTERNAL_869aa327_4_k_cu_24599602_104864cuda3std6ranges3__45__cpo9iter_moveE,(_ZN40_INTERNAL_869aa327_4_k_cu_24599602_104864cuda3std3__45__cpo5beginE - _ZN40_INTERNAL_869aa327_4_k_cu_24599602_104864cuda3std6ranges3__45__cpo9iter_moveE)
_ZN40_INTERNAL_869aa327_4_k_cu_24599602_104864cuda3std6ranges3__45__cpo9iter_moveE:
	.zero		1
	.type		_ZN40_INTERNAL_869aa327_4_k_cu_24599602_104864cuda3std3__45__cpo5beginE,@object
	.size		_ZN40_INTERNAL_869aa327_4_k_cu_24599602_104864cuda3std3__45__cpo5beginE,(_ZN40_INTERNAL_869aa327_4_k_cu_24599602_104864cuda3std3__442_GLOBAL__N__869aa327_4_k_cu_24599602_104866ignoreE - _ZN40_INTERNAL_869aa327_4_k_cu_24599602_104864cuda3std3__45__cpo5beginE)
_ZN40_INTERNAL_869aa327_4_k_cu_24599602_104864cuda3std3__45__cpo5beginE:
	.zero		1
	.type		_ZN40_INTERNAL_869aa327_4_k_cu_24599602_104864cuda3std3__442_GLOBAL__N__869aa327_4_k_cu_24599602_104866ignoreE,@object
	.size		_ZN40_INTERNAL_869aa327_4_k_cu_24599602_104864cuda3std3__442_GLOBAL__N__869aa327_4_k_cu_24599602_104866ignoreE,(_ZN40_INTERNAL_869aa327_4_k_cu_24599602_104864cute7productE - _ZN40_INTERNAL_869aa327_4_k_cu_24599602_104864cuda3std3__442_GLOBAL__N__869aa327_4_k_cu_24599602_104866ignoreE)
_ZN40_INTERNAL_869aa327_4_k_cu_24599602_104864cuda3std3__442_GLOBAL__N__869aa327_4_k_cu_24599602_104866ignoreE:
	.zero		1
	.type		_ZN40_INTERNAL_869aa327_4_k_cu_24599602_104864cute7productE,@object
	.size		_ZN40_INTERNAL_869aa327_4_k_cu_24599602_104864cute7productE,(_ZN40_INTERNAL_869aa327_4_k_cu_24599602_104864cuda3std3__45__cpo3endE - _ZN40_INTERNAL_869aa327_4_k_cu_24599602_104864cute7productE)
_ZN40_INTERNAL_869aa327_4_k_cu_24599602_104864cute7productE:
	.zero		1
	.type		_ZN40_INTERNAL_869aa327_4_k_cu_24599602_104864cuda3std3__45__cpo3endE,@object
	.size		_ZN40_INTERNAL_869aa327_4_k_cu_24599602_104864cuda3std3__45__cpo3endE,(_ZN40_INTERNAL_869aa327_4_k_cu_24599602_104864cuda3std3__419piecewise_constructE - _ZN40_INTERNAL_869aa327_4_k_cu_24599602_104864cuda3std3__45__cpo3endE)
_ZN40_INTERNAL_869aa327_4_k_cu_24599602_104864cuda3std3__45__cpo3endE:
	.zero		1
	.type		_ZN40_INTERNAL_869aa327_4_k_cu_24599602_104864cuda3std3__419piecewise_constructE,@object
	.size		_ZN40_INTERNAL_869aa327_4_k_cu_24599602_104864cuda3std3__419piecewise_constructE,(_ZN40_INTERNAL_869aa327_4_k_cu_24599602_104864cuda3std3__45__cpo4cendE - _ZN40_INTERNAL_869aa327_4_k_cu_24599602_104864cuda3std3__419piecewise_constructE)
_ZN40_INTERNAL_869aa327_4_k_cu_24599602_104864cuda3std3__419piecewise_constructE:
	.zero		1
	.type		_ZN40_INTERNAL_869aa327_4_k_cu_24599602_104864cuda3std3__45__cpo4cendE,@object
	.size		_ZN40_INTERNAL_869aa327_4_k_cu_24599602_104864cuda3std3__45__cpo4cendE,(_ZN40_INTERNAL_869aa327_4_k_cu_24599602_104864cuda3std6ranges3__45__cpo4swapE - _ZN40_INTERNAL_869aa327_4_k_cu_24599602_104864cuda3std3__45__cpo4cendE)
_ZN40_INTERNAL_869aa327_4_k_cu_24599602_104864cuda3std3__45__cpo4cendE:
	.zero		1
	.type		_ZN40_INTERNAL_869aa327_4_k_cu_24599602_104864cuda3std6ranges3__45__cpo4swapE,@object
	.size		_ZN40_INTERNAL_869aa327_4_k_cu_24599602_104864cuda3std6ranges3__45__cpo4swapE,(.L_8 - _ZN40_INTERNAL_869aa327_4_k_cu_24599602_104864cuda3std6ranges3__45__cpo4swapE)
_ZN40_INTERNAL_869aa327_4_k_cu_24599602_104864cuda3std6ranges3__45__cpo4swapE:
	.zero		1
.L_8:


//--------------------- .nv.constant0._ZN7cutlass13device_kernelINS_4gemm6kernel13GemmUniversalIN4cute5tupleIJiiiiEEENS1_10collective13CollectiveMmaINS1_34MainloopSm90TmaGmmaWarpSpecializedILi2ENS5_IJNS4_1CILi1EEESB_SB_EEENS1_35KernelTmaWarpSpecializedCooperativeEEENS5_IJNSA_ILi512EEENSA_ILi192EEENSA_ILi64EEEEEENS_10bfloat16_tENS5_IJlSB_lEEESJ_SK_NS4_8TiledMMAINS4_8MMA_AtomIJNS4_4SM904GMMA28MMA_64x192x16_F32BF16BF16_SSILNSO_5MajorE0ELSQ_0ELNSO_7ScaleInE1ELSR_1EEEEEENS4_6LayoutINS5_IJNSA_ILi2EEESB_SB_EEENS5_IJSB_NSA_ILi0EEESX_EEEEENS5_IJNS4_10UnderscoreES10_S10_EEEEENS4_13SM90_TMA_LOADENS4_14ComposedLayoutINS4_7SwizzleILi3ELi4ELi3EEENS4_18smem_ptr_flag_bitsILi16EEENSU_INS5_IJNSA_ILi8EEESH_EEENS5_IJSH_SB_EEEEEEEvNS4_8identityES13_S1D_vS1E_EENS_8epilogue10collective6detail29Sm90TmaWarpSpecializedAdapterINS1H_15DefaultEpilogueISJ_SK_SK_NS1G_6thread17LinearCombinationISJ_Li1EffLNS1L_9ScaleType4KindE0ELNS_15FloatRoundStyleE2ESJ_EENS1_15EpilogueDefaultEEEEEvvEEEEvNT_6ParamsE --------------------------
	.section	.nv.constant0._ZN7cutlass13device_kernelINS_4gemm6kernel13GemmUniversalIN4cute5tupleIJiiiiEEENS1_10collective13CollectiveMmaINS1_34MainloopSm90TmaGmmaWarpSpecializedILi2ENS5_IJNS4_1CILi1EEESB_SB_EEENS1_35KernelTmaWarpSpecializedCooperativeEEENS5_IJNSA_ILi512EEENSA_ILi192EEENSA_ILi64EEEEEENS_10bfloat16_tENS5_IJlSB_lEEESJ_SK_NS4_8TiledMMAINS4_8MMA_AtomIJNS4_4SM904GMMA28MMA_64x192x16_F32BF16BF16_SSILNSO_5MajorE0ELSQ_0ELNSO_7ScaleInE1ELSR_1EEEEEENS4_6LayoutINS5_IJNSA_ILi2EEESB_SB_EEENS5_IJSB_NSA_ILi0EEESX_EEEEENS5_IJNS4_10UnderscoreES10_S10_EEEEENS4_13SM90_TMA_LOADENS4_14ComposedLayoutINS4_7SwizzleILi3ELi4ELi3EEENS4_18smem_ptr_flag_bitsILi16EEENSU_INS5_IJNSA_ILi8EEESH_EEENS5_IJSH_SB_EEEEEEEvNS4_8identityES13_S1D_vS1E_EENS_8epilogue10collective6detail29Sm90TmaWarpSpecializedAdapterINS1H_15DefaultEpilogueISJ_SK_SK_NS1G_6thread17LinearCombinationISJ_Li1EffLNS1L_9ScaleType4KindE0ELNS_15FloatRoundStyleE2ESJ_EENS1_15EpilogueDefaultEEEEEvvEEEEvNT_6ParamsE,"a",@progbits
	.sectionflags	@""
	.align	4
.nv.constant0._ZN7cutlass13device_kernelINS_4gemm6kernel13GemmUniversalIN4cute5tupleIJiiiiEEENS1_10collective13CollectiveMmaINS1_34MainloopSm90TmaGmmaWarpSpecializedILi2ENS5_IJNS4_1CILi1EEESB_SB_EEENS1_35KernelTmaWarpSpecializedCooperativeEEENS5_IJNSA_ILi512EEENSA_ILi192EEENSA_ILi64EEEEEENS_10bfloat16_tENS5_IJlSB_lEEESJ_SK_NS4_8TiledMMAINS4_8MMA_AtomIJNS4_4SM904GMMA28MMA_64x192x16_F32BF16BF16_SSILNSO_5MajorE0ELSQ_0ELNSO_7ScaleInE1ELSR_1EEEEEENS4_6LayoutINS5_IJNSA_ILi2EEESB_SB_EEENS5_IJSB_NSA_ILi0EEESX_EEEEENS5_IJNS4_10UnderscoreES10_S10_EEEEENS4_13SM90_TMA_LOADENS4_14ComposedLayoutINS4_7SwizzleILi3ELi4ELi3EEENS4_18smem_ptr_flag_bitsILi16EEENSU_INS5_IJNSA_ILi8EEESH_EEENS5_IJSH_SB_EEEEEEEvNS4_8identityES13_S1D_vS1E_EENS_8epilogue10collective6detail29Sm90TmaWarpSpecializedAdapterINS1H_15DefaultEpilogueISJ_SK_SK_NS1G_6thread17LinearCombinationISJ_Li1EffLNS1L_9ScaleType4KindE0ELNS_15FloatRoundStyleE2ESJ_EENS1_15EpilogueDefaultEEEEEvvEEEEvNT_6ParamsE:
	.zero		1664


//--------------------- SYMBOLS --------------------------

	.type		.nv.reservedSmem.offset0,@object
	.size		.nv.reservedSmem.offset0,0x4
	.type		__assertfail,@function
